	.target	sm_100a

	.elftype	@"ET_EXEC"


//--------------------- .note.nv.tkinfo           --------------------------
	.section	.note.nv.tkinfo,"",@"SHT_NOTE"
	.sectionflags	@"SHF_NOTE_NV_TKINFO"
	.tkinfo
        /*0018*/ 	.word	0x00000002
        /*0030*/ 	.string	""
        /*0030*/ 	.string	"ptxas"
        /*0030*/ 	.string	"Cuda compilation tools, release 13.0, V13.0.88"
        /*0030*/ 	.string	"Build cuda_13.0.r13.0/compiler.36424714_0"
        /*0030*/ 	.string	"-arch sm_100a -m 64 "



//--------------------- .note.nv.cuinfo           --------------------------
	.section	.note.nv.cuinfo,"",@"SHT_NOTE"
	.sectionflags	@"SHF_NOTE_NV_CUINFO"
        /*0018*/ 	.short	0x0002
        /*001a*/ 	.short	0x0064
        /*001c*/ 	.short	0x0082
	.zero		2


//--------------------- .nv.info                  --------------------------
	.section	.nv.info,"",@"SHT_CUDA_INFO"
	.align	4


	//----- nvinfo : EIATTR_REGCOUNT
	.align		4
        /*0000*/ 	.byte	0x04, 0x2f
        /*0002*/ 	.short	(.L_20 - .L_19)
	.align		4
.L_19:
        /*0004*/ 	.word	index@(_ZN7cutlass13device_kernelINS_4gemm6kernel13GemmUniversalIN4cute5tupleIJiiiiEEENS1_10collective13CollectiveMmaINS1_35MainloopSm100TmaUmmaWarpSpecializedILi11ELi2ELi2ENS5_IJNS4_1CILi2EEENSA_ILi4EEENSA_ILi1EEEEEEEENS5_IJNSA_ILi256EEESG_NSA_ILi64EEEEEEaNS5_IJlSD_lEEEaSJ_NS4_8TiledMMAINS4_8MMA_AtomIJNS4_21SM100_MMA_S8_2x1SM_SSIaaiLi256ELi256ELNS4_4UMMA5MajorE0ELSO_0ELNSN_8SaturateE0EEEEEENS4_6LayoutINS5_IJSD_SD_SD_EEENS5_IJNSA_ILi0EEESU_SU_EEEEENS5_IJNS4_10UnderscoreESX_SX_EEEEENS4_28SM100_TMA_2SM_LOAD_MULTICASTENS4_14ComposedLayoutINS4_7SwizzleILi2ELi4ELi3EEENS4_18smem_ptr_flag_bitsILi8EEENSS_INS5_IJNSA_ILi8EEESH_EEENS5_IJSH_SD_EEEEEEEvNS4_8identityENS4_18SM100_TMA_2SM_LOADES1A_vS1B_EENS_8epilogue10collective18CollectiveEpilogueINS1E_23Sm100TmaWarpSpecializedILi4ELi2ELi64ELb0ELb0EEEJNS5_IJNSA_ILi128EEESG_SH_EEENS5_IJNSS_IS1J_SD_EENSS_ISH_SD_EEEEEaSJ_aSJ_NS1E_6fusion15FusionCallbacksIS1I_NS1O_17LinearCombinationIaiaiLNS_15FloatRoundStyleE2EEES1K_S1N_JEEENS4_5SM1004TMEM4LOAD26SM100_TMEM_LOAD_32dp32b64xENS4_13SM90_TMA_LOADES1A_NS4_39AutoVectorizingCopyWithAssumedAlignmentILi128EEENS4_14SM90_TMA_STOREES1A_S20_S20_EEEvvEEEEvNT_6ParamsE)
        /*0008*/ 	.word	0x000000a4


	//----- nvinfo : EIATTR_FRAME_SIZE
	.align		4
.L_20:
        /*000c*/ 	.byte	0x04, 0x11
        /*000e*/ 	.short	(.L_22 - .L_21)
	.align		4
.L_21:
        /*0010*/ 	.word	index@($__internal_2_$__cuda_sm10x_tcgen05_guardrail_trap_unallocated_columns_being_dealloced)
        /*0014*/ 	.word	0x00000000


	//----- nvinfo : EIATTR_FRAME_SIZE
	.align		4
.L_22:
        /*0018*/ 	.byte	0x04, 0x11
        /*001a*/ 	.short	(.L_24 - .L_23)
	.align		4
.L_23:
        /*001c*/ 	.word	index@($__internal_1_$__cuda_sm10x_tcgen05_guardrail_trap_phase_invalid_during_alloc)
        /*0020*/ 	.word	0x00000000


	//----- nvinfo : EIATTR_FRAME_SIZE
	.align		4
.L_24:
        /*0024*/ 	.byte	0x04, 0x11
        /*0026*/ 	.short	(.L_26 - .L_25)
	.align		4
.L_25:
        /*0028*/ 	.word	index@($__internal_0_$__cuda_sm10x_tcgen05_guardrail_trap_col_being_dealloced_not_returned_by_alloc)
        /*002c*/ 	.word	0x00000000


	//----- nvinfo : EIATTR_FRAME_SIZE
	.align		4
.L_26:
        /*0030*/ 	.byte	0x04, 0x11
        /*0032*/ 	.short	(.L_28 - .L_27)
	.align		4
.L_27:
        /*0034*/ 	.word	index@(_ZN7cutlass13device_kernelINS_4gemm6kernel13GemmUniversalIN4cute5tupleIJiiiiEEENS1_10collective13CollectiveMmaINS1_35MainloopSm100TmaUmmaWarpSpecializedILi11ELi2ELi2ENS5_IJNS4_1CILi2EEENSA_ILi4EEENSA_ILi1EEEEEEEENS5_IJNSA_ILi256EEESG_NSA_ILi64EEEEEEaNS5_IJlSD_lEEEaSJ_NS4_8TiledMMAINS4_8MMA_AtomIJNS4_21SM100_MMA_S8_2x1SM_SSIaaiLi256ELi256ELNS4_4UMMA5MajorE0ELSO_0ELNSN_8SaturateE0EEEEEENS4_6LayoutINS5_IJSD_SD_SD_EEENS5_IJNSA_ILi0EEESU_SU_EEEEENS5_IJNS4_10UnderscoreESX_SX_EEEEENS4_28SM100_TMA_2SM_LOAD_MULTICASTENS4_14ComposedLayoutINS4_7SwizzleILi2ELi4ELi3EEENS4_18smem_ptr_flag_bitsILi8EEENSS_INS5_IJNSA_ILi8EEESH_EEENS5_IJSH_SD_EEEEEEEvNS4_8identityENS4_18SM100_TMA_2SM_LOADES1A_vS1B_EENS_8epilogue10collective18CollectiveEpilogueINS1E_23Sm100TmaWarpSpecializedILi4ELi2ELi64ELb0ELb0EEEJNS5_IJNSA_ILi128EEESG_SH_EEENS5_IJNSS_IS1J_SD_EENSS_ISH_SD_EEEEEaSJ_aSJ_NS1E_6fusion15FusionCallbacksIS1I_NS1O_17LinearCombinationIaiaiLNS_15FloatRoundStyleE2EEES1K_S1N_JEEENS4_5SM1004TMEM4LOAD26SM100_TMEM_LOAD_32dp32b64xENS4_13SM90_TMA_LOADES1A_NS4_39AutoVectorizingCopyWithAssumedAlignmentILi128EEENS4_14SM90_TMA_STOREES1A_S20_S20_EEEvvEEEEvNT_6ParamsE)
        /*0038*/ 	.word	0x00000000


	//----- nvinfo : EIATTR_MIN_STACK_SIZE
	.align		4
.L_28:
        /*003c*/ 	.byte	0x04, 0x12
        /*003e*/ 	.short	(.L_30 - .L_29)
	.align		4
.L_29:
        /*0040*/ 	.word	index@(_ZN7cutlass13device_kernelINS_4gemm6kernel13GemmUniversalIN4cute5tupleIJiiiiEEENS1_10collective13CollectiveMmaINS1_35MainloopSm100TmaUmmaWarpSpecializedILi11ELi2ELi2ENS5_IJNS4_1CILi2EEENSA_ILi4EEENSA_ILi1EEEEEEEENS5_IJNSA_ILi256EEESG_NSA_ILi64EEEEEEaNS5_IJlSD_lEEEaSJ_NS4_8TiledMMAINS4_8MMA_AtomIJNS4_21SM100_MMA_S8_2x1SM_SSIaaiLi256ELi256ELNS4_4UMMA5MajorE0ELSO_0ELNSN_8SaturateE0EEEEEENS4_6LayoutINS5_IJSD_SD_SD_EEENS5_IJNSA_ILi0EEESU_SU_EEEEENS5_IJNS4_10UnderscoreESX_SX_EEEEENS4_28SM100_TMA_2SM_LOAD_MULTICASTENS4_14ComposedLayoutINS4_7SwizzleILi2ELi4ELi3EEENS4_18smem_ptr_flag_bitsILi8EEENSS_INS5_IJNSA_ILi8EEESH_EEENS5_IJSH_SD_EEEEEEEvNS4_8identityENS4_18SM100_TMA_2SM_LOADES1A_vS1B_EENS_8epilogue10collective18CollectiveEpilogueINS1E_23Sm100TmaWarpSpecializedILi4ELi2ELi64ELb0ELb0EEEJNS5_IJNSA_ILi128EEESG_SH_EEENS5_IJNSS_IS1J_SD_EENSS_ISH_SD_EEEEEaSJ_aSJ_NS1E_6fusion15FusionCallbacksIS1I_NS1O_17LinearCombinationIaiaiLNS_15FloatRoundStyleE2EEES1K_S1N_JEEENS4_5SM1004TMEM4LOAD26SM100_TMEM_LOAD_32dp32b64xENS4_13SM90_TMA_LOADES1A_NS4_39AutoVectorizingCopyWithAssumedAlignmentILi128EEENS4_14SM90_TMA_STOREES1A_S20_S20_EEEvvEEEEvNT_6ParamsE)
        /*0044*/ 	.word	0x00000000
.L_30:


//--------------------- .nv.compat                --------------------------
	.section	.nv.compat,"",@"SHT_CUDA_COMPAT_INFO"
	.align	4
        /*0000*/ 	.byte	0x02, 0x09, 0x01, 0x00, 0x02, 0x02, 0x03, 0x00, 0x02, 0x05, 0x06, 0x00, 0x03, 0x07, 0x01, 0x01
        /*0010*/ 	.byte	0x02, 0x03, 0x01, 0x00, 0x02, 0x06, 0x01, 0x00, 0x04, 0x0b, 0x08, 0x00, 0x01, 0x00, 0x00, 0x00
        /*0020*/ 	.byte	0x00, 0x00, 0x00, 0x00


//--------------------- .nv.info._ZN7cutlass13device_kernelINS_4gemm6kernel13GemmUniversalIN4cute5tupleIJiiiiEEENS1_10collective13CollectiveMmaINS1_35MainloopSm100TmaUmmaWarpSpecializedILi11ELi2ELi2ENS5_IJNS4_1CILi2EEENSA_ILi4EEENSA_ILi1EEEEEEEENS5_IJNSA_ILi256EEESG_NSA_ILi64EEEEEEaNS5_IJlSD_lEEEaSJ_NS4_8TiledMMAINS4_8MMA_AtomIJNS4_21SM100_MMA_S8_2x1SM_SSIaaiLi256ELi256ELNS4_4UMMA5MajorE0ELSO_0ELNSN_8SaturateE0EEEEEENS4_6LayoutINS5_IJSD_SD_SD_EEENS5_IJNSA_ILi0EEESU_SU_EEEEENS5_IJNS4_10UnderscoreESX_SX_EEEEENS4_28SM100_TMA_2SM_LOAD_MULTICASTENS4_14ComposedLayoutINS4_7SwizzleILi2ELi4ELi3EEENS4_18smem_ptr_flag_bitsILi8EEENSS_INS5_IJNSA_ILi8EEESH_EEENS5_IJSH_SD_EEEEEEEvNS4_8identityENS4_18SM100_TMA_2SM_LOADES1A_vS1B_EENS_8epilogue10collective18CollectiveEpilogueINS1E_23Sm100TmaWarpSpecializedILi4ELi2ELi64ELb0ELb0EEEJNS5_IJNSA_ILi128EEESG_SH_EEENS5_IJNSS_IS1J_SD_EENSS_ISH_SD_EEEEEaSJ_aSJ_NS1E_6fusion15FusionCallbacksIS1I_NS1O_17LinearCombinationIaiaiLNS_15FloatRoundStyleE2EEES1K_S1N_JEEENS4_5SM1004TMEM4LOAD26SM100_TMEM_LOAD_32dp32b64xENS4_13SM90_TMA_LOADES1A_NS4_39AutoVectorizingCopyWithAssumedAlignmentILi128EEENS4_14SM90_TMA_STOREES1A_S20_S20_EEEvvEEEEvNT_6ParamsE --------------------------
	.section	.nv.info._ZN7cutlass13device_kernelINS_4gemm6kernel13GemmUniversalIN4cute5tupleIJiiiiEEENS1_10collective13CollectiveMmaINS1_35MainloopSm100TmaUmmaWarpSpecializedILi11ELi2ELi2ENS5_IJNS4_1CILi2EEENSA_ILi4EEENSA_ILi1EEEEEEEENS5_IJNSA_ILi256EEESG_NSA_ILi64EEEEEEaNS5_IJlSD_lEEEaSJ_NS4_8TiledMMAINS4_8MMA_AtomIJNS4_21SM100_MMA_S8_2x1SM_SSIaaiLi256ELi256ELNS4_4UMMA5MajorE0ELSO_0ELNSN_8SaturateE0EEEEEENS4_6LayoutINS5_IJSD_SD_SD_EEENS5_IJNSA_ILi0EEESU_SU_EEEEENS5_IJNS4_10UnderscoreESX_SX_EEEEENS4_28SM100_TMA_2SM_LOAD_MULTICASTENS4_14ComposedLayoutINS4_7SwizzleILi2ELi4ELi3EEENS4_18smem_ptr_flag_bitsILi8EEENSS_INS5_IJNSA_ILi8EEESH_EEENS5_IJSH_SD_EEEEEEEvNS4_8identityENS4_18SM100_TMA_2SM_LOADES1A_vS1B_EENS_8epilogue10collective18CollectiveEpilogueINS1E_23Sm100TmaWarpSpecializedILi4ELi2ELi64ELb0ELb0EEEJNS5_IJNSA_ILi128EEESG_SH_EEENS5_IJNSS_IS1J_SD_EENSS_ISH_SD_EEEEEaSJ_aSJ_NS1E_6fusion15FusionCallbacksIS1I_NS1O_17LinearCombinationIaiaiLNS_15FloatRoundStyleE2EEES1K_S1N_JEEENS4_5SM1004TMEM4LOAD26SM100_TMEM_LOAD_32dp32b64xENS4_13SM90_TMA_LOADES1A_NS4_39AutoVectorizingCopyWithAssumedAlignmentILi128EEENS4_14SM90_TMA_STOREES1A_S20_S20_EEEvvEEEEvNT_6ParamsE,"",@"SHT_CUDA_INFO"
	.sectionflags	@""
	.align	4


	//----- nvinfo : EIATTR_CUDA_API_VERSION
	.align		4
        /*0000*/ 	.byte	0x04, 0x37
        /*0002*/ 	.short	(.L_32 - .L_31)
.L_31:
        /*0004*/ 	.word	0x00000082


	//----- nvinfo : EIATTR_KPARAM_INFO
	.align		4
.L_32:
        /*0008*/ 	.byte	0x04, 0x17
        /*000a*/ 	.short	(.L_34 - .L_33)
.L_33:
        /*000c*/ 	.word	0x00000000
        /*0010*/ 	.short	0x0000
        /*0012*/ 	.short	0x0000
        /*0014*/ 	.byte	0x00, 0xf0, 0x01, 0x20


	//----- nvinfo : EIATTR_AT_ENTRY_FRAGMENTS
	.align		4
.L_34:
        /*0018*/ 	.byte	0x04, 0x4f
        /*001a*/ 	.short	(.L_36 - .L_35)


	//   ....[0]....
.L_35:
        /*001c*/ 	.word	0x00000007


	//----- nvinfo : EIATTR_RESERVED_SMEM_USED
	.align		4
.L_36:
        /*0020*/ 	.byte	0x01, 0x41
	.zero		2


	//----- nvinfo : EIATTR_SPARSE_MMA_MASK
	.align		4
        /*0024*/ 	.byte	0x03, 0x50
        /*0026*/ 	.short	0x0000


	//----- nvinfo : EIATTR_TCGEN05_2CTA_USED
	.align		4
        /*0028*/ 	.byte	0x01, 0x52
	.zero		2


	//----- nvinfo : EIATTR_MAXREG_COUNT
	.align		4
        /*002c*/ 	.byte	0x03, 0x1b
        /*002e*/ 	.short	0x00ff


	//----- nvinfo : EIATTR_NUM_BARRIERS
	.align		4
        /*0030*/ 	.byte	0x02, 0x4c
        /*0032*/ 	.byte	0x07
	.zero		1


	//----- nvinfo : EIATTR_EXTERNS
	.align		4
        /*0034*/ 	.byte	0x04, 0x0f
        /*0036*/ 	.short	(.L_38 - .L_37)


	//   ....[0]....
	.align		4
.L_37:
        /*0038*/ 	.word	index@(__assertfail)


	//----- nvinfo : EIATTR_MERCURY_ISA_VERSION
	.align		4
.L_38:
        /*003c*/ 	.byte	0x03, 0x5f
        /*003e*/ 	.short	0x0101


	//----- nvinfo : EIATTR_INT_WARP_WIDE_INSTR_OFFSETS
	.align		4
        /*0040*/ 	.byte	0x04, 0x31
        /*0042*/ 	.short	(.L_40 - .L_39)


	//   ....[0]....
.L_39:
        /*0044*/ 	.word	0x00000e30


	//   ....[1]....
        /*0048*/ 	.word	0x00000ed0


	//   ....[2]....
        /*004c*/ 	.word	0x000045d0


	//   ....[3]....
        /*0050*/ 	.word	0x000045f0


	//   ....[4]....
        /*0054*/ 	.word	0x00004620


	//   ....[5]....
        /*0058*/ 	.word	0x00005160


	//   ....[6]....
        /*005c*/ 	.word	0x000051d0


	//   ....[7]....
        /*0060*/ 	.word	0x000052b0


	//   ....[8]....
        /*0064*/ 	.word	0x00005330


	//   ....[9]....
        /*0068*/ 	.word	0x00005430


	//   ....[10]....
        /*006c*/ 	.word	0x000054b0


	//   ....[11]....
        /*0070*/ 	.word	0x000055a0


	//   ....[12]....
        /*0074*/ 	.word	0x00005650


	//----- nvinfo : EIATTR_COOP_GROUP_MASK_REGIDS
	.align		4
.L_40:
        /*0078*/ 	.byte	0x04, 0x29
        /*007a*/ 	.short	(.L_42 - .L_41)


	//   ....[0]....
.L_41:
        /*007c*/ 	.word	0xffffffff


	//   ....[1]....
        /*0080*/ 	.word	0xffffffff


	//   ....[2]....
        /*0084*/ 	.word	0xffffffff


	//   ....[3]....
        /*0088*/ 	.word	0xffffffff


	//   ....[4]....
        /*008c*/ 	.word	0xffffffff


	//   ....[5]....
        /*0090*/ 	.word	0xffffffff


	//   ....[6]....
        /*0094*/ 	.word	0xffffffff


	//   ....[7]....
        /*0098*/ 	.word	0xffffffff


	//   ....[8]....
        /*009c*/ 	.word	0xffffffff


	//   ....[9]....
        /*00a0*/ 	.word	0xffffffff


	//   ....[10]....
        /*00a4*/ 	.word	0xffffffff


	//   ....[11]....
        /*00a8*/ 	.word	0xffffffff


	//   ....[12]....
        /*00ac*/ 	.word	0xffffffff


	//   ....[13]....
        /*00b0*/ 	.word	0xffffffff


	//----- nvinfo : EIATTR_COOP_GROUP_INSTR_OFFSETS
	.align		4
.L_42:
        /*00b4*/ 	.byte	0x04, 0x28
        /*00b6*/ 	.short	(.L_44 - .L_43)


	//   ....[0]....
.L_43:
        /*00b8*/ 	.word	0x000000b0


	//   ....[1]....
        /*00bc*/ 	.word	0x00000510


	//   ....[2]....
        /*00c0*/ 	.word	0x000007e0


	//   ....[3]....
        /*00c4*/ 	.word	0x00000970


	//   ....[4]....
        /*00c8*/ 	.word	0x00000a60


	//   ....[5]....
        /*00cc*/ 	.word	0x00000bc0


	//   ....[6]....
        /*00d0*/ 	.word	0x00000d10


	//   ....[7]....
        /*00d4*/ 	.word	0x00000f50


	//   ....[8]....
        /*00d8*/ 	.word	0x00002310


	//   ....[9]....
        /*00dc*/ 	.word	0x000035b0


	//   ....[10]....
        /*00e0*/ 	.word	0x00003a80


	//   ....[11]....
        /*00e4*/ 	.word	0x00003ab0


	//   ....[12]....
        /*00e8*/ 	.word	0x000044d0


	//   ....[13]....
        /*00ec*/ 	.word	0x000046e0


	//----- nvinfo : EIATTR_VRC_CTA_INIT_COUNT
	.align		4
.L_44:
        /*00f0*/ 	.byte	0x02, 0x4a
        /*00f2*/ 	.byte	0x80
	.zero		1


	//----- nvinfo : EIATTR_SYSCALL_OFFSETS
	.align		4
        /*00f4*/ 	.byte	0x04, 0x46
        /*00f6*/ 	.short	(.L_46 - .L_45)


	//   ....[0]....
.L_45:
        /*00f8*/ 	.word	0x000062a0


	//   ....[1]....
        /*00fc*/ 	.word	0x000063e0


	//   ....[2]....
        /*0100*/ 	.word	0x00006c30


	//   ....[3]....
        /*0104*/ 	.word	0x00008230


	//   ....[4]....
        /*0108*/ 	.word	0x000097d0


	//   ....[5]....
        /*010c*/ 	.word	0x0000ada0


	//----- nvinfo : EIATTR_MBARRIER_INSTR_OFFSETS
	.align		4
.L_46:
        /*0110*/ 	.byte	0x04, 0x39
        /*0112*/ 	.short	(.L_48 - .L_47)


	//   ....[0]....
.L_47:
        /*0114*/ 	.word	0x00000660
        /*0118*/ 	.word	0x000000ff
        /*011c*/ 	.word	0x00000000
        /*0120*/ 	.short	0x0100
        /*0122*/ 	.byte	0x04
	.zero		1


	//   ....[1]....
        /*0124*/ 	.word	0x00000670
        /*0128*/ 	.word	0x000000ff
        /*012c*/ 	.word	0x00000058
        /*0130*/ 	.short	0x0100
        /*0132*/ 	.byte	0x04
	.zero		1


	//   ....[2]....
        /*0134*/ 	.word	0x00000680
        /*0138*/ 	.word	0x000000ff
        /*013c*/ 	.word	0x00000008
        /*0140*/ 	.short	0x0100
        /*0142*/ 	.byte	0x04
	.zero		1


	//   ....[3]....
        /*0144*/ 	.word	0x00000690
        /*0148*/ 	.word	0x000000ff
        /*014c*/ 	.word	0x00000060
        /*0150*/ 	.short	0x0100
        /*0152*/ 	.byte	0x04
	.zero		1


	//   ....[4]....
        /*0154*/ 	.word	0x000006a0
        /*0158*/ 	.word	0x000000ff
        /*015c*/ 	.word	0x00000010
        /*0160*/ 	.short	0x0100
        /*0162*/ 	.byte	0x04
	.zero		1


	//   ....[5]....
        /*0164*/ 	.word	0x000006b0
        /*0168*/ 	.word	0x000000ff
        /*016c*/ 	.word	0x00000068
        /*0170*/ 	.short	0x0100
        /*0172*/ 	.byte	0x04
	.zero		1


	//   ....[6]....
        /*0174*/ 	.word	0x000006c0
        /*0178*/ 	.word	0x000000ff
        /*017c*/ 	.word	0x00000018
        /*0180*/ 	.short	0x0100
        /*0182*/ 	.byte	0x04
	.zero		1


	//   ....[7]....
        /*0184*/ 	.word	0x000006d0
        /*0188*/ 	.word	0x000000ff
        /*018c*/ 	.word	0x00000070
        /*0190*/ 	.short	0x0100
        /*0192*/ 	.byte	0x04
	.zero		1


	//   ....[8]....
        /*0194*/ 	.word	0x000006e0
        /*0198*/ 	.word	0x000000ff
        /*019c*/ 	.word	0x00000020
        /*01a0*/ 	.short	0x0100
        /*01a2*/ 	.byte	0x04
	.zero		1


	//   ....[9]....
        /*01a4*/ 	.word	0x000006f0
        /*01a8*/ 	.word	0x000000ff
        /*01ac*/ 	.word	0x00000078
        /*01b0*/ 	.short	0x0100
        /*01b2*/ 	.byte	0x04
	.zero		1


	//   ....[10]....
        /*01b4*/ 	.word	0x00000700
        /*01b8*/ 	.word	0x000000ff
        /*01bc*/ 	.word	0x00000028
        /*01c0*/ 	.short	0x0100
        /*01c2*/ 	.byte	0x04
	.zero		1


	//   ....[11]....
        /*01c4*/ 	.word	0x00000710
        /*01c8*/ 	.word	0x000000ff
        /*01cc*/ 	.word	0x00000080
        /*01d0*/ 	.short	0x0100
        /*01d2*/ 	.byte	0x04
	.zero		1


	//   ....[12]....
        /*01d4*/ 	.word	0x00000720
        /*01d8*/ 	.word	0x000000ff
        /*01dc*/ 	.word	0x00000030
        /*01e0*/ 	.short	0x0100
        /*01e2*/ 	.byte	0x04
	.zero		1


	//   ....[13]....
        /*01e4*/ 	.word	0x00000730
        /*01e8*/ 	.word	0x000000ff
        /*01ec*/ 	.word	0x00000088
        /*01f0*/ 	.short	0x0100
        /*01f2*/ 	.byte	0x04
	.zero		1


	//   ....[14]....
        /*01f4*/ 	.word	0x00000740
        /*01f8*/ 	.word	0x000000ff
        /*01fc*/ 	.word	0x00000038
        /*0200*/ 	.short	0x0100
        /*0202*/ 	.byte	0x04
	.zero		1


	//   ....[15]....
        /*0204*/ 	.word	0x00000750
        /*0208*/ 	.word	0x000000ff
        /*020c*/ 	.word	0x00000090
        /*0210*/ 	.short	0x0100
        /*0212*/ 	.byte	0x04
	.zero		1


	//   ....[16]....
        /*0214*/ 	.word	0x00000760
        /*0218*/ 	.word	0x000000ff
        /*021c*/ 	.word	0x00000040
        /*0220*/ 	.short	0x0100
        /*0222*/ 	.byte	0x04
	.zero		1


	//   ....[17]....
        /*0224*/ 	.word	0x00000770
        /*0228*/ 	.word	0x000000ff
        /*022c*/ 	.word	0x00000098
        /*0230*/ 	.short	0x0100
        /*0232*/ 	.byte	0x04
	.zero		1


	//   ....[18]....
        /*0234*/ 	.word	0x00000780
        /*0238*/ 	.word	0x000000ff
        /*023c*/ 	.word	0x00000048
        /*0240*/ 	.short	0x0100
        /*0242*/ 	.byte	0x04
	.zero		1


	//   ....[19]....
        /*0244*/ 	.word	0x00000790
        /*0248*/ 	.word	0x000000ff
        /*024c*/ 	.word	0x000000a0
        /*0250*/ 	.short	0x0100
        /*0252*/ 	.byte	0x04
	.zero		1


	//   ....[20]....
        /*0254*/ 	.word	0x000007a0
        /*0258*/ 	.word	0x000000ff
        /*025c*/ 	.word	0x00000050
        /*0260*/ 	.short	0x0100
        /*0262*/ 	.byte	0x04
	.zero		1


	//   ....[21]....
        /*0264*/ 	.word	0x000007b0
        /*0268*/ 	.word	0x000000ff
        /*026c*/ 	.word	0x000000a8
        /*0270*/ 	.short	0x0100
        /*0272*/ 	.byte	0x04
	.zero		1


	//   ....[22]....
        /*0274*/ 	.word	0x000008e0
        /*0278*/ 	.word	0x000000ff
        /*027c*/ 	.word	0x000000b0
        /*0280*/ 	.short	0x0100
        /*0282*/ 	.byte	0x04
	.zero		1


	//   ....[23]....
        /*0284*/ 	.word	0x000008f0
        /*0288*/ 	.word	0x000000ff
        /*028c*/ 	.word	0x000000d0
        /*0290*/ 	.short	0x0100
        /*0292*/ 	.byte	0x04
	.zero		1


	//   ....[24]....
        /*0294*/ 	.word	0x00000900
        /*0298*/ 	.word	0x000000ff
        /*029c*/ 	.word	0x000000b8
        /*02a0*/ 	.short	0x0100
        /*02a2*/ 	.byte	0x04
	.zero		1


	//   ....[25]....
        /*02a4*/ 	.word	0x00000910
        /*02a8*/ 	.word	0x000000ff
        /*02ac*/ 	.word	0x000000d8
        /*02b0*/ 	.short	0x0100
        /*02b2*/ 	.byte	0x04
	.zero		1


	//   ....[26]....
        /*02b4*/ 	.word	0x00000920
        /*02b8*/ 	.word	0x000000ff
        /*02bc*/ 	.word	0x000000c0
        /*02c0*/ 	.short	0x0100
        /*02c2*/ 	.byte	0x04
	.zero		1


	//   ....[27]....
        /*02c4*/ 	.word	0x00000930
        /*02c8*/ 	.word	0x000000ff
        /*02cc*/ 	.word	0x000000e0
        /*02d0*/ 	.short	0x0100
        /*02d2*/ 	.byte	0x04
	.zero		1


	//   ....[28]....
        /*02d4*/ 	.word	0x00000940
        /*02d8*/ 	.word	0x000000ff
        /*02dc*/ 	.word	0x000000c8
        /*02e0*/ 	.short	0x0100
        /*02e2*/ 	.byte	0x04
	.zero		1


	//   ....[29]....
        /*02e4*/ 	.word	0x00000950
        /*02e8*/ 	.word	0x000000ff
        /*02ec*/ 	.word	0x000000e8
        /*02f0*/ 	.short	0x0100
        /*02f2*/ 	.byte	0x04
	.zero		1


	//   ....[30]....
        /*02f4*/ 	.word	0x00000a30
        /*02f8*/ 	.word	0x000000ff
        /*02fc*/ 	.word	0x000000f0
        /*0300*/ 	.short	0x0100
        /*0302*/ 	.byte	0x06
	.zero		1


	//   ....[31]....
        /*0304*/ 	.word	0x00000a40
        /*0308*/ 	.word	0x000000ff
        /*030c*/ 	.word	0x000000f8
        /*0310*/ 	.short	0x0100
        /*0312*/ 	.byte	0x06
	.zero		1


	//   ....[32]....
        /*0314*/ 	.word	0x00000b70
        /*0318*/ 	.word	0x000000ff
        /*031c*/ 	.word	0x00000100
        /*0320*/ 	.short	0x0100
        /*0322*/ 	.byte	0x06
	.zero		1


	//   ....[33]....
        /*0324*/ 	.word	0x00000b80
        /*0328*/ 	.word	0x000000ff
        /*032c*/ 	.word	0x00000110
        /*0330*/ 	.short	0x0100
        /*0332*/ 	.byte	0x06
	.zero		1


	//   ....[34]....
        /*0334*/ 	.word	0x00000b90
        /*0338*/ 	.word	0x000000ff
        /*033c*/ 	.word	0x00000108
        /*0340*/ 	.short	0x0100
        /*0342*/ 	.byte	0x06
	.zero		1


	//   ....[35]....
        /*0344*/ 	.word	0x00000ba0
        /*0348*/ 	.word	0x000000ff
        /*034c*/ 	.word	0x00000118
        /*0350*/ 	.short	0x0100
        /*0352*/ 	.byte	0x06
	.zero		1


	//   ....[36]....
        /*0354*/ 	.word	0x00000cc0
        /*0358*/ 	.word	0x000000ff
        /*035c*/ 	.word	0x00000120
        /*0360*/ 	.short	0x0100
        /*0362*/ 	.byte	0x04
	.zero		1


	//   ....[37]....
        /*0364*/ 	.word	0x00000cd0
        /*0368*/ 	.word	0x000000ff
        /*036c*/ 	.word	0x00000130
        /*0370*/ 	.short	0x0100
        /*0372*/ 	.byte	0x04
	.zero		1


	//   ....[38]....
        /*0374*/ 	.word	0x00000ce0
        /*0378*/ 	.word	0x000000ff
        /*037c*/ 	.word	0x00000128
        /*0380*/ 	.short	0x0100
        /*0382*/ 	.byte	0x04
	.zero		1


	//   ....[39]....
        /*0384*/ 	.word	0x00000cf0
        /*0388*/ 	.word	0x000000ff
        /*038c*/ 	.word	0x00000138
        /*0390*/ 	.short	0x0100
        /*0392*/ 	.byte	0x04
	.zero		1


	//   ....[40]....
        /*0394*/ 	.word	0x00000de0
        /*0398*/ 	.word	0x000000ff
        /*039c*/ 	.word	0x00000140
        /*03a0*/ 	.short	0x0100
        /*03a2*/ 	.byte	0x04
	.zero		1


	//   ....[41]....
        /*03a4*/ 	.word	0x00000df0
        /*03a8*/ 	.word	0x000000ff
        /*03ac*/ 	.word	0x00000150
        /*03b0*/ 	.short	0x0100
        /*03b2*/ 	.byte	0x04
	.zero		1


	//   ....[42]....
        /*03b4*/ 	.word	0x00000e00
        /*03b8*/ 	.word	0x000000ff
        /*03bc*/ 	.word	0x00000148
        /*03c0*/ 	.short	0x0100
        /*03c2*/ 	.byte	0x04
	.zero		1


	//   ....[43]....
        /*03c4*/ 	.word	0x00000e10
        /*03c8*/ 	.word	0x000000ff
        /*03cc*/ 	.word	0x00000158
        /*03d0*/ 	.short	0x0100
        /*03d2*/ 	.byte	0x04
	.zero		1


	//   ....[44]....
        /*03d4*/ 	.word	0x00000f10
        /*03d8*/ 	.word	0x000000ff
        /*03dc*/ 	.word	0x00000160
        /*03e0*/ 	.short	0x0100
        /*03e2*/ 	.byte	0x06
	.zero		1


	//   ....[45]....
        /*03e4*/ 	.word	0x00001b30
        /*03e8*/ 	.word	0x00000003
        /*03ec*/ 	.word	0x00000150
        /*03f0*/ 	.short	0x010a
        /*03f2*/ 	.byte	0xff
	.zero		1


	//   ....[46]....
        /*03f4*/ 	.word	0x00001b60
        /*03f8*/ 	.word	0x00000003
        /*03fc*/ 	.word	0x00000140
        /*0400*/ 	.short	0x0101
        /*0402*/ 	.byte	0xff
	.zero		1


	//   ....[47]....
        /*0404*/ 	.word	0x00001c20
        /*0408*/ 	.word	0x000000ff
        /*040c*/ 	.word	0x00000058
        /*0410*/ 	.short	0x010a
        /*0412*/ 	.byte	0x04
	.zero		1


	//   ....[48]....
        /*0414*/ 	.word	0x00001cf0
        /*0418*/ 	.word	0x000000ff
        /*041c*/ 	.word	0x00000058
        /*0420*/ 	.short	0x010a
        /*0422*/ 	.byte	0x21
	.zero		1


	//   ....[49]....
        /*0424*/ 	.word	0x00001ea0
        /*0428*/ 	.word	0x000000ff
        /*042c*/ 	.word	0x00000058
        /*0430*/ 	.short	0x010a
        /*0432*/ 	.byte	0x05
	.zero		1


	//   ....[50]....
        /*0434*/ 	.word	0x00001fb0
        /*0438*/ 	.word	0x000000ff
        /*043c*/ 	.word	0x000000f8
        /*0440*/ 	.short	0x0101
        /*0442*/ 	.byte	0x06
	.zero		1


	//   ....[51]....
        /*0444*/ 	.word	0x00001fd0
        /*0448*/ 	.word	0x000000ff
        /*044c*/ 	.word	0x00000058
        /*0450*/ 	.short	0x010a
        /*0452*/ 	.byte	0x04
	.zero		1


	//   ....[52]....
        /*0454*/ 	.word	0x00002050
        /*0458*/ 	.word	0x000000ff
        /*045c*/ 	.word	0x00000058
        /*0460*/ 	.short	0x010a
        /*0462*/ 	.byte	0x11
	.zero		1


	//   ....[53]....
        /*0464*/ 	.word	0x000021e0
        /*0468*/ 	.word	0x000000ff
        /*046c*/ 	.word	0x00000058
        /*0470*/ 	.short	0x010a
        /*0472*/ 	.byte	0x05
	.zero		1


	//   ....[54]....
        /*0474*/ 	.word	0x00002340
        /*0478*/ 	.word	0x00000003
        /*047c*/ 	.word	0x00000100
        /*0480*/ 	.short	0x010a
        /*0482*/ 	.byte	0xff
	.zero		1


	//   ....[55]....
        /*0484*/ 	.word	0x00002490
        /*0488*/ 	.word	0x00000000
        /*048c*/ 	.word	0x00000000
        /*0490*/ 	.short	0x0101
        /*0492*/ 	.byte	0xff
	.zero		1


	//   ....[56]....
        /*0494*/ 	.word	0x00002a40
        /*0498*/ 	.word	0x000000ff
        /*049c*/ 	.word	0x00000000
        /*04a0*/ 	.short	0x010a
        /*04a2*/ 	.byte	0x04
	.zero		1


	//   ....[57]....
        /*04a4*/ 	.word	0x00002ad0
        /*04a8*/ 	.word	0x000000ff
        /*04ac*/ 	.word	0x00000000
        /*04b0*/ 	.short	0x010a
        /*04b2*/ 	.byte	0x05
	.zero		1


	//   ....[58]....
        /*04b4*/ 	.word	0x00002b60
        /*04b8*/ 	.word	0x000000ff
        /*04bc*/ 	.word	0x00000000
        /*04c0*/ 	.short	0x010a
        /*04c2*/ 	.byte	0x05
	.zero		1


	//   ....[59]....
        /*04c4*/ 	.word	0x00002bf0
        /*04c8*/ 	.word	0x000000ff
        /*04cc*/ 	.word	0x00000000
        /*04d0*/ 	.short	0x010a
        /*04d2*/ 	.byte	0x05
	.zero		1


	//   ....[60]....
        /*04d4*/ 	.word	0x00002c80
        /*04d8*/ 	.word	0x000000ff
        /*04dc*/ 	.word	0x00000000
        /*04e0*/ 	.short	0x010a
        /*04e2*/ 	.byte	0x05
	.zero		1


	//   ....[61]....
        /*04e4*/ 	.word	0x00002d10
        /*04e8*/ 	.word	0x000000ff
        /*04ec*/ 	.word	0x00000000
        /*04f0*/ 	.short	0x010a
        /*04f2*/ 	.byte	0x05
	.zero		1


	//   ....[62]....
        /*04f4*/ 	.word	0x00002da0
        /*04f8*/ 	.word	0x000000ff
        /*04fc*/ 	.word	0x00000000
        /*0500*/ 	.short	0x010a
        /*0502*/ 	.byte	0x05
	.zero		1


	//   ....[63]....
        /*0504*/ 	.word	0x00002e30
        /*0508*/ 	.word	0x000000ff
        /*050c*/ 	.word	0x00000000
        /*0510*/ 	.short	0x010a
        /*0512*/ 	.byte	0x05
	.zero		1


	//   ....[64]....
        /*0514*/ 	.word	0x00002ec0
        /*0518*/ 	.word	0x000000ff
        /*051c*/ 	.word	0x00000000
        /*0520*/ 	.short	0x010a
        /*0522*/ 	.byte	0x05
	.zero		1


	//   ....[65]....
        /*0524*/ 	.word	0x00002f50
        /*0528*/ 	.word	0x000000ff
        /*052c*/ 	.word	0x00000000
        /*0530*/ 	.short	0x010a
        /*0532*/ 	.byte	0x05
	.zero		1


	//   ....[66]....
        /*0534*/ 	.word	0x00002ff0
        /*0538*/ 	.word	0x00000000
        /*053c*/ 	.word	0x00000000
        /*0540*/ 	.short	0x010a
        /*0542*/ 	.byte	0xff
	.zero		1


	//   ....[67]....
        /*0544*/ 	.word	0x00003110
        /*0548*/ 	.word	0x00000002
        /*054c*/ 	.word	0x00000140
        /*0550*/ 	.short	0x010a
        /*0552*/ 	.byte	0xff
	.zero		1


	//   ....[68]....
        /*0554*/ 	.word	0x00003170
        /*0558*/ 	.word	0x00000004
        /*055c*/ 	.word	0x00000000
        /*0560*/ 	.short	0x0101
        /*0562*/ 	.byte	0xff
	.zero		1


	//   ....[69]....
        /*0564*/ 	.word	0x00003190
        /*0568*/ 	.word	0x000000ff
        /*056c*/ 	.word	0x00000110
        /*0570*/ 	.short	0x010a
        /*0572*/ 	.byte	0x04
	.zero		1


	//   ....[70]....
        /*0574*/ 	.word	0x000032b0
        /*0578*/ 	.word	0x00000002
        /*057c*/ 	.word	0x00000100
        /*0580*/ 	.short	0x010a
        /*0582*/ 	.byte	0xff
	.zero		1


	//   ....[71]....
        /*0584*/ 	.word	0x000033c0
        /*0588*/ 	.word	0x00000002
        /*058c*/ 	.word	0x00000000
        /*0590*/ 	.short	0x0101
        /*0592*/ 	.byte	0xff
	.zero		1


	//   ....[72]....
        /*0594*/ 	.word	0x00003450
        /*0598*/ 	.word	0x000000ff
        /*059c*/ 	.word	0x00000110
        /*05a0*/ 	.short	0x0106
        /*05a2*/ 	.byte	0x04
	.zero		1


	//   ....[73]....
        /*05a4*/ 	.word	0x00003470
        /*05a8*/ 	.word	0x000000ff
        /*05ac*/ 	.word	0x00000110
        /*05b0*/ 	.short	0x010a
        /*05b2*/ 	.byte	0x04
	.zero		1


	//   ....[74]....
        /*05b4*/ 	.word	0x00003500
        /*05b8*/ 	.word	0x000000ff
        /*05bc*/ 	.word	0x00000110
        /*05c0*/ 	.short	0x0106
        /*05c2*/ 	.byte	0x07
	.zero		1


	//   ....[75]....
        /*05c4*/ 	.word	0x00003540
        /*05c8*/ 	.word	0x00000000
        /*05cc*/ 	.word	0x00000110
        /*05d0*/ 	.short	0x010a
        /*05d2*/ 	.byte	0xff
	.zero		1


	//   ....[76]....
        /*05d4*/ 	.word	0x00003780
        /*05d8*/ 	.word	0x000000ff
        /*05dc*/ 	.word	0x00000008
        /*05e0*/ 	.short	0x010a
        /*05e2*/ 	.byte	0x05
	.zero		1


	//   ....[77]....
        /*05e4*/ 	.word	0x000037a0
        /*05e8*/ 	.word	0x000000ff
        /*05ec*/ 	.word	0x00000008
        /*05f0*/ 	.short	0x010a
        /*05f2*/ 	.byte	0x05
	.zero		1


	//   ....[78]....
        /*05f4*/ 	.word	0x00003930
        /*05f8*/ 	.word	0x000000ff
        /*05fc*/ 	.word	0x00000008
        /*0600*/ 	.short	0x010a
        /*0602*/ 	.byte	0x05
	.zero		1


	//   ....[79]....
        /*0604*/ 	.word	0x00003950
        /*0608*/ 	.word	0x000000ff
        /*060c*/ 	.word	0x00000008
        /*0610*/ 	.short	0x010a
        /*0612*/ 	.byte	0x05
	.zero		1


	//   ....[80]....
        /*0614*/ 	.word	0x00003a10
        /*0618*/ 	.word	0x000000ff
        /*061c*/ 	.word	0x00000000
        /*0620*/ 	.short	0x0101
        /*0622*/ 	.byte	0x04
	.zero		1


	//   ....[81]....
        /*0624*/ 	.word	0x00003d10
        /*0628*/ 	.word	0x00000000
        /*062c*/ 	.word	0x00000100
        /*0630*/ 	.short	0x010a
        /*0632*/ 	.byte	0xff
	.zero		1


	//   ....[82]....
        /*0634*/ 	.word	0x00003dd0
        /*0638*/ 	.word	0x00000000
        /*063c*/ 	.word	0x00000000
        /*0640*/ 	.short	0x0101
        /*0642*/ 	.byte	0xff
	.zero		1


	//   ....[83]....
        /*0644*/ 	.word	0x00003e90
        /*0648*/ 	.word	0x000000ff
        /*064c*/ 	.word	0x00000000
        /*0650*/ 	.short	0x010a
        /*0652*/ 	.byte	0x04
	.zero		1


	//   ....[84]....
        /*0654*/ 	.word	0x00003ea0
        /*0658*/ 	.word	0x000000ff
        /*065c*/ 	.word	0x00000130
        /*0660*/ 	.short	0x010a
        /*0662*/ 	.byte	0x17
	.zero		1


	//   ....[85]....
        /*0664*/ 	.word	0x00003f50
        /*0668*/ 	.word	0x000000ff
        /*066c*/ 	.word	0x00000000
        /*0670*/ 	.short	0x010a
        /*0672*/ 	.byte	0x05
	.zero		1


	//   ....[86]....
        /*0674*/ 	.word	0x00004090
        /*0678*/ 	.word	0x000000ff
        /*067c*/ 	.word	0x00000000
        /*0680*/ 	.short	0x010a
        /*0682*/ 	.byte	0x04
	.zero		1


	//   ....[87]....
        /*0684*/ 	.word	0x000042e0
        /*0688*/ 	.word	0x000000ff
        /*068c*/ 	.word	0x00000000
        /*0690*/ 	.short	0x010a
        /*0692*/ 	.byte	0x04
	.zero		1


	//   ....[88]....
        /*0694*/ 	.word	0x00004380
        /*0698*/ 	.word	0x00000000
        /*069c*/ 	.word	0x00000000
        /*06a0*/ 	.short	0x010a
        /*06a2*/ 	.byte	0xff
	.zero		1


	//   ....[89]....
        /*06a4*/ 	.word	0x000043c0
        /*06a8*/ 	.word	0x00000000
        /*06ac*/ 	.word	0x00000000
        /*06b0*/ 	.short	0x010a
        /*06b2*/ 	.byte	0xff
	.zero		1


	//   ....[90]....
        /*06b4*/ 	.word	0x00004430
        /*06b8*/ 	.word	0x000000ff
        /*06bc*/ 	.word	0x00000000
        /*06c0*/ 	.short	0x0101
        /*06c2*/ 	.byte	0x04
	.zero		1


	//   ....[91]....
        /*06c4*/ 	.word	0x00004470
        /*06c8*/ 	.word	0x000000ff
        /*06cc*/ 	.word	0x00000160
        /*06d0*/ 	.short	0x010a
        /*06d2*/ 	.byte	0x11
	.zero		1


	//   ....[92]....
        /*06d4*/ 	.word	0x000044c0
        /*06d8*/ 	.word	0x000000ff
        /*06dc*/ 	.word	0x00000000
        /*06e0*/ 	.short	0x0101
        /*06e2*/ 	.byte	0x04
	.zero		1


	//   ....[93]....
        /*06e4*/ 	.word	0x00004960
        /*06e8*/ 	.word	0x0000000c
        /*06ec*/ 	.word	0x00000100
        /*06f0*/ 	.short	0x010a
        /*06f2*/ 	.byte	0xff
	.zero		1


	//   ....[94]....
        /*06f4*/ 	.word	0x00004ad0
        /*06f8*/ 	.word	0x00000000
        /*06fc*/ 	.word	0x00000000
        /*0700*/ 	.short	0x0101
        /*0702*/ 	.byte	0xff
	.zero		1


	//   ....[95]....
        /*0704*/ 	.word	0x00004f60
        /*0708*/ 	.word	0x000000ff
        /*070c*/ 	.word	0x000000f8
        /*0710*/ 	.short	0x010a
        /*0712*/ 	.byte	0x15
	.zero		1


	//   ....[96]....
        /*0714*/ 	.word	0x000050e0
        /*0718*/ 	.word	0x000000ff
        /*071c*/ 	.word	0x000000d0
        /*0720*/ 	.short	0x010a
        /*0722*/ 	.byte	0x15
	.zero		1


	//   ....[97]....
        /*0724*/ 	.word	0x00005260
        /*0728*/ 	.word	0x000000ff
        /*072c*/ 	.word	0x000000b0
        /*0730*/ 	.short	0x010b
        /*0732*/ 	.byte	0x15
	.zero		1


	//   ....[98]....
        /*0734*/ 	.word	0x00005270
        /*0738*/ 	.word	0x000000ff
        /*073c*/ 	.word	0x00000000
        /*0740*/ 	.short	0x0101
        /*0742*/ 	.byte	0x06
	.zero		1


	//   ....[99]....
        /*0744*/ 	.word	0x00005280
        /*0748*/ 	.word	0x000000ff
        /*074c*/ 	.word	0x000000d8
        /*0750*/ 	.short	0x010a
        /*0752*/ 	.byte	0x15
	.zero		1


	//   ....[100]....
        /*0754*/ 	.word	0x000053e0
        /*0758*/ 	.word	0x000000ff
        /*075c*/ 	.word	0x000000b8
        /*0760*/ 	.short	0x010b
        /*0762*/ 	.byte	0x15
	.zero		1


	//   ....[101]....
        /*0764*/ 	.word	0x000053f0
        /*0768*/ 	.word	0x000000ff
        /*076c*/ 	.word	0x00000000
        /*0770*/ 	.short	0x0101
        /*0772*/ 	.byte	0x06
	.zero		1


	//   ....[102]....
        /*0774*/ 	.word	0x00005400
        /*0778*/ 	.word	0x000000ff
        /*077c*/ 	.word	0x000000e0
        /*0780*/ 	.short	0x010a
        /*0782*/ 	.byte	0x15
	.zero		1


	//   ....[103]....
        /*0784*/ 	.word	0x00005550
        /*0788*/ 	.word	0x000000ff
        /*078c*/ 	.word	0x000000c0
        /*0790*/ 	.short	0x010b
        /*0792*/ 	.byte	0x15
	.zero		1


	//   ....[104]....
        /*0794*/ 	.word	0x00005560
        /*0798*/ 	.word	0x000000ff
        /*079c*/ 	.word	0x00000000
        /*07a0*/ 	.short	0x0101
        /*07a2*/ 	.byte	0x06
	.zero		1


	//   ....[105]....
        /*07a4*/ 	.word	0x00005570
        /*07a8*/ 	.word	0x000000ff
        /*07ac*/ 	.word	0x000000e8
        /*07b0*/ 	.short	0x010a
        /*07b2*/ 	.byte	0x15
	.zero		1


	//   ....[106]....
        /*07b4*/ 	.word	0x00005760
        /*07b8*/ 	.word	0x000000ff
        /*07bc*/ 	.word	0x000000c8
        /*07c0*/ 	.short	0x010b
        /*07c2*/ 	.byte	0x15
	.zero		1


	//   ....[107]....
        /*07c4*/ 	.word	0x00005770
        /*07c8*/ 	.word	0x000000ff
        /*07cc*/ 	.word	0x00000000
        /*07d0*/ 	.short	0x0101
        /*07d2*/ 	.byte	0x25
	.zero		1


	//   ....[108]....
        /*07d4*/ 	.word	0x000057a0
        /*07d8*/ 	.word	0x000000ff
        /*07dc*/ 	.word	0x000000d0
        /*07e0*/ 	.short	0x010a
        /*07e2*/ 	.byte	0x15
	.zero		1


	//   ....[109]....
        /*07e4*/ 	.word	0x000057c0
        /*07e8*/ 	.word	0x000000ff
        /*07ec*/ 	.word	0x000000d8
        /*07f0*/ 	.short	0x010a
        /*07f2*/ 	.byte	0x15
	.zero		1


	//   ....[110]....
        /*07f4*/ 	.word	0x000057e0
        /*07f8*/ 	.word	0x000000ff
        /*07fc*/ 	.word	0x000000e0
        /*0800*/ 	.short	0x010a
        /*0802*/ 	.byte	0x15
	.zero		1


	//   ....[111]....
        /*0804*/ 	.word	0x00005820
        /*0808*/ 	.word	0x00000000
        /*080c*/ 	.word	0x000000e8
        /*0810*/ 	.short	0x010a
        /*0812*/ 	.byte	0xff
	.zero		1


	//   ....[112]....
        /*0814*/ 	.word	0x00005b40
        /*0818*/ 	.word	0x00000003
        /*081c*/ 	.word	0x00000100
        /*0820*/ 	.short	0x010a
        /*0822*/ 	.byte	0xff
	.zero		1


	//   ....[113]....
        /*0824*/ 	.word	0x00005cc0
        /*0828*/ 	.word	0x00000000
        /*082c*/ 	.word	0x00000000
        /*0830*/ 	.short	0x0101
        /*0832*/ 	.byte	0xff
	.zero		1


	//   ....[114]....
        /*0834*/ 	.word	0x000067f0
        /*0838*/ 	.word	0x00000003
        /*083c*/ 	.word	0x000000b0
        /*0840*/ 	.short	0x010a
        /*0842*/ 	.byte	0xff
	.zero		1


	//   ....[115]....
        /*0844*/ 	.word	0x00006810
        /*0848*/ 	.word	0x00000093
        /*084c*/ 	.word	0x00000120
        /*0850*/ 	.short	0x010a
        /*0852*/ 	.byte	0xff
	.zero		1


	//   ....[116]....
        /*0854*/ 	.word	0x00006950
        /*0858*/ 	.word	0x00000003
        /*085c*/ 	.word	0x000000b0
        /*0860*/ 	.short	0x010a
        /*0862*/ 	.byte	0xff
	.zero		1


	//   ....[117]....
        /*0864*/ 	.word	0x00006a90
        /*0868*/ 	.word	0x00000000
        /*086c*/ 	.word	0x00000000
        /*0870*/ 	.short	0x0101
        /*0872*/ 	.byte	0xff
	.zero		1


	//   ....[118]....
        /*0874*/ 	.word	0x00006b10
        /*0878*/ 	.word	0x00000093
        /*087c*/ 	.word	0x00000120
        /*0880*/ 	.short	0x010a
        /*0882*/ 	.byte	0xff
	.zero		1


	//   ....[119]....
        /*0884*/ 	.word	0x00007ea0
        /*0888*/ 	.word	0x0000006b
        /*088c*/ 	.word	0x000000b0
        /*0890*/ 	.short	0x010a
        /*0892*/ 	.byte	0xff
	.zero		1


	//   ....[120]....
        /*0894*/ 	.word	0x00007f70
        /*0898*/ 	.word	0x0000006b
        /*089c*/ 	.word	0x000000b0
        /*08a0*/ 	.short	0x010a
        /*08a2*/ 	.byte	0xff
	.zero		1


	//   ....[121]....
        /*08a4*/ 	.word	0x000080b0
        /*08a8*/ 	.word	0x00000000
        /*08ac*/ 	.word	0x00000000
        /*08b0*/ 	.short	0x0101
        /*08b2*/ 	.byte	0xff
	.zero		1


	//   ....[122]....
        /*08b4*/ 	.word	0x00009440
        /*08b8*/ 	.word	0x00000000
        /*08bc*/ 	.word	0x000000b0
        /*08c0*/ 	.short	0x010a
        /*08c2*/ 	.byte	0xff
	.zero		1


	//   ....[123]....
        /*08c4*/ 	.word	0x00009510
        /*08c8*/ 	.word	0x00000000
        /*08cc*/ 	.word	0x000000b0
        /*08d0*/ 	.short	0x010a
        /*08d2*/ 	.byte	0xff
	.zero		1


	//   ....[124]....
        /*08d4*/ 	.word	0x00009650
        /*08d8*/ 	.word	0x00000000
        /*08dc*/ 	.word	0x00000000
        /*08e0*/ 	.short	0x0101
        /*08e2*/ 	.byte	0xff
	.zero		1


	//   ....[125]....
        /*08e4*/ 	.word	0x0000aa10
        /*08e8*/ 	.word	0x00000000
        /*08ec*/ 	.word	0x000000b0
        /*08f0*/ 	.short	0x010a
        /*08f2*/ 	.byte	0xff
	.zero		1


	//   ....[126]....
        /*08f4*/ 	.word	0x0000aae0
        /*08f8*/ 	.word	0x00000000
        /*08fc*/ 	.word	0x000000b0
        /*0900*/ 	.short	0x010a
        /*0902*/ 	.byte	0xff
	.zero		1


	//   ....[127]....
        /*0904*/ 	.word	0x0000ac20
        /*0908*/ 	.word	0x00000000
        /*090c*/ 	.word	0x00000000
        /*0910*/ 	.short	0x0101
        /*0912*/ 	.byte	0xff
	.zero		1


	//   ....[128]....
        /*0914*/ 	.word	0x0000af00
        /*0918*/ 	.word	0x00000093
        /*091c*/ 	.word	0x00000000
        /*0920*/ 	.short	0x0101
        /*0922*/ 	.byte	0xff
	.zero		1


	//   ....[129]....
        /*0924*/ 	.word	0x0000c1a0
        /*0928*/ 	.word	0x00000003
        /*092c*/ 	.word	0x00000150
        /*0930*/ 	.short	0x010a
        /*0932*/ 	.byte	0xff
	.zero		1


	//   ....[130]....
        /*0934*/ 	.word	0x0000c200
        /*0938*/ 	.word	0x00000000
        /*093c*/ 	.word	0x00000058
        /*0940*/ 	.short	0x010a
        /*0942*/ 	.byte	0xff
	.zero		1


	//   ....[131]....
        /*0944*/ 	.word	0x0000c260
        /*0948*/ 	.word	0x00000000
        /*094c*/ 	.word	0x00000058
        /*0950*/ 	.short	0x010a
        /*0952*/ 	.byte	0xff
	.zero		1


	//   ....[132]....
        /*0954*/ 	.word	0x0000c2b0
        /*0958*/ 	.word	0x00000003
        /*095c*/ 	.word	0x00000100
        /*0960*/ 	.short	0x010a
        /*0962*/ 	.byte	0xff
	.zero		1


	//   ....[133]....
        /*0964*/ 	.word	0x0000c310
        /*0968*/ 	.word	0x00000000
        /*096c*/ 	.word	0x00000000
        /*0970*/ 	.short	0x010a
        /*0972*/ 	.byte	0xff
	.zero		1


	//   ....[134]....
        /*0974*/ 	.word	0x0000c370
        /*0978*/ 	.word	0x00000000
        /*097c*/ 	.word	0x00000000
        /*0980*/ 	.short	0x010a
        /*0982*/ 	.byte	0xff
	.zero		1


	//   ....[135]....
        /*0984*/ 	.word	0x0000c3d0
        /*0988*/ 	.word	0x00000000
        /*098c*/ 	.word	0x00000000
        /*0990*/ 	.short	0x010a
        /*0992*/ 	.byte	0xff
	.zero		1


	//   ....[136]....
        /*0994*/ 	.word	0x0000c430
        /*0998*/ 	.word	0x00000000
        /*099c*/ 	.word	0x00000000
        /*09a0*/ 	.short	0x010a
        /*09a2*/ 	.byte	0xff
	.zero		1


	//   ....[137]....
        /*09a4*/ 	.word	0x0000c490
        /*09a8*/ 	.word	0x00000000
        /*09ac*/ 	.word	0x00000000
        /*09b0*/ 	.short	0x010a
        /*09b2*/ 	.byte	0xff
	.zero		1


	//   ....[138]....
        /*09b4*/ 	.word	0x0000c4f0
        /*09b8*/ 	.word	0x00000000
        /*09bc*/ 	.word	0x00000000
        /*09c0*/ 	.short	0x010a
        /*09c2*/ 	.byte	0xff
	.zero		1


	//   ....[139]....
        /*09c4*/ 	.word	0x0000c550
        /*09c8*/ 	.word	0x00000000
        /*09cc*/ 	.word	0x00000000
        /*09d0*/ 	.short	0x010a
        /*09d2*/ 	.byte	0xff
	.zero		1


	//   ....[140]....
        /*09d4*/ 	.word	0x0000c5b0
        /*09d8*/ 	.word	0x00000000
        /*09dc*/ 	.word	0x00000000
        /*09e0*/ 	.short	0x010a
        /*09e2*/ 	.byte	0xff
	.zero		1


	//   ....[141]....
        /*09e4*/ 	.word	0x0000c610
        /*09e8*/ 	.word	0x00000000
        /*09ec*/ 	.word	0x00000000
        /*09f0*/ 	.short	0x010a
        /*09f2*/ 	.byte	0xff
	.zero		1


	//   ....[142]....
        /*09f4*/ 	.word	0x0000c670
        /*09f8*/ 	.word	0x00000000
        /*09fc*/ 	.word	0x00000000
        /*0a00*/ 	.short	0x010a
        /*0a02*/ 	.byte	0xff
	.zero		1


	//   ....[143]....
        /*0a04*/ 	.word	0x0000c6c0
        /*0a08*/ 	.word	0x00000002
        /*0a0c*/ 	.word	0x00000140
        /*0a10*/ 	.short	0x010a
        /*0a12*/ 	.byte	0xff
	.zero		1


	//   ....[144]....
        /*0a14*/ 	.word	0x0000c720
        /*0a18*/ 	.word	0x00000002
        /*0a1c*/ 	.word	0x00000110
        /*0a20*/ 	.short	0x010a
        /*0a22*/ 	.byte	0xff
	.zero		1


	//   ....[145]....
        /*0a24*/ 	.word	0x0000c770
        /*0a28*/ 	.word	0x00000002
        /*0a2c*/ 	.word	0x00000100
        /*0a30*/ 	.short	0x010a
        /*0a32*/ 	.byte	0xff
	.zero		1


	//   ....[146]....
        /*0a34*/ 	.word	0x0000c7d0
        /*0a38*/ 	.word	0x00000000
        /*0a3c*/ 	.word	0x00000110
        /*0a40*/ 	.short	0x010a
        /*0a42*/ 	.byte	0xff
	.zero		1


	//   ....[147]....
        /*0a44*/ 	.word	0x0000c830
        /*0a48*/ 	.word	0x00000000
        /*0a4c*/ 	.word	0x00000008
        /*0a50*/ 	.short	0x010a
        /*0a52*/ 	.byte	0xff
	.zero		1


	//   ....[148]....
        /*0a54*/ 	.word	0x0000c920
        /*0a58*/ 	.word	0x00000000
        /*0a5c*/ 	.word	0x00000008
        /*0a60*/ 	.short	0x010a
        /*0a62*/ 	.byte	0xff
	.zero		1


	//   ....[149]....
        /*0a64*/ 	.word	0x0000c970
        /*0a68*/ 	.word	0x00000000
        /*0a6c*/ 	.word	0x00000100
        /*0a70*/ 	.short	0x010a
        /*0a72*/ 	.byte	0xff
	.zero		1


	//   ....[150]....
        /*0a74*/ 	.word	0x0000c9d0
        /*0a78*/ 	.word	0x00000000
        /*0a7c*/ 	.word	0x00000130
        /*0a80*/ 	.short	0x010a
        /*0a82*/ 	.byte	0xff
	.zero		1


	//   ....[151]....
        /*0a84*/ 	.word	0x0000ca30
        /*0a88*/ 	.word	0x00000000
        /*0a8c*/ 	.word	0x00000000
        /*0a90*/ 	.short	0x010a
        /*0a92*/ 	.byte	0xff
	.zero		1


	//   ....[152]....
        /*0a94*/ 	.word	0x0000ca90
        /*0a98*/ 	.word	0x00000000
        /*0a9c*/ 	.word	0x00000000
        /*0aa0*/ 	.short	0x010a
        /*0aa2*/ 	.byte	0xff
	.zero		1


	//   ....[153]....
        /*0aa4*/ 	.word	0x0000caf0
        /*0aa8*/ 	.word	0x00000000
        /*0aac*/ 	.word	0x00000160
        /*0ab0*/ 	.short	0x010a
        /*0ab2*/ 	.byte	0xff
	.zero		1


	//   ....[154]....
        /*0ab4*/ 	.word	0x0000cb40
        /*0ab8*/ 	.word	0x0000000c
        /*0abc*/ 	.word	0x00000100
        /*0ac0*/ 	.short	0x010a
        /*0ac2*/ 	.byte	0xff
	.zero		1


	//   ....[155]....
        /*0ac4*/ 	.word	0x0000cba0
        /*0ac8*/ 	.word	0x00000000
        /*0acc*/ 	.word	0x000000f8
        /*0ad0*/ 	.short	0x010a
        /*0ad2*/ 	.byte	0xff
	.zero		1


	//   ....[156]....
        /*0ad4*/ 	.word	0x0000cc00
        /*0ad8*/ 	.word	0x00000000
        /*0adc*/ 	.word	0x000000d0
        /*0ae0*/ 	.short	0x010a
        /*0ae2*/ 	.byte	0xff
	.zero		1


	//   ....[157]....
        /*0ae4*/ 	.word	0x0000cc60
        /*0ae8*/ 	.word	0x00000000
        /*0aec*/ 	.word	0x000000d8
        /*0af0*/ 	.short	0x010a
        /*0af2*/ 	.byte	0xff
	.zero		1


	//   ....[158]....
        /*0af4*/ 	.word	0x0000ccc0
        /*0af8*/ 	.word	0x00000000
        /*0afc*/ 	.word	0x000000e0
        /*0b00*/ 	.short	0x010a
        /*0b02*/ 	.byte	0xff
	.zero		1


	//   ....[159]....
        /*0b04*/ 	.word	0x0000cd20
        /*0b08*/ 	.word	0x00000000
        /*0b0c*/ 	.word	0x000000e8
        /*0b10*/ 	.short	0x010a
        /*0b12*/ 	.byte	0xff
	.zero		1


	//   ....[160]....
        /*0b14*/ 	.word	0x0000cd80
        /*0b18*/ 	.word	0x00000000
        /*0b1c*/ 	.word	0x000000d0
        /*0b20*/ 	.short	0x010a
        /*0b22*/ 	.byte	0xff
	.zero		1


	//   ....[161]....
        /*0b24*/ 	.word	0x0000cde0
        /*0b28*/ 	.word	0x00000000
        /*0b2c*/ 	.word	0x000000d8
        /*0b30*/ 	.short	0x010a
        /*0b32*/ 	.byte	0xff
	.zero		1


	//   ....[162]....
        /*0b34*/ 	.word	0x0000ce40
        /*0b38*/ 	.word	0x00000000
        /*0b3c*/ 	.word	0x000000e0
        /*0b40*/ 	.short	0x010a
        /*0b42*/ 	.byte	0xff
	.zero		1


	//   ....[163]....
        /*0b44*/ 	.word	0x0000ce90
        /*0b48*/ 	.word	0x00000003
        /*0b4c*/ 	.word	0x00000100
        /*0b50*/ 	.short	0x010a
        /*0b52*/ 	.byte	0xff
	.zero		1


	//   ....[164]....
        /*0b54*/ 	.word	0x0000cee0
        /*0b58*/ 	.word	0x00000003
        /*0b5c*/ 	.word	0x000000b0
        /*0b60*/ 	.short	0x010a
        /*0b62*/ 	.byte	0xff
	.zero		1


	//   ....[165]....
        /*0b64*/ 	.word	0x0000cf30
        /*0b68*/ 	.word	0x00000093
        /*0b6c*/ 	.word	0x00000120
        /*0b70*/ 	.short	0x010a
        /*0b72*/ 	.byte	0xff
	.zero		1


	//   ....[166]....
        /*0b74*/ 	.word	0x0000cf80
        /*0b78*/ 	.word	0x0000006b
        /*0b7c*/ 	.word	0x000000b0
        /*0b80*/ 	.short	0x010a
        /*0b82*/ 	.byte	0xff
	.zero		1


	//   ....[167]....
        /*0b84*/ 	.word	0x0000cfd0
        /*0b88*/ 	.word	0x00000000
        /*0b8c*/ 	.word	0x000000b0
        /*0b90*/ 	.short	0x010a
        /*0b92*/ 	.byte	0xff
	.zero		1


	//   ....[168]....
        /*0b94*/ 	.word	0x0000d020
        /*0b98*/ 	.word	0x00000000
        /*0b9c*/ 	.word	0x000000b0
        /*0ba0*/ 	.short	0x010a
        /*0ba2*/ 	.byte	0xff
	.zero		1


	//----- nvinfo : EIATTR_NUM_MBARRIERS
	.align		4
.L_48:
        /*0ba4*/ 	.byte	0x03, 0x38
        /*0ba6*/ 	.short	0x002d


	//----- nvinfo : EIATTR_EXIT_INSTR_OFFSETS
	.align		4
        /*0ba8*/ 	.byte	0x04, 0x1c
        /*0baa*/ 	.short	(.L_50 - .L_49)


	//   ....[0]....
.L_49:
        /*0bac*/ 	.word	0x00003020


	//   ....[1]....
        /*0bb0*/ 	.word	0x00003510


	//   ....[2]....
        /*0bb4*/ 	.word	0x00003570


	//   ....[3]....
        /*0bb8*/ 	.word	0x000046f0


	//   ....[4]....
        /*0bbc*/ 	.word	0x00005850


	//   ....[5]....
        /*0bc0*/ 	.word	0x00005890


	//   ....[6]....
        /*0bc4*/ 	.word	0x0000c190


	//----- nvinfo : EIATTR_MAX_THREADS
	.align		4
.L_50:
        /*0bc8*/ 	.byte	0x04, 0x05
        /*0bca*/ 	.short	(.L_52 - .L_51)
.L_51:
        /*0bcc*/ 	.word	0x00000100
        /*0bd0*/ 	.word	0x00000001
        /*0bd4*/ 	.word	0x00000001


	//----- nvinfo : EIATTR_CRS_STACK_SIZE
	.align		4
.L_52:
        /*0bd8*/ 	.byte	0x04, 0x1e
        /*0bda*/ 	.short	(.L_54 - .L_53)
.L_53:
        /*0bdc*/ 	.word	0x00000000


	//----- nvinfo : EIATTR_CBANK_PARAM_SIZE
	.align		4
.L_54:
        /*0be0*/ 	.byte	0x03, 0x19
        /*0be2*/ 	.short	0x0800


	//----- nvinfo : EIATTR_PARAM_CBANK
	.align		4
        /*0be4*/ 	.byte	0x04, 0x0a
        /*0be6*/ 	.short	(.L_56 - .L_55)
	.align		4
.L_55:
        /*0be8*/ 	.word	index@(.nv.constant0._ZN7cutlass13device_kernelINS_4gemm6kernel13GemmUniversalIN4cute5tupleIJiiiiEEENS1_10collective13CollectiveMmaINS1_35MainloopSm100TmaUmmaWarpSpecializedILi11ELi2ELi2ENS5_IJNS4_1CILi2EEENSA_ILi4EEENSA_ILi1EEEEEEEENS5_IJNSA_ILi256EEESG_NSA_ILi64EEEEEEaNS5_IJlSD_lEEEaSJ_NS4_8TiledMMAINS4_8MMA_AtomIJNS4_21SM100_MMA_S8_2x1SM_SSIaaiLi256ELi256ELNS4_4UMMA5MajorE0ELSO_0ELNSN_8SaturateE0EEEEEENS4_6LayoutINS5_IJSD_SD_SD_EEENS5_IJNSA_ILi0EEESU_SU_EEEEENS5_IJNS4_10UnderscoreESX_SX_EEEEENS4_28SM100_TMA_2SM_LOAD_MULTICASTENS4_14ComposedLayoutINS4_7SwizzleILi2ELi4ELi3EEENS4_18smem_ptr_flag_bitsILi8EEENSS_INS5_IJNSA_ILi8EEESH_EEENS5_IJSH_SD_EEEEEEEvNS4_8identityENS4_18SM100_TMA_2SM_LOADES1A_vS1B_EENS_8epilogue10collective18CollectiveEpilogueINS1E_23Sm100TmaWarpSpecializedILi4ELi2ELi64ELb0ELb0EEEJNS5_IJNSA_ILi128EEESG_SH_EEENS5_IJNSS_IS1J_SD_EENSS_ISH_SD_EEEEEaSJ_aSJ_NS1E_6fusion15FusionCallbacksIS1I_NS1O_17LinearCombinationIaiaiLNS_15FloatRoundStyleE2EEES1K_S1N_JEEENS4_5SM1004TMEM4LOAD26SM100_TMEM_LOAD_32dp32b64xENS4_13SM90_TMA_LOADES1A_NS4_39AutoVectorizingCopyWithAssumedAlignmentILi128EEENS4_14SM90_TMA_STOREES1A_S20_S20_EEEvvEEEEvNT_6ParamsE)
        /*0bec*/ 	.short	0x0380
        /*0bee*/ 	.short	0x0800


	//----- nvinfo : EIATTR_SW_WAR
	.align		4
.L_56:
        /*0bf0*/ 	.byte	0x04, 0x36
        /*0bf2*/ 	.short	(.L_58 - .L_57)
.L_57:
        /*0bf4*/ 	.word	0x00000008
.L_58:


//--------------------- .nv.callgraph             --------------------------
	.section	.nv.callgraph,"",@"SHT_CUDA_CALLGRAPH"
	.align	4
	.sectionentsize	8
	.align		4
        /*0000*/ 	.word	0x00000000
	.align		4
        /*0004*/ 	.word	0xffffffff
	.align		4
        /*0008*/ 	.word	index@(_ZN7cutlass13device_kernelINS_4gemm6kernel13GemmUniversalIN4cute5tupleIJiiiiEEENS1_10collective13CollectiveMmaINS1_35MainloopSm100TmaUmmaWarpSpecializedILi11ELi2ELi2ENS5_IJNS4_1CILi2EEENSA_ILi4EEENSA_ILi1EEEEEEEENS5_IJNSA_ILi256EEESG_NSA_ILi64EEEEEEaNS5_IJlSD_lEEEaSJ_NS4_8TiledMMAINS4_8MMA_AtomIJNS4_21SM100_MMA_S8_2x1SM_SSIaaiLi256ELi256ELNS4_4UMMA5MajorE0ELSO_0ELNSN_8SaturateE0EEEEEENS4_6LayoutINS5_IJSD_SD_SD_EEENS5_IJNSA_ILi0EEESU_SU_EEEEENS5_IJNS4_10UnderscoreESX_SX_EEEEENS4_28SM100_TMA_2SM_LOAD_MULTICASTENS4_14ComposedLayoutINS4_7SwizzleILi2ELi4ELi3EEENS4_18smem_ptr_flag_bitsILi8EEENSS_INS5_IJNSA_ILi8EEESH_EEENS5_IJSH_SD_EEEEEEEvNS4_8identityENS4_18SM100_TMA_2SM_LOADES1A_vS1B_EENS_8epilogue10collective18CollectiveEpilogueINS1E_23Sm100TmaWarpSpecializedILi4ELi2ELi64ELb0ELb0EEEJNS5_IJNSA_ILi128EEESG_SH_EEENS5_IJNSS_IS1J_SD_EENSS_ISH_SD_EEEEEaSJ_aSJ_NS1E_6fusion15FusionCallbacksIS1I_NS1O_17LinearCombinationIaiaiLNS_15FloatRoundStyleE2EEES1K_S1N_JEEENS4_5SM1004TMEM4LOAD26SM100_TMEM_LOAD_32dp32b64xENS4_13SM90_TMA_LOADES1A_NS4_39AutoVectorizingCopyWithAssumedAlignmentILi128EEENS4_14SM90_TMA_STOREES1A_S20_S20_EEEvvEEEEvNT_6ParamsE)
	.align		4
        /*000c*/ 	.word	index@(__assertfail)
	.align		4
        /*0010*/ 	.word	0x00000000
	.align		4
        /*0014*/ 	.word	0xfffffffe
	.align		4
        /*0018*/ 	.word	0x00000000
	.align		4
        /*001c*/ 	.word	0xfffffffd
	.align		4
        /*0020*/ 	.word	0x00000000
	.align		4
        /*0024*/ 	.word	0xfffffffc


//--------------------- .nv.constant4             --------------------------
	.section	.nv.constant4,"a",@progbits
	.align	8
	.align		8
.nv.constant4:
        /*0000*/ 	.dword	__assertfail
	.align		8
        /*0008*/ 	.dword	__unnamed_1
	.align		8
        /*0010*/ 	.dword	__unnamed_2
	.align		8
        /*0018*/ 	.dword	__unnamed_3
	.align		8
        /*0020*/ 	.dword	_ZN40_INTERNAL_b3f74034_4_k_cu_9dd5d9fa_297044cuda3std3__45__cpo5beginE
	.align		8
        /*0028*/ 	.dword	_ZN40_INTERNAL_b3f74034_4_k_cu_9dd5d9fa_297044cuda3std3__45__cpo3endE
	.align		8
        /*0030*/ 	.dword	_ZN40_INTERNAL_b3f74034_4_k_cu_9dd5d9fa_297044cuda3std3__45__cpo6cbeginE
	.align		8
        /*0038*/ 	.dword	_ZN40_INTERNAL_b3f74034_4_k_cu_9dd5d9fa_297044cuda3std3__45__cpo4cendE
	.align		8
        /*0040*/ 	.dword	_ZN40_INTERNAL_b3f74034_4_k_cu_9dd5d9fa_297044cuda3std3__442_GLOBAL__N__b3f74034_4_k_cu_9dd5d9fa_297046ignoreE
	.align		8
        /*0048*/ 	.dword	_ZN40_INTERNAL_b3f74034_4_k_cu_9dd5d9fa_297044cuda3std3__419piecewise_constructE
	.align		8
        /*0050*/ 	.dword	_ZN40_INTERNAL_b3f74034_4_k_cu_9dd5d9fa_297044cuda3std3__48in_placeE
	.align		8
        /*0058*/ 	.dword	_ZN40_INTERNAL_b3f74034_4_k_cu_9dd5d9fa_297044cuda3std6ranges3__45__cpo4swapE
	.align		8
        /*0060*/ 	.dword	_ZN40_INTERNAL_b3f74034_4_k_cu_9dd5d9fa_297044cuda3std6ranges3__45__cpo9iter_moveE
	.align		8
        /*0068*/ 	.dword	_ZN40_INTERNAL_b3f74034_4_k_cu_9dd5d9fa_297044cute7productE
	.align		8
        /*0070*/ 	.dword	_ZN40_INTERNAL_b3f74034_4_k_cu_9dd5d9fa_297044cute1_E
	.align		8
        /*0078*/ 	.dword	$str$25
	.align		8
        /*0080*/ 	.dword	$str$26
	.align		8
        /*0088*/ 	.dword	$str$27
	.align		8
        /*0090*/ 	.dword	$str$28


//--------------------- .text._ZN7cutlass13device_kernelINS_4gemm6kernel13GemmUniversalIN4cute5tupleIJiiiiEEENS1_10collective13CollectiveMmaINS1_35MainloopSm100TmaUmmaWarpSpecializedILi11ELi2ELi2ENS5_IJNS4_1CILi2EEENSA_ILi4EEENSA_ILi1EEEEEEEENS5_IJNSA_ILi256EEESG_NSA_ILi64EEEEEEaNS5_IJlSD_lEEEaSJ_NS4_8TiledMMAINS4_8MMA_AtomIJNS4_21SM100_MMA_S8_2x1SM_SSIaaiLi256ELi256ELNS4_4UMMA5MajorE0ELSO_0ELNSN_8SaturateE0EEEEEENS4_6LayoutINS5_IJSD_SD_SD_EEENS5_IJNSA_ILi0EEESU_SU_EEEEENS5_IJNS4_10UnderscoreESX_SX_EEEEENS4_28SM100_TMA_2SM_LOAD_MULTICASTENS4_14ComposedLayoutINS4_7SwizzleILi2ELi4ELi3EEENS4_18smem_ptr_flag_bitsILi8EEENSS_INS5_IJNSA_ILi8EEESH_EEENS5_IJSH_SD_EEEEEEEvNS4_8identityENS4_18SM100_TMA_2SM_LOADES1A_vS1B_EENS_8epilogue10collective18CollectiveEpilogueINS1E_23Sm100TmaWarpSpecializedILi4ELi2ELi64ELb0ELb0EEEJNS5_IJNSA_ILi128EEESG_SH_EEENS5_IJNSS_IS1J_SD_EENSS_ISH_SD_EEEEEaSJ_aSJ_NS1E_6fusion15FusionCallbacksIS1I_NS1O_17LinearCombinationIaiaiLNS_15FloatRoundStyleE2EEES1K_S1N_JEEENS4_5SM1004TMEM4LOAD26SM100_TMEM_LOAD_32dp32b64xENS4_13SM90_TMA_LOADES1A_NS4_39AutoVectorizingCopyWithAssumedAlignmentILi128EEENS4_14SM90_TMA_STOREES1A_S20_S20_EEEvvEEEEvNT_6ParamsE --------------------------
	.section	.text._ZN7cutlass13device_kernelINS_4gemm6kernel13GemmUniversalIN4cute5tupleIJiiiiEEENS1_10collective13CollectiveMmaINS1_35MainloopSm100TmaUmmaWarpSpecializedILi11ELi2ELi2ENS5_IJNS4_1CILi2EEENSA_ILi4EEENSA_ILi1EEEEEEEENS5_IJNSA_ILi256EEESG_NSA_ILi64EEEEEEaNS5_IJlSD_lEEEaSJ_NS4_8TiledMMAINS4_8MMA_AtomIJNS4_21SM100_MMA_S8_2x1SM_SSIaaiLi256ELi256ELNS4_4UMMA5MajorE0ELSO_0ELNSN_8SaturateE0EEEEEENS4_6LayoutINS5_IJSD_SD_SD_EEENS5_IJNSA_ILi0EEESU_SU_EEEEENS5_IJNS4_10UnderscoreESX_SX_EEEEENS4_28SM100_TMA_2SM_LOAD_MULTICASTENS4_14ComposedLayoutINS4_7SwizzleILi2ELi4ELi3EEENS4_18smem_ptr_flag_bitsILi8EEENSS_INS5_IJNSA_ILi8EEESH_EEENS5_IJSH_SD_EEEEEEEvNS4_8identityENS4_18SM100_TMA_2SM_LOADES1A_vS1B_EENS_8epilogue10collective18CollectiveEpilogueINS1E_23Sm100TmaWarpSpecializedILi4ELi2ELi64ELb0ELb0EEEJNS5_IJNSA_ILi128EEESG_SH_EEENS5_IJNSS_IS1J_SD_EENSS_ISH_SD_EEEEEaSJ_aSJ_NS1E_6fusion15FusionCallbacksIS1I_NS1O_17LinearCombinationIaiaiLNS_15FloatRoundStyleE2EEES1K_S1N_JEEENS4_5SM1004TMEM4LOAD26SM100_TMEM_LOAD_32dp32b64xENS4_13SM90_TMA_LOADES1A_NS4_39AutoVectorizingCopyWithAssumedAlignmentILi128EEENS4_14SM90_TMA_STOREES1A_S20_S20_EEEvvEEEEvNT_6ParamsE,"ax",@progbits
	.align	128
.text._ZN7cutlass13device_kernelINS_4gemm6kernel13GemmUniversalIN4cute5tupleIJiiiiEEENS1_10collective13CollectiveMmaINS1_35MainloopSm100TmaUmmaWarpSpecializedILi11ELi2ELi2ENS5_IJNS4_1CILi2EEENSA_ILi4EEENSA_ILi1EEEEEEEENS5_IJNSA_ILi256EEESG_NSA_ILi64EEEEEEaNS5_IJlSD_lEEEaSJ_NS4_8TiledMMAINS4_8MMA_AtomIJNS4_21SM100_MMA_S8_2x1SM_SSIaaiLi256ELi256ELNS4_4UMMA5MajorE0ELSO_0ELNSN_8SaturateE0EEEEEENS4_6LayoutINS5_IJSD_SD_SD_EEENS5_IJNSA_ILi0EEESU_SU_EEEEENS5_IJNS4_10UnderscoreESX_SX_EEEEENS4_28SM100_TMA_2SM_LOAD_MULTICASTENS4_14ComposedLayoutINS4_7SwizzleILi2ELi4ELi3EEENS4_18smem_ptr_flag_bitsILi8EEENSS_INS5_IJNSA_ILi8EEESH_EEENS5_IJSH_SD_EEEEEEEvNS4_8identityENS4_18SM100_TMA_2SM_LOADES1A_vS1B_EENS_8epilogue10collective18CollectiveEpilogueINS1E_23Sm100TmaWarpSpecializedILi4ELi2ELi64ELb0ELb0EEEJNS5_IJNSA_ILi128EEESG_SH_EEENS5_IJNSS_IS1J_SD_EENSS_ISH_SD_EEEEEaSJ_aSJ_NS1E_6fusion15FusionCallbacksIS1I_NS1O_17LinearCombinationIaiaiLNS_15FloatRoundStyleE2EEES1K_S1N_JEEENS4_5SM1004TMEM4LOAD26SM100_TMEM_LOAD_32dp32b64xENS4_13SM90_TMA_LOADES1A_NS4_39AutoVectorizingCopyWithAssumedAlignmentILi128EEENS4_14SM90_TMA_STOREES1A_S20_S20_EEEvvEEEEvNT_6ParamsE:
        .type           _ZN7cutlass13device_kernelINS_4gemm6kernel13GemmUniversalIN4cute5tupleIJiiiiEEENS1_10collective13CollectiveMmaINS1_35MainloopSm100TmaUmmaWarpSpecializedILi11ELi2ELi2ENS5_IJNS4_1CILi2EEENSA_ILi4EEENSA_ILi1EEEEEEEENS5_IJNSA_ILi256EEESG_NSA_ILi64EEEEEEaNS5_IJlSD_lEEEaSJ_NS4_8TiledMMAINS4_8MMA_AtomIJNS4_21SM100_MMA_S8_2x1SM_SSIaaiLi256ELi256ELNS4_4UMMA5MajorE0ELSO_0ELNSN_8SaturateE0EEEEEENS4_6LayoutINS5_IJSD_SD_SD_EEENS5_IJNSA_ILi0EEESU_SU_EEEEENS5_IJNS4_10UnderscoreESX_SX_EEEEENS4_28SM100_TMA_2SM_LOAD_MULTICASTENS4_14ComposedLayoutINS4_7SwizzleILi2ELi4ELi3EEENS4_18smem_ptr_flag_bitsILi8EEENSS_INS5_IJNSA_ILi8EEESH_EEENS5_IJSH_SD_EEEEEEEvNS4_8identityENS4_18SM100_TMA_2SM_LOADES1A_vS1B_EENS_8epilogue10collective18CollectiveEpilogueINS1E_23Sm100TmaWarpSpecializedILi4ELi2ELi64ELb0ELb0EEEJNS5_IJNSA_ILi128EEESG_SH_EEENS5_IJNSS_IS1J_SD_EENSS_ISH_SD_EEEEEaSJ_aSJ_NS1E_6fusion15FusionCallbacksIS1I_NS1O_17LinearCombinationIaiaiLNS_15FloatRoundStyleE2EEES1K_S1N_JEEENS4_5SM1004TMEM4LOAD26SM100_TMEM_LOAD_32dp32b64xENS4_13SM90_TMA_LOADES1A_NS4_39AutoVectorizingCopyWithAssumedAlignmentILi128EEENS4_14SM90_TMA_STOREES1A_S20_S20_EEEvvEEEEvNT_6ParamsE,@function
        .size           _ZN7cutlass13device_kernelINS_4gemm6kernel13GemmUniversalIN4cute5tupleIJiiiiEEENS1_10collective13CollectiveMmaINS1_35MainloopSm100TmaUmmaWarpSpecializedILi11ELi2ELi2ENS5_IJNS4_1CILi2EEENSA_ILi4EEENSA_ILi1EEEEEEEENS5_IJNSA_ILi256EEESG_NSA_ILi64EEEEEEaNS5_IJlSD_lEEEaSJ_NS4_8TiledMMAINS4_8MMA_AtomIJNS4_21SM100_MMA_S8_2x1SM_SSIaaiLi256ELi256ELNS4_4UMMA5MajorE0ELSO_0ELNSN_8SaturateE0EEEEEENS4_6LayoutINS5_IJSD_SD_SD_EEENS5_IJNSA_ILi0EEESU_SU_EEEEENS5_IJNS4_10UnderscoreESX_SX_EEEEENS4_28SM100_TMA_2SM_LOAD_MULTICASTENS4_14ComposedLayoutINS4_7SwizzleILi2ELi4ELi3EEENS4_18smem_ptr_flag_bitsILi8EEENSS_INS5_IJNSA_ILi8EEESH_EEENS5_IJSH_SD_EEEEEEEvNS4_8identityENS4_18SM100_TMA_2SM_LOADES1A_vS1B_EENS_8epilogue10collective18CollectiveEpilogueINS1E_23Sm100TmaWarpSpecializedILi4ELi2ELi64ELb0ELb0EEEJNS5_IJNSA_ILi128EEESG_SH_EEENS5_IJNSS_IS1J_SD_EENSS_ISH_SD_EEEEEaSJ_aSJ_NS1E_6fusion15FusionCallbacksIS1I_NS1O_17LinearCombinationIaiaiLNS_15FloatRoundStyleE2EEES1K_S1N_JEEENS4_5SM1004TMEM4LOAD26SM100_TMEM_LOAD_32dp32b64xENS4_13SM90_TMA_LOADES1A_NS4_39AutoVectorizingCopyWithAssumedAlignmentILi128EEENS4_14SM90_TMA_STOREES1A_S20_S20_EEEvvEEEEvNT_6ParamsE,(.L_x_207 - _ZN7cutlass13device_kernelINS_4gemm6kernel13GemmUniversalIN4cute5tupleIJiiiiEEENS1_10collective13CollectiveMmaINS1_35MainloopSm100TmaUmmaWarpSpecializedILi11ELi2ELi2ENS5_IJNS4_1CILi2EEENSA_ILi4EEENSA_ILi1EEEEEEEENS5_IJNSA_ILi256EEESG_NSA_ILi64EEEEEEaNS5_IJlSD_lEEEaSJ_NS4_8TiledMMAINS4_8MMA_AtomIJNS4_21SM100_MMA_S8_2x1SM_SSIaaiLi256ELi256ELNS4_4UMMA5MajorE0ELSO_0ELNSN_8SaturateE0EEEEEENS4_6LayoutINS5_IJSD_SD_SD_EEENS5_IJNSA_ILi0EEESU_SU_EEEEENS5_IJNS4_10UnderscoreESX_SX_EEEEENS4_28SM100_TMA_2SM_LOAD_MULTICASTENS4_14ComposedLayoutINS4_7SwizzleILi2ELi4ELi3EEENS4_18smem_ptr_flag_bitsILi8EEENSS_INS5_IJNSA_ILi8EEESH_EEENS5_IJSH_SD_EEEEEEEvNS4_8identityENS4_18SM100_TMA_2SM_LOADES1A_vS1B_EENS_8epilogue10collective18CollectiveEpilogueINS1E_23Sm100TmaWarpSpecializedILi4ELi2ELi64ELb0ELb0EEEJNS5_IJNSA_ILi128EEESG_SH_EEENS5_IJNSS_IS1J_SD_EENSS_ISH_SD_EEEEEaSJ_aSJ_NS1E_6fusion15FusionCallbacksIS1I_NS1O_17LinearCombinationIaiaiLNS_15FloatRoundStyleE2EEES1K_S1N_JEEENS4_5SM1004TMEM4LOAD26SM100_TMEM_LOAD_32dp32b64xENS4_13SM90_TMA_LOADES1A_NS4_39AutoVectorizingCopyWithAssumedAlignmentILi128EEENS4_14SM90_TMA_STOREES1A_S20_S20_EEEvvEEEEvNT_6ParamsE)
        .other          _ZN7cutlass13device_kernelINS_4gemm6kernel13GemmUniversalIN4cute5tupleIJiiiiEEENS1_10collective13CollectiveMmaINS1_35MainloopSm100TmaUmmaWarpSpecializedILi11ELi2ELi2ENS5_IJNS4_1CILi2EEENSA_ILi4EEENSA_ILi1EEEEEEEENS5_IJNSA_ILi256EEESG_NSA_ILi64EEEEEEaNS5_IJlSD_lEEEaSJ_NS4_8TiledMMAINS4_8MMA_AtomIJNS4_21SM100_MMA_S8_2x1SM_SSIaaiLi256ELi256ELNS4_4UMMA5MajorE0ELSO_0ELNSN_8SaturateE0EEEEEENS4_6LayoutINS5_IJSD_SD_SD_EEENS5_IJNSA_ILi0EEESU_SU_EEEEENS5_IJNS4_10UnderscoreESX_SX_EEEEENS4_28SM100_TMA_2SM_LOAD_MULTICASTENS4_14ComposedLayoutINS4_7SwizzleILi2ELi4ELi3EEENS4_18smem_ptr_flag_bitsILi8EEENSS_INS5_IJNSA_ILi8EEESH_EEENS5_IJSH_SD_EEEEEEEvNS4_8identityENS4_18SM100_TMA_2SM_LOADES1A_vS1B_EENS_8epilogue10collective18CollectiveEpilogueINS1E_23Sm100TmaWarpSpecializedILi4ELi2ELi64ELb0ELb0EEEJNS5_IJNSA_ILi128EEESG_SH_EEENS5_IJNSS_IS1J_SD_EENSS_ISH_SD_EEEEEaSJ_aSJ_NS1E_6fusion15FusionCallbacksIS1I_NS1O_17LinearCombinationIaiaiLNS_15FloatRoundStyleE2EEES1K_S1N_JEEENS4_5SM1004TMEM4LOAD26SM100_TMEM_LOAD_32dp32b64xENS4_13SM90_TMA_LOADES1A_NS4_39AutoVectorizingCopyWithAssumedAlignmentILi128EEENS4_14SM90_TMA_STOREES1A_S20_S20_EEEvvEEEEvNT_6ParamsE,@"STO_CUDA_ENTRY STV_DEFAULT"
_ZN7cutlass13device_kernelINS_4gemm6kernel13GemmUniversalIN4cute5tupleIJiiiiEEENS1_10collective13CollectiveMmaINS1_35MainloopSm100TmaUmmaWarpSpecializedILi11ELi2ELi2ENS5_IJNS4_1CILi2EEENSA_ILi4EEENSA_ILi1EEEEEEEENS5_IJNSA_ILi256EEESG_NSA_ILi64EEEEEEaNS5_IJlSD_lEEEaSJ_NS4_8TiledMMAINS4_8MMA_AtomIJNS4_21SM100_MMA_S8_2x1SM_SSIaaiLi256ELi256ELNS4_4UMMA5MajorE0ELSO_0ELNSN_8SaturateE0EEEEEENS4_6LayoutINS5_IJSD_SD_SD_EEENS5_IJNSA_ILi0EEESU_SU_EEEEENS5_IJNS4_10UnderscoreESX_SX_EEEEENS4_28SM100_TMA_2SM_LOAD_MULTICASTENS4_14ComposedLayoutINS4_7SwizzleILi2ELi4ELi3EEENS4_18smem_ptr_flag_bitsILi8EEENSS_INS5_IJNSA_ILi8EEESH_EEENS5_IJSH_SD_EEEEEEEvNS4_8identityENS4_18SM100_TMA_2SM_LOADES1A_vS1B_EENS_8epilogue10collective18CollectiveEpilogueINS1E_23Sm100TmaWarpSpecializedILi4ELi2ELi64ELb0ELb0EEEJNS5_IJNSA_ILi128EEESG_SH_EEENS5_IJNSS_IS1J_SD_EENSS_ISH_SD_EEEEEaSJ_aSJ_NS1E_6fusion15FusionCallbacksIS1I_NS1O_17LinearCombinationIaiaiLNS_15FloatRoundStyleE2EEES1K_S1N_JEEENS4_5SM1004TMEM4LOAD26SM100_TMEM_LOAD_32dp32b64xENS4_13SM90_TMA_LOADES1A_NS4_39AutoVectorizingCopyWithAssumedAlignmentILi128EEENS4_14SM90_TMA_STOREES1A_S20_S20_EEEvvEEEEvNT_6ParamsE:
[----:B------:R-:W1:Y:S01]  /*0000*/  LDC R1, c[0x0][0x37c] ;  /* 0x0000df00ff017b82 */ /* 0x000e620000000800 */
[----:B------:R-:W2:Y:S01]  /*0010*/  S2R R157, SR_TID.X ;  /* 0x00000000009d7919 */ /* 0x000ea20000002100 */
[----:B------:R-:W3:Y:S06]  /*0020*/  LDCU.64 UR8, c[0x0][0x890] ;  /* 0x00011200ff0877ac */ /* 0x000eec0008000a00 */
[----:B------:R-:W4:Y:S01]  /*0030*/  S2UR UR45, SR_CgaCtaId ;  /* 0x00000000002d79c3 */ /* 0x000f220000008800 */
[----:B------:R-:W-:Y:S02]  /*0040*/  PRMT R144, RZ, 0x7610, R144 ;  /* 0x00007610ff907816 */ /* 0x000fe40000000090 */
[----:B------:R-:W-:-:S02]  /*0050*/  ELECT P0, URZ, PT ;  /* 0x0000000000ff782f */ /* 0x000fc40003800000 */
[----:B---3--:R-:W-:-:S04]  /*0060*/  ISETP.NE.U32.AND P1, PT, RZ, UR8, PT ;  /* 0x00000008ff007c0c */ /* 0x008fc8000bf25070 */
[----:B------:R-:W-:Y:S01]  /*0070*/  ISETP.NE.AND.EX P2, PT, RZ, UR9, PT, P1 ;  /* 0x00000009ff007c0c */ /* 0x000fe2000bf45310 */
[----:B----4-:R-:W-:Y:S02]  /*0080*/  ULOP3.LUT UR33, UR45, 0x1, URZ, 0xc0, !UPT ;  /* 0x000000012d217892 */ /* 0x010fe4000f8ec0ff */
[----:B------:R-:W-:Y:S01]  /*0090*/  ULOP3.LUT UR34, UR45, 0x1, URZ, 0x3c, !UPT ;  /* 0x000000012d227892 */ /* 0x000fe2000f8e3cff */
[----:B--2---:R-:W-:-:S05]  /*00a0*/  SHF.R.U32.HI R145, RZ, 0x5, R157 ;  /* 0x00000005ff917819 */ /* 0x004fca000001169d */
[----:B------:R-:W2:Y:S02]  /*00b0*/  SHFL.IDX PT, R0, R145, RZ, 0x1f ;  /* 0x00001fff91007589 */ /* 0x000ea400000e0000 */
[----:B--2---:R-:W-:Y:S02]  /*00c0*/  R2UR UR17, R0 ;  /* 0x00000000001172ca */ /* 0x004fe400000e0000 */
[----:B-1----:R-:W-:Y:S05]  /*00d0*/  @P2 BRA `(.L_x_0) ;  /* 0x0000000000302947 */ /* 0x002fea0003800000 */
[----:B------:R-:W1:Y:S02]  /*00e0*/  LDCU.64 UR4, c[0x0][0x888] ;  /* 0x00011100ff0477ac */ /* 0x000e640008000a00 */
[----:B-1----:R-:W-:-:S04]  /*00f0*/  UISETP.NE.U32.AND UP0, UPT, UR4, URZ, UPT ;  /* 0x000000ff0400728c */ /* 0x002fc8000bf05070 */
[----:B------:R-:W-:-:S09]  /*0100*/  UISETP.NE.AND.EX UP0, UPT, UR5, URZ, UPT, UP0 ;  /* 0x000000ff0500728c */ /* 0x000fd2000bf05300 */
[----:B------:R-:W-:Y:S05]  /*0110*/  BRA.U !UP0, `(.L_x_1) ;  /* 0x0000000108147547 */ /* 0x000fea000b800000 */
[----:B------:R-:W1:Y:S01]  /*0120*/  LDC.64 R72, c[0x0][0x888] ;  /* 0x00022200ff487b82 */ /* 0x000e620000000a00 */
[----:B------:R-:W1:Y:S02]  /*0130*/  LDCU.64 UR4, c[0x0][0x358] ;  /* 0x00006b00ff0477ac */ /* 0x000e640008000a00 */
[----:B-1----:R1:W5:Y:S01]  /*0140*/  LDG.E R72, desc[UR4][R72.64] ;  /* 0x0000000448487981 */ /* 0x002362000c1e1900 */
[----:B------:R-:W-:Y:S01]  /*0150*/  HFMA2 R144, -RZ, RZ, 0, 5.9604644775390625e-08 ;  /* 0x00000001ff907431 */ /* 0x000fe200000001ff */
[----:B------:R-:W-:Y:S05]  /*0160*/  BRA `(.L_x_0) ;  /* 0x00000000000c7947 */ /* 0x000fea0003800000 */
.L_x_1:
[----:B------:R-:W1:Y:S01]  /*0170*/  LDCU UR4, c[0x0][0x880] ;  /* 0x00011000ff0477ac */ /* 0x000e620008000800 */
[----:B------:R-:W-:Y:S01]  /*0180*/  HFMA2 R144, -RZ, RZ, 0, 5.9604644775390625e-08 ;  /* 0x00000001ff907431 */ /* 0x000fe200000001ff */
[----:B-1----:R-:W-:-:S07]  /*0190*/  MOV R72, UR4 ;  /* 0x0000000400487c02 */ /* 0x002fce0008000f00 */
.L_x_0:
[----:B------:R-:W2:Y:S02]  /*01a0*/  LDCU.64 UR4, c[0x0][0x8b0] ;  /* 0x00011600ff0477ac */ /* 0x000ea40008000a00 */
[----:B--2---:R-:W-:-:S04]  /*01b0*/  UISETP.NE.U32.AND UP0, UPT, UR4, URZ, UPT ;  /* 0x000000ff0400728c */ /* 0x004fc8000bf05070 */
[----:B------:R-:W-:-:S09]  /*01c0*/  UISETP.NE.AND.EX UP0, UPT, UR5, URZ, UPT, UP0 ;  /* 0x000000ff0500728c */ /* 0x000fd2000bf05300 */
[----:B------:R-:W-:Y:S05]  /*01d0*/  BRA.U UP0, `(.L_x_2) ;  /* 0x0000000100287547 */ /* 0x000fea000b800000 */
[----:B------:R-:W2:Y:S02]  /*01e0*/  LDCU.64 UR4, c[0x0][0x8a8] ;  /* 0x00011500ff0477ac */ /* 0x000ea40008000a00 */
[----:B--2---:R-:W-:-:S04]  /*01f0*/  UISETP.NE.U32.AND UP0, UPT, UR4, URZ, UPT ;  /* 0x000000ff0400728c */ /* 0x004fc8000bf05070 */
[----:B------:R-:W-:-:S09]  /*0200*/  UISETP.NE.AND.EX UP0, UPT, UR5, URZ, UPT, UP0 ;  /* 0x000000ff0500728c */ /* 0x000fd2000bf05300 */
[----:B------:R-:W-:Y:S05]  /*0210*/  BRA.U !UP0, `(.L_x_3) ;  /* 0x0000000108107547 */ /* 0x000fea000b800000 */
[----:B------:R-:W2:Y:S01]  /*0220*/  LDC.64 R70, c[0x0][0x8a8] ;  /* 0x00022a00ff467b82 */ /* 0x000ea20000000a00 */
[----:B------:R-:W2:Y:S02]  /*0230*/  LDCU.64 UR4, c[0x0][0x358] ;  /* 0x00006b00ff0477ac */ /* 0x000ea40008000a00 */
[----:B--2---:R2:W5:Y:S01]  /*0240*/  LDG.E R70, desc[UR4][R70.64] ;  /* 0x0000000446467981 */ /* 0x004562000c1e1900 */
[----:B------:R-:W-:Y:S05]  /*0250*/  BRA `(.L_x_2) ;  /* 0x0000000000087947 */ /* 0x000fea0003800000 */
.L_x_3:
[----:B------:R-:W2:Y:S02]  /*0260*/  LDCU UR4, c[0x0][0x8a0] ;  /* 0x00011400ff0477ac */ /* 0x000ea40008000800 */
[----:B--2---:R-:W-:Y:S02]  /*0270*/  MOV R70, UR4 ;  /* 0x0000000400467c02 */ /* 0x004fe40008000f00 */
.L_x_2:
[----:B------:R-:W-:Y:S01]  /*0280*/  IMAD.U32 R0, RZ, RZ, UR17 ;  /* 0x00000011ff007e24 */ /* 0x000fe2000f8e00ff */
[----:B------:R-:W-:Y:S04]  /*0290*/  BSSY.RECONVERGENT B0, `(.L_x_4) ;  /* 0x000000c000007945 */ /* 0x000fe80003800200 */
[C---:B------:R-:W-:Y:S02]  /*02a0*/  ISETP.NE.OR P3, PT, R0.reuse, 0x1, !P0 ;  /* 0x000000010000780c */ /* 0x040fe40004765670 */
[----:B------:R-:W-:-:S11]  /*02b0*/  ISETP.NE.OR P2, PT, R0, 0x3, !P0 ;  /* 0x000000030000780c */ /* 0x000fd60004745670 */
[----:B------:R-:W-:Y:S05]  /*02c0*/  @P3 BRA `(.L_x_5) ;  /* 0x0000000000203947 */ /* 0x000fea0003800000 */
[----:B------:R-:W3:Y:S02]  /*02d0*/  LDCU.64 UR4, c[0x0][0x348] ;  /* 0x00006900ff0477ac */ /* 0x000ee40008000a00 */
[----:B---3--:R-:W-:Y:S02]  /*02e0*/  UIADD3 UR6, UP1, UPT, UR4, 0x80, URZ ;  /* 0x0000008004067890 */ /* 0x008fe4000ff3e0ff */
[----:B------:R-:W-:Y:S02]  /*02f0*/  UIADD3 UR4, UP0, UPT, UR4, 0x180, URZ ;  /* 0x0000018004047890 */ /* 0x000fe4000ff1e0ff */
[----:B------:R-:W-:Y:S02]  /*0300*/  UIADD3.X UR7, UPT, UPT, URZ, UR5, URZ, UP1, !UPT ;  /* 0x00000005ff077290 */ /* 0x000fe40008ffe4ff */
[----:B------:R-:W-:-:S07]  /*0310*/  UIADD3.X UR5, UPT, UPT, URZ, UR5, URZ, UP0, !UPT ;  /* 0x00000005ff057290 */ /* 0x000fce00087fe4ff */
[----:B------:R3:W-:Y:S02]  /*0320*/  UTMACCTL.PF [UR6] ;  /* 0x00000000060079b9 */ /* 0x0007e40008040000 */
[----:B------:R3:W-:Y:S02]  /*0330*/  UTMACCTL.PF [UR4] ;  /* 0x00000000040079b9 */ /* 0x0007e40008040000 */
[----:B---3--:R-:W-:Y:S01]  /*0340*/  NOP ;  /* 0x0000000000007918 */ /* 0x008fe20000000000 */
.L_x_5:
[----:B------:R-:W-:Y:S05]  /*0350*/  BSYNC.RECONVERGENT B0 ;  /* 0x0000000000007941 */ /* 0x000fea0003800200 */
.L_x_4:
[----:B------:R-:W-:Y:S04]  /*0360*/  BSSY.RECONVERGENT B0, `(.L_x_6) ;  /* 0x000000a000007945 */ /* 0x000fe80003800200 */
        /* <DEDUP_REMOVED lines=9> */
.L_x_7:
[----:B------:R-:W-:Y:S05]  /*0400*/  BSYNC.RECONVERGENT B0 ;  /* 0x0000000000007941 */ /* 0x000fea0003800200 */
.L_x_6:
[----:B------:R-:W3:Y:S01]  /*0410*/  LDCU.64 UR4, c[0x0][0x888] ;  /* 0x00011100ff0477ac */ /* 0x000ee20008000a00 */
[----:B------:R-:W-:Y:S01]  /*0420*/  ISETP.NE.AND.EX P1, PT, RZ, UR9, PT, P1 ;  /* 0x00000009ff007c0c */ /* 0x000fe2000bf25310 */
[----:B------:R-:W-:Y:S01]  /*0430*/  UPLOP3.LUT UP4, UPT, UPT, UPT, UPT, 0x80, 0x8 ;  /* 0x000000000008789c */ /* 0x000fe20003f8f070 */
[----:B---3--:R-:W-:-:S04]  /*0440*/  ISETP.NE.U32.AND P2, PT, RZ, UR4, PT ;  /* 0x00000004ff007c0c */ /* 0x008fc8000bf45070 */
[----:B------:R-:W-:-:S13]  /*0450*/  ISETP.NE.AND.EX P2, PT, RZ, UR5, PT, P2 ;  /* 0x00000005ff007c0c */ /* 0x000fda000bf45320 */
[----:B------:R-:W-:Y:S05]  /*0460*/  @P2 BRA P1, `(.L_x_8) ;  /* 0x0000000000282947 */ /* 0x000fea0000800000 */
[----:B-----5:R-:W-:Y:S01]  /*0470*/  R2UR UR6, R72 ;  /* 0x00000000480672ca */ /* 0x020fe200000e0000 */
[----:B------:R-:W-:Y:S02]  /*0480*/  UISETP.NE.U32.AND UP0, UPT, UR8, URZ, UPT ;  /* 0x000000ff0800728c */ /* 0x000fe4000bf05070 */
[----:B------:R-:W-:Y:S02]  /*0490*/  UISETP.NE.U32.AND UP1, UPT, UR4, URZ, UPT ;  /* 0x000000ff0400728c */ /* 0x000fe4000bf25070 */
[----:B------:R-:W-:Y:S02]  /*04a0*/  UISETP.NE.AND.EX UP2, UPT, UR9, URZ, UPT, UP0 ;  /* 0x000000ff0900728c */ /* 0x000fe4000bf45300 */
[----:B------:R-:W-:-:S04]  /*04b0*/  UISETP.NE.AND.EX UP0, UPT, UR5, URZ, UPT, UP1 ;  /* 0x000000ff0500728c */ /* 0x000fc8000bf05310 */
[----:B------:R-:W-:Y:S02]  /*04c0*/  USEL UR4, URZ, 0xffffffff, UP0 ;  /* 0xffffffffff047887 */ /* 0x000fe40008000000 */
[----:B------:R-:W-:-:S04]  /*04d0*/  UISETP.NE.AND UP1, UPT, UR6, URZ, UPT ;  /* 0x000000ff0600728c */ /* 0x000fc8000bf25270 */
[----:B------:R-:W-:-:S04]  /*04e0*/  @!UP2 USEL UR4, URZ, 0xffffffff, UP1 ;  /* 0xffffffffff04a887 */ /* 0x000fc80008800000 */
[----:B------:R-:W-:-:S04]  /*04f0*/  ULOP3.LUT UR4, UR4, 0x1, URZ, 0xc0, !UPT ;  /* 0x0000000104047892 */ /* 0x000fc8000f8ec0ff */
[----:B------:R-:W-:-:S11]  /*0500*/  UISETP.NE.U32.AND UP4, UPT, UR4, 0x1, UPT ;  /* 0x000000010400788c */ /* 0x000fd6000bf85070 */
.L_x_8:
[----:B------:R-:W3:Y:S01]  /*0510*/  SHFL.IDX PT, R0, R145, RZ, 0x1f ;  /* 0x00001fff91007589 */ /* 0x000ee200000e0000 */
[----:B------:R-:W-:-:S04]  /*0520*/  UISETP.NE.AND UP0, UPT, UR17, 0x2, UPT ;  /* 0x000000021100788c */ /* 0x000fc8000bf05270 */
[----:B------:R-:W-:Y:S02]  /*0530*/  UISETP.EQ.AND UP1, UPT, UR33, URZ, !UP0 ;  /* 0x000000ff2100728c */ /* 0x000fe4000c722270 */
[----:B------:R-:W-:-:S04]  /*0540*/  USEL UR41, URZ, 0x1, UP0 ;  /* 0x00000001ff297887 */ /* 0x000fc80008000000 */
[----:B------:R-:W-:Y:S02]  /*0550*/  PLOP3.LUT P3, PT, P0, PT, UP1, 0x80, 0x8 ;  /* 0x000000000008781c */ /* 0x000fe4000076f018 */
[----:B---3--:R-:W-:-:S13]  /*0560*/  ISETP.NE.AND P1, PT, R0, RZ, PT ;  /* 0x000000ff0000720c */ /* 0x008fda0003f25270 */
[----:B------:R-:W-:Y:S05]  /*0570*/  @P1 BRA `(.L_x_9) ;  /* 0x0000000000981947 */ /* 0x000fea0003800000 */
[----:B------:R-:W-:Y:S01]  /*0580*/  ELECT P1, URZ, PT ;  /* 0x0000000000ff782f */ /* 0x000fe20003820000 */
[----:B------:R-:W-:-:S12]  /*0590*/  BSSY.RECONVERGENT B0, `(.L_x_9) ;  /* 0x0000024000007945 */ /* 0x000fd80003800200 */
[----:B------:R-:W-:Y:S05]  /*05a0*/  @!P1 BRA `(.L_x_10) ;  /* 0x0000000000889947 */ /* 0x000fea0003800000 */
[----:B------:R-:W-:Y:S01]  /*05b0*/  UMOV UR4, 0x400 ;  /* 0x0000040000047882 */ /* 0x000fe20000000000 */
[----:B------:R-:W-:Y:S01]  /*05c0*/  UMOV UR8, 0x1 ;  /* 0x0000000100087882 */ /* 0x000fe20000000000 */
[----:B------:R-:W-:Y:S01]  /*05d0*/  UMOV UR6, 0x4 ;  /* 0x0000000400067882 */ /* 0x000fe20000000000 */
[----:B------:R-:W-:Y:S02]  /*05e0*/  ULEA UR4, UR45, UR4, 0x18 ;  /* 0x000000042d047291 */ /* 0x000fe4000f8ec0ff */
[----:B------:R-:W-:-:S04]  /*05f0*/  UIADD3 UR8, UPT, UPT, -UR8, 0x100000, URZ ;  /* 0x0010000008087890 */ /* 0x000fc8000fffe1ff */
[----:B------:R-:W-:Y:S02]  /*0600*/  USHF.L.U32 UR9, UR8, 0xb, URZ ;  /* 0x0000000b08097899 */ /* 0x000fe400080006ff */
[----:B------:R-:W-:Y:S02]  /*0610*/  USHF.L.U32 UR8, UR8, 0x1, URZ ;  /* 0x0000000108087899 */ /* 0x000fe400080006ff */
[----:B------:R-:W-:-:S04]  /*0620*/  UIADD3 UR6, UPT, UPT, -UR6, 0x100000, URZ ;  /* 0x0010000006067890 */ /* 0x000fc8000fffe1ff */
[----:B------:R-:W-:Y:S02]  /*0630*/  USHF.L.U32 UR7, UR6, 0xb, URZ ;  /* 0x0000000b06077899 */ /* 0x000fe400080006ff */
[----:B------:R-:W-:Y:S01]  /*0640*/  USHF.L.U32 UR6, UR6, 0x1, URZ ;  /* 0x0000000106067899 */ /* 0x000fe200080006ff */
[----:B------:R-:W3:Y:S03]  /*0650*/  FENCE.VIEW.ASYNC.S ;  /* 0x00000000000073c6 */ /* 0x000ee60000000000 */
[----:B---3--:R3:W4:Y:S08]  /*0660*/  SYNCS.EXCH.64 URZ, [UR4], UR8 ;  /* 0x0000000804ff75b2 */ /* 0x0087300008000100 */
[----:B------:R3:W1:Y:S01]  /*0670*/  SYNCS.EXCH.64 URZ, [UR4+0x58], UR6 ;  /* 0x0000580604ff75b2 */ /* 0x0006620008000100 */
        /* <DEDUP_REMOVED lines=19> */
[----:B------:R3:W1:Y:S02]  /*07b0*/  SYNCS.EXCH.64 URZ, [UR4+0xa8], UR6 ;  /* 0x0000a80604ff75b2 */ /* 0x0006640008000100 */
[----:B---34-:R-:W-:Y:S01]  /*07c0*/  NOP ;  /* 0x0000000000007918 */ /* 0x018fe20000000000 */
.L_x_10:
[----:B------:R-:W-:Y:S05]  /*07d0*/  BSYNC.RECONVERGENT B0 ;  /* 0x0000000000007941 */ /* 0x000fea0003800200 */
.L_x_9:
[----:B------:R-:W3:Y:S01]  /*07e0*/  SHFL.IDX PT, R0, R145, RZ, 0x1f ;  /* 0x00001fff91007589 */ /* 0x000ee200000e0000 */
[----:B------:R-:W-:Y:S01]  /*07f0*/  NOP ;  /* 0x0000000000007918 */ /* 0x000fe20000000000 */
[----:B---3--:R-:W-:-:S13]  /*0800*/  ISETP.NE.AND P1, PT, R0, 0x1, PT ;  /* 0x000000010000780c */ /* 0x008fda0003f25270 */
[----:B------:R-:W-:Y:S05]  /*0810*/  @P1 BRA `(.L_x_11) ;  /* 0x0000000000541947 */ /* 0x000fea0003800000 */
        /* <DEDUP_REMOVED lines=10> */
[----:B------:R-:W-:Y:S01]  /*08c0*/  ELECT P1, URZ, PT ;  /* 0x0000000000ff782f */ /* 0x000fe20003820000 */
[----:B------:R-:W3:Y:S02]  /*08d0*/  FENCE.VIEW.ASYNC.S ;  /* 0x00000000000073c6 */ /* 0x000ee40000000000 */
[----:B---3--:R3:W4:Y:S08]  /*08e0*/  SYNCS.EXCH.64 URZ, [UR4+0xb0], UR8 ;  /* 0x0000b00804ff75b2 */ /* 0x0087300008000100 */
[----:B------:R3:W1:Y:S01]  /*08f0*/  SYNCS.EXCH.64 URZ, [UR4+0xd0], UR6 ;  /* 0x0000d00604ff75b2 */ /* 0x0006620008000100 */
[----:B------:R3:W1:Y:S01]  /*0900*/  SYNCS.EXCH.64 URZ, [UR4+0xb8], UR8 ;  /* 0x0000b80804ff75b2 */ /* 0x0006620008000100 */
[----:B------:R3:W1:Y:S01]  /*0910*/  SYNCS.EXCH.64 URZ, [UR4+0xd8], UR6 ;  /* 0x0000d80604ff75b2 */ /* 0x0006620008000100 */
[----:B------:R3:W1:Y:S01]  /*0920*/  SYNCS.EXCH.64 URZ, [UR4+0xc0], UR8 ;  /* 0x0000c00804ff75b2 */ /* 0x0006620008000100 */
[----:B------:R3:W1:Y:S01]  /*0930*/  SYNCS.EXCH.64 URZ, [UR4+0xe0], UR6 ;  /* 0x0000e00604ff75b2 */ /* 0x0006620008000100 */
[----:B------:R3:W1:Y:S01]  /*0940*/  SYNCS.EXCH.64 URZ, [UR4+0xc8], UR8 ;  /* 0x0000c80804ff75b2 */ /* 0x0006620008000100 */
[----:B------:R3:W1:Y:S01]  /*0950*/  SYNCS.EXCH.64 URZ, [UR4+0xe8], UR6 ;  /* 0x0000e80604ff75b2 */ /* 0x0006620008000100 */
[----:B------:R-:W-:Y:S01]  /*0960*/  NOP ;  /* 0x0000000000007918 */ /* 0x000fe20000000000 */
.L_x_11:
[----:B------:R-:W2:Y:S01]  /*0970*/  SHFL.IDX PT, R0, R145, RZ, 0x1f ;  /* 0x00001fff91007589 */ /* 0x000ea200000e0000 */
[----:B------:R-:W-:Y:S01]  /*0980*/  NOP ;  /* 0x0000000000007918 */ /* 0x000fe20000000000 */
[----:B--2---:R-:W-:-:S13]  /*0990*/  ISETP.NE.AND P1, PT, R0, 0x3, PT ;  /* 0x000000030000780c */ /* 0x004fda0003f25270 */
[----:B------:R-:W-:Y:S05]  /*09a0*/  @P1 BRA `(.L_x_12) ;  /* 0x00000000002c1947 */ /* 0x000fea0003800000 */
[----:B---3--:R-:W-:Y:S01]  /*09b0*/  UMOV UR6, 0x400 ;  /* 0x0000040000067882 */ /* 0x008fe20000000000 */
[----:B------:R-:W-:Y:S01]  /*09c0*/  UMOV UR4, 0x20 ;  /* 0x0000002000047882 */ /* 0x000fe20000000000 */
[----:B------:R-:W-:Y:S02]  /*09d0*/  ULEA UR6, UR45, UR6, 0x18 ;  /* 0x000000062d067291 */ /* 0x000fe4000f8ec0ff */
[----:B------:R-:W-:-:S04]  /*09e0*/  UIADD3 UR4, UPT, UPT, -UR4, 0x100000, URZ ;  /* 0x0010000004047890 */ /* 0x000fc8000fffe1ff */
[----:B------:R-:W-:Y:S02]  /*09f0*/  USHF.L.U32 UR5, UR4, 0xb, URZ ;  /* 0x0000000b04057899 */ /* 0x000fe400080006ff */
[----:B------:R-:W-:Y:S01]  /*0a00*/  USHF.L.U32 UR4, UR4, 0x1, URZ ;  /* 0x0000000104047899 */ /* 0x000fe200080006ff */
[----:B------:R-:W-:Y:S01]  /*0a10*/  ELECT P1, URZ, PT ;  /* 0x0000000000ff782f */ /* 0x000fe20003820000 */
[----:B------:R-:W2:Y:S10]  /*0a20*/  FENCE.VIEW.ASYNC.S ;  /* 0x00000000000073c6 */ /* 0x000eb40000000000 */
[----:B--2---:R2:W3:Y:S01]  /*0a30*/  SYNCS.EXCH.64 URZ, [UR6+0xf0], UR4 ;  /* 0x0000f00406ff75b2 */ /* 0x0044e20008000100 */
[----:B------:R2:W1:Y:S01]  /*0a40*/  SYNCS.EXCH.64 URZ, [UR6+0xf8], UR4 ;  /* 0x0000f80406ff75b2 */ /* 0x0004620008000100 */
[----:B------:R-:W-:Y:S01]  /*0a50*/  NOP ;  /* 0x0000000000007918 */ /* 0x000fe20000000000 */
.L_x_12:
[----:B------:R-:W4:Y:S01]  /*0a60*/  SHFL.IDX PT, R0, R145, RZ, 0x1f ;  /* 0x00001fff91007589 */ /* 0x000f2200000e0000 */
[----:B------:R-:W-:Y:S01]  /*0a70*/  NOP ;  /* 0x0000000000007918 */ /* 0x000fe20000000000 */
[----:B----4-:R-:W-:-:S13]  /*0a80*/  ISETP.NE.AND P1, PT, R0, 0x4, PT ;  /* 0x000000040000780c */ /* 0x010fda0003f25270 */
[----:B------:R-:W-:Y:S05]  /*0a90*/  @P1 BRA `(.L_x_13) ;  /* 0x0000000000481947 */ /* 0x000fea0003800000 */
[----:B--23--:R-:W-:Y:S01]  /*0aa0*/  UMOV UR4, 0x720 ;  /* 0x0000072000047882 */ /* 0x00cfe20000000000 */
[----:B------:R-:W-:Y:S01]  /*0ab0*/  UMOV UR6, 0x400 ;  /* 0x0000040000067882 */ /* 0x000fe20000000000 */
[----:B------:R-:W-:Y:S01]  /*0ac0*/  USEL UR4, UR4, 0x620, UP4 ;  /* 0x0000062004047887 */ /* 0x000fe2000a000000 */
        /* <DEDUP_REMOVED lines=9> */
[----:B------:R-:W2:Y:S02]  /*0b60*/  FENCE.VIEW.ASYNC.S ;  /* 0x00000000000073c6 */ /* 0x000ea40000000000 */
[----:B--2---:R4:W2:Y:S08]  /*0b70*/  SYNCS.EXCH.64 URZ, [UR6+0x100], UR8 ;  /* 0x0001000806ff75b2 */ /* 0x0048b00008000100 */
[----:B------:R4:W3:Y:S01]  /*0b80*/  SYNCS.EXCH.64 URZ, [UR6+0x110], UR4 ;  /* 0x0001100406ff75b2 */ /* 0x0008e20008000100 */
[----:B------:R4:W1:Y:S01]  /*0b90*/  SYNCS.EXCH.64 URZ, [UR6+0x108], UR8 ;  /* 0x0001080806ff75b2 */ /* 0x0008620008000100 */
[----:B------:R4:W1:Y:S02]  /*0ba0*/  SYNCS.EXCH.64 URZ, [UR6+0x118], UR4 ;  /* 0x0001180406ff75b2 */ /* 0x0008640008000100 */
[----:B----4-:R-:W-:Y:S01]  /*0bb0*/  NOP ;  /* 0x0000000000007918 */ /* 0x010fe20000000000 */
.L_x_13:
[----:B------:R-:W4:Y:S01]  /*0bc0*/  SHFL.IDX PT, R0, R145, RZ, 0x1f ;  /* 0x00001fff91007589 */ /* 0x000f2200000e0000 */
[----:B------:R-:W-:Y:S01]  /*0bd0*/  NOP ;  /* 0x0000000000007918 */ /* 0x000fe20000000000 */
[----:B----4-:R-:W-:-:S13]  /*0be0*/  ISETP.NE.AND P1, PT, R0, 0x5, PT ;  /* 0x000000050000780c */ /* 0x010fda0003f25270 */
[----:B------:R-:W-:Y:S05]  /*0bf0*/  @P1 BRA `(.L_x_14) ;  /* 0x0000000000441947 */ /* 0x000fea0003800000 */
[----:B--23--:R-:W-:Y:S01]  /*0c00*/  UMOV UR4, 0x400 ;  /* 0x0000040000047882 */ /* 0x00cfe20000000000 */
        /* <DEDUP_REMOVED lines=16> */
.L_x_14:
[----:B------:R-:W4:Y:S01]  /*0d10*/  SHFL.IDX PT, R0, R145, RZ, 0x1f ;  /* 0x00001fff91007589 */ /* 0x000f2200000e0000 */
[----:B------:R-:W-:Y:S01]  /*0d20*/  ISETP.NE.OR P0, PT, RZ, UR17, !P0 ;  /* 0x00000011ff007c0c */ /* 0x000fe2000c705670 */
[----:B------:R-:W-:Y:S01]  /*0d30*/  NOP ;  /* 0x0000000000007918 */ /* 0x000fe20000000000 */
[----:B----4-:R-:W-:-:S13]  /*0d40*/  ISETP.NE.AND P1, PT, R0, 0x3, PT ;  /* 0x000000030000780c */ /* 0x010fda0003f25270 */
[----:B------:R-:W-:Y:S05]  /*0d50*/  @P1 BRA `(.L_x_15) ;  /* 0x0000000000341947 */ /* 0x000fea0003800000 */
[----:B--23--:R-:W-:Y:S01]  /*0d60*/  UMOV UR4, 0x400 ;  /* 0x0000040000047882 */ /* 0x00cfe20000000000 */
[----:B------:R-:W-:Y:S01]  /*0d70*/  UMOV UR6, 0x20 ;  /* 0x0000002000067882 */ /* 0x000fe20000000000 */
[----:B------:R-:W-:Y:S02]  /*0d80*/  ULEA UR4, UR45, UR4, 0x18 ;  /* 0x000000042d047291 */ /* 0x000fe4000f8ec0ff */
[----:B------:R-:W-:-:S04]  /*0d90*/  UIADD3 UR6, UPT, UPT, -UR6, 0x100000, URZ ;  /* 0x0010000006067890 */ /* 0x000fc8000fffe1ff */
[----:B------:R-:W-:Y:S02]  /*0da0*/  USHF.L.U32 UR7, UR6, 0xb, URZ ;  /* 0x0000000b06077899 */ /* 0x000fe400080006ff */
[----:B------:R-:W-:Y:S01]  /*0db0*/  USHF.L.U32 UR6, UR6, 0x1, URZ ;  /* 0x0000000106067899 */ /* 0x000fe200080006ff */
[----:B------:R-:W-:Y:S01]  /*0dc0*/  ELECT P1, URZ, PT ;  /* 0x0000000000ff782f */ /* 0x000fe20003820000 */
[----:B------:R-:W2:Y:S10]  /*0dd0*/  FENCE.VIEW.ASYNC.S ;  /* 0x00000000000073c6 */ /* 0x000eb40000000000 */
[----:B--2---:R4:W2:Y:S01]  /*0de0*/  SYNCS.EXCH.64 URZ, [UR4+0x140], UR6 ;  /* 0x0001400604ff75b2 */ /* 0x0048a20008000100 */
[----:B------:R4:W3:Y:S01]  /*0df0*/  SYNCS.EXCH.64 URZ, [UR4+0x150], UR6 ;  /* 0x0001500604ff75b2 */ /* 0x0008e20008000100 */
[----:B------:R4:W1:Y:S01]  /*0e00*/  SYNCS.EXCH.64 URZ, [UR4+0x148], UR6 ;  /* 0x0001480604ff75b2 */ /* 0x0008620008000100 */
[----:B------:R4:W1:Y:S02]  /*0e10*/  SYNCS.EXCH.64 URZ, [UR4+0x158], UR6 ;  /* 0x0001580604ff75b2 */ /* 0x0008640008000100 */
[----:B----4-:R-:W-:Y:S01]  /*0e20*/  NOP ;  /* 0x0000000000007918 */ /* 0x010fe20000000000 */
.L_x_15:
[----:B------:R-:W-:Y:S01]  /*0e30*/  VOTEU.ALL UP0, P0 ;  /* 0x0000000000ff7886 */ /* 0x000fe20000000000 */
[----:B--23--:R-:W-:Y:S01]  /*0e40*/  UMOV UR4, 0x20 ;  /* 0x0000002000047882 */ /* 0x00cfe20000000000 */
[----:B------:R-:W2:Y:S01]  /*0e50*/  LDCU UR7, c[0x0][0x36c] ;  /* 0x00006d80ff0777ac */ /* 0x000ea20008000800 */
[----:B------:R-:W-:Y:S01]  /*0e60*/  NOP ;  /* 0x0000000000007918 */ /* 0x000fe20000000000 */
[----:B------:R-:W-:Y:S01]  /*0e70*/  LOP3.LUT R0, R157, 0x1f, RZ, 0xc0, !PT ;  /* 0x0000001f9d007812 */ /* 0x000fe200078ec0ff */
[----:B------:R-:W-:Y:S01]  /*0e80*/  @!UP0 UMOV UR6, 0x400 ;  /* 0x0000040000068882 */ /* 0x000fe20000000000 */
[----:B------:R-:W-:-:S04]  /*0e90*/  @!UP0 UIADD3 UR4, UPT, UPT, -UR4, 0x100000, URZ ;  /* 0x0010000004048890 */ /* 0x000fc8000fffe1ff */
[----:B------:R-:W-:Y:S02]  /*0ea0*/  @!UP0 USHF.L.U32 UR5, UR4, 0xb, URZ ;  /* 0x0000000b04058899 */ /* 0x000fe400080006ff */
[----:B------:R-:W-:Y:S02]  /*0eb0*/  @!UP0 USHF.L.U32 UR4, UR4, 0x1, URZ ;  /* 0x0000000104048899 */ /* 0x000fe400080006ff */
[----:B------:R-:W-:Y:S01]  /*0ec0*/  @!UP0 ULEA UR6, UR45, UR6, 0x18 ;  /* 0x000000062d068291 */ /* 0x000fe2000f8ec0ff */
[----:B------:R-:W-:Y:S01]  /*0ed0*/  VOTEU.ALL UP0, P0 ;  /* 0x0000000000ff7886 */ /* 0x000fe20000000000 */
[----:B------:R-:W-:Y:S02]  /*0ee0*/  UISETP.NE.AND UP5, UPT, UR17, URZ, UPT ;  /* 0x000000ff1100728c */ /* 0x000fe4000bfa5270 */
[----:B--2---:R-:W-:Y:S01]  /*0ef0*/  UISETP.EQ.U32.AND UP6, UPT, UR7, 0x1, UPT ;  /* 0x000000010700788c */ /* 0x004fe2000bfc2070 */
[----:B------:R-:W2:Y:S07]  /*0f00*/  FENCE.VIEW.ASYNC.S ;  /* 0x00000000000073c6 */ /* 0x000eae0000000000 */
[----:B--2---:R2:W3:Y:S01]  /*0f10*/  @!UP0 SYNCS.EXCH.64 URZ, [UR6+0x160], UR4 ;  /* 0x0001600406ff85b2 */ /* 0x0044e20008000100 */
[----:B------:R-:W-:Y:S05]  /*0f20*/  BRA.U !UP6, `(.L_x_16) ;  /* 0x000000010e087547 */ /* 0x000fea000b800000 */
[----:B-1-3--:R-:W-:Y:S01]  /*0f30*/  UCGABAR_ARV ;  /* 0x00000000000079c7 */ /* 0x00afe20008000000 */
[----:B------:R-:W-:Y:S05]  /*0f40*/  BRA `(.L_x_17) ;  /* 0x0000000000047947 */ /* 0x000fea0003800000 */
.L_x_16:
[----:B-1-3--:R-:W-:Y:S01]  /*0f50*/  NOP ;  /* 0x0000000000007918 */ /* 0x00afe20000000000 */
.L_x_17:
[----:B------:R-:W1:Y:S01]  /*0f60*/  S2UR UR16, SR_CTAID.X ;  /* 0x00000000001079c3 */ /* 0x000e620000002500 */
[----:B------:R-:W-:-:S05]  /*0f70*/  CS2R.32 R146, SR_CgaSize ;  /* 0x0000000000927805 */ /* 0x000fca0000008a00 */
[----:B------:R-:W-:-:S05]  /*0f80*/  IMAD R146, R146, -0xa0, RZ ;  /* 0xffffff6092927824 */ /* 0x000fca00078e02ff */
[----:B--2---:R-:W-:-:S14]  /*0f90*/  R2UR UR5, R146 ;  /* 0x00000000920572ca */ /* 0x004fdc00000e0000 */
[----:B------:R-:W2:Y:S01]  /*0fa0*/  LDCU UR5, c[0x0][UR5+0x2b0] ;  /* 0x00005600050577ac */ /* 0x000ea20008000800 */
[----:B------:R-:W-:-:S05]  /*0fb0*/  CS2R.32 R146, SR_CgaSize ;  /* 0x0000000000927805 */ /* 0x000fca0000008a00 */
[----:B------:R-:W-:-:S05]  /*0fc0*/  IMAD R146, R146, -0xa0, RZ ;  /* 0xffffff6092927824 */ /* 0x000fca00078e02ff */
[----:B------:R-:W-:-:S14]  /*0fd0*/  R2UR UR4, R146 ;  /* 0x00000000920472ca */ /* 0x000fdc00000e0000 */
[----:B------:R-:W3:Y:S01]  /*0fe0*/  LDCU UR4, c[0x0][UR4+0x2b4] ;  /* 0x00005680040477ac */ /* 0x000ee20008000800 */
[----:B------:R-:W4:Y:S01]  /*0ff0*/  S2UR UR20, SR_CTAID.Y ;  /* 0x00000000001479c3 */ /* 0x000f220000002600 */
[----:B------:R-:W-:-:S05]  /*1000*/  CS2R.32 R146, SR_CgaSize ;  /* 0x0000000000927805 */ /* 0x000fca0000008a00 */
[----:B------:R-:W-:-:S05]  /*1010*/  IMAD R146, R146, -0xa0, RZ ;  /* 0xffffff6092927824 */ /* 0x000fca00078e02ff */
[----:B------:R-:W-:-:S14]  /*1020*/  R2UR UR7, R146 ;  /* 0x00000000920772ca */ /* 0x000fdc00000e0000 */
[----:B------:R-:W3:Y:S01]  /*1030*/  LDCU UR7, c[0x0][UR7+0x2a0] ;  /* 0x00005400070777ac */ /* 0x000ee20008000800 */
[----:B------:R-:W-:-:S05]  /*1040*/  CS2R.32 R146, SR_CgaSize ;  /* 0x0000000000927805 */ /* 0x000fca0000008a00 */
[----:B------:R-:W-:-:S05]  /*1050*/  IMAD R146, R146, -0xa0, RZ ;  /* 0xffffff6092927824 */ /* 0x000fca00078e02ff */
[----:B------:R-:W-:-:S14]  /*1060*/  R2UR UR61, R146 ;  /* 0x00000000923d72ca */ /* 0x000fdc00000e0000 */
[----:B------:R-:W3:Y:S01]  /*1070*/  LDCU UR61, c[0x0][UR61+0x2a4] ;  /* 0x000054803d3d77ac */ /* 0x000ee20008000800 */
[----:B------:R-:W-:Y:S01]  /*1080*/  UISETP.GT.U32.AND UP0, UPT, UR33, 0xffff, UPT ;  /* 0x0000ffff2100788c */ /* 0x000fe2000bf04070 */
[----:B------:R-:W3:Y:S01]  /*1090*/  LDCU UR23, c[0x0][0xb24] ;  /* 0x00016480ff1777ac */ /* 0x000ee20008000800 */
[----:B------:R-:W3:Y:S01]  /*10a0*/  LDCU UR42, c[0x0][0xb24] ;  /* 0x00016480ff2a77ac */ /* 0x000ee20008000800 */
[----:B-1----:R-:W-:Y:S01]  /*10b0*/  I2FP.F32.U32 R3, UR16 ;  /* 0x0000001000037c45 */ /* 0x002fe20008201000 */
[----:B------:R-:W1:Y:S04]  /*10c0*/  LDCU UR29, c[0x0][0xb30] ;  /* 0x00016600ff1d77ac */ /* 0x000e680008000800 */
[----:B--2---:R-:W-:Y:S01]  /*10d0*/  FMUL R3, R3, UR5 ;  /* 0x0000000503037c20 */ /* 0x004fe20008400000 */
[----:B------:R-:W-:Y:S01]  /*10e0*/  USHF.L.U32 UR22, UR45, 0xa, URZ ;  /* 0x0000000a2d167899 */ /* 0x000fe200080006ff */
[----:B----4-:R-:W-:Y:S01]  /*10f0*/  I2FP.F32.U32 R2, UR20 ;  /* 0x0000001400027c45 */ /* 0x010fe20008201000 */
[----:B------:R-:W-:Y:S01]  /*1100*/  UMOV UR11, 0x55 ;  /* 0x00000055000b7882 */ /* 0x000fe20000000000 */
[----:B------:R-:W-:-:S02]  /*1110*/  USHF.L.U32 UR46, UR16, 0x7, URZ ;  /* 0x00000007102e7899 */ /* 0x000fc400080006ff */
[----:B------:R-:W2:Y:S01]  /*1120*/  F2I.U32.TRUNC.NTZ R3, R3 ;  /* 0x0000000300037305 */ /* 0x000ea2000020f000 */
[----:B------:R-:W-:Y:S01]  /*1130*/  USEL UR21, UR33, 0xffff, !UP0 ;  /* 0x0000ffff21157887 */ /* 0x000fe2000c000000 */
[----:B---3--:R-:W-:-:S06]  /*1140*/  FMUL R2, R2, UR4 ;  /* 0x0000000402027c20 */ /* 0x008fcc0008400000 */
[----:B------:R-:W3:Y:S01]  /*1150*/  F2I.U32.TRUNC.NTZ R2, R2 ;  /* 0x0000000200027305 */ /* 0x000ee2000020f000 */
[----:B--2---:R-:W-:Y:S02]  /*1160*/  R2UR UR4, R3 ;  /* 0x00000000030472ca */ /* 0x004fe400000e0000 */
[----:B------:R-:W-:Y:S02]  /*1170*/  PRMT R3, RZ, 0x7610, R3 ;  /* 0x00007610ff037816 */ /* 0x000fe40000000003 */
[----:B---3--:R-:W-:Y:S02]  /*1180*/  R2UR UR6, R2 ;  /* 0x00000000020672ca */ /* 0x008fe400000e0000 */
[----:B------:R-:W-:-:S07]  /*1190*/  PRMT R2, RZ, 0x7610, R2 ;  /* 0x00007610ff027816 */ /* 0x000fce0000000002 */
[----:B------:R-:W-:-:S04]  /*11a0*/  UIADD3 UR5, UPT, UPT, -UR4, URZ, URZ ;  /* 0x000000ff04057290 */ /* 0x000fc8000fffe1ff */
[----:B------:R-:W-:Y:S02]  /*11b0*/  UIMAD UR5, UR7, UR5, UR16 ;  /* 0x00000005070572a4 */ /* 0x000fe4000f8e0210 */
[----:B------:R-:W-:-:S04]  /*11c0*/  UIADD3 UR4, UPT, UPT, -UR6, URZ, URZ ;  /* 0x000000ff06047290 */ /* 0x000fc8000fffe1ff */
[----:B------:R-:W-:Y:S01]  /*11d0*/  IMAD.U32 R146, RZ, RZ, UR5 ;  /* 0x00000005ff927e24 */ /* 0x000fe2000f8e00ff */
[----:B------:R-:W-:Y:S01]  /*11e0*/  UIMAD UR61, UR61, UR4, UR20 ;  /* 0x000000043d3d72a4 */ /* 0x000fe2000f8e0214 */
[----:B-1----:R-:W-:Y:S11]  /*11f0*/  BRA.U UP5, `(.L_x_18) ;  /* 0x0000000105607547 */ /* 0x002ff6000b800000 */
[----:B------:R-:W-:-:S13]  /*1200*/  R2UR UR4, R146 ;  /* 0x00000000920472ca */ /* 0x000fda00000e0000 */
[----:B------:R-:W-:Y:S02]  /*1210*/  UISETP.GT.U32.AND UP0, UPT, UR4, 0x1, UPT ;  /* 0x000000010400788c */ /* 0x000fe4000bf04070 */
[----:B------:R-:W-:Y:S02]  /*1220*/  ULOP3.LUT UR10, UR4, 0xfffffffe, URZ, 0xc0, !UPT ;  /* 0xfffffffe040a7892 */ /* 0x000fe4000f8ec0ff */
[----:B------:R-:W-:Y:S02]  /*1230*/  UISETP.NE.AND UP3, UPT, UR61, URZ, UP0 ;  /* 0x000000ff3d00728c */ /* 0x000fe40008765270 */
[----:B------:R-:W-:Y:S02]  /*1240*/  UISETP.NE.AND UP2, UPT, UR61, 0x1, UP0 ;  /* 0x000000013d00788c */ /* 0x000fe40008745270 */
[----:B------:R-:W-:Y:S02]  /*1250*/  UISETP.NE.AND UP1, UPT, UR61, 0x2, UP0 ;  /* 0x000000023d00788c */ /* 0x000fe40008725270 */
[----:B------:R-:W-:-:S02]  /*1260*/  UISETP.NE.AND UP0, UPT, UR61, 0x3, UP0 ;  /* 0x000000033d00788c */ /* 0x000fc40008705270 */
[----:B------:R-:W-:Y:S02]  /*1270*/  USEL UR6, URZ, 0x1, UP3 ;  /* 0x00000001ff067887 */ /* 0x000fe40009800000 */
[----:B------:R-:W-:Y:S02]  /*1280*/  USEL UR5, URZ, 0x4, UP2 ;  /* 0x00000004ff057887 */ /* 0x000fe40009000000 */
[----:B------:R-:W-:Y:S02]  /*1290*/  USEL UR4, URZ, 0x10, UP1 ;  /* 0x00000010ff047887 */ /* 0x000fe40008800000 */
[----:B------:R-:W-:Y:S02]  /*12a0*/  USEL UR9, URZ, 0x40, UP0 ;  /* 0x00000040ff097887 */ /* 0x000fe40008000000 */
[----:B------:R-:W-:Y:S02]  /*12b0*/  USEL UR8, URZ, 0x2, UP3 ;  /* 0x00000002ff087887 */ /* 0x000fe40009800000 */
[----:B------:R-:W-:-:S02]  /*12c0*/  UIADD3 UR4, UPT, UPT, UR4, UR5, UR6 ;  /* 0x0000000504047290 */ /* 0x000fc4000fffe006 */
[----:B------:R-:W-:Y:S02]  /*12d0*/  USEL UR6, URZ, 0x20, UP1 ;  /* 0x00000020ff067887 */ /* 0x000fe40008800000 */
[----:B------:R-:W-:Y:S02]  /*12e0*/  USEL UR7, URZ, 0x8, UP2 ;  /* 0x00000008ff077887 */ /* 0x000fe40009000000 */
[----:B------:R-:W-:Y:S02]  /*12f0*/  UIADD3 UR5, UPT, UPT, UR8, UR9, UR4 ;  /* 0x0000000908057290 */ /* 0x000fe4000fffe004 */
[----:B------:R-:W-:Y:S02]  /*1300*/  ULEA UR4, UR61, UR10, 0x1 ;  /* 0x0000000a3d047291 */ /* 0x000fe4000f8e08ff */
[----:B------:R-:W-:Y:S02]  /*1310*/  USEL UR8, URZ, 0x80, UP0 ;  /* 0x00000080ff087887 */ /* 0x000fe40008000000 */
[----:B------:R-:W-:-:S03]  /*1320*/  UIADD3 UR5, UPT, UPT, UR6, UR7, UR5 ;  /* 0x0000000706057290 */ /* 0x000fc6000fffe005 */
[----:B------:R-:W-:Y:S01]  /*1330*/  UMOV UR6, 0x3 ;  /* 0x0000000300067882 */ /* 0x000fe20000000000 */
[----:B------:R-:W-:Y:S02]  /*1340*/  UIADD3 UR5, UPT, UPT, UR5, UR8, URZ ;  /* 0x0000000805057290 */ /* 0x000fe4000fffe0ff */
[----:B------:R-:W-:-:S04]  /*1350*/  USHF.L.U32 UR4, UR6, UR4, URZ ;  /* 0x0000000406047299 */ /* 0x000fc800080006ff */
[----:B------:R-:W-:Y:S02]  /*1360*/  MOV R3, UR5 ;  /* 0x0000000500037c02 */ /* 0x000fe40008000f00 */
[----:B------:R-:W-:-:S07]  /*1370*/  IMAD.U32 R2, RZ, RZ, UR4 ;  /* 0x00000004ff027e24 */ /* 0x000fce000f8e00ff */
.L_x_18:
[----:B------:R-:W1:Y:S01]  /*1380*/  S2UR UR36, SR_CTAID.Z ;  /* 0x00000000002479c3 */ /* 0x000e620000002700 */
[----:B------:R-:W-:Y:S02]  /*1390*/  UISETP.GE.AND UP0, UPT, UR23, 0x1, UPT ;  /* 0x000000011700788c */ /* 0x000fe4000bf06270 */
[----:B------:R-:W-:Y:S02]  /*13a0*/  ULOP3.LUT UR21, UR21, 0xffff, URZ, 0xc0, !UPT ;  /* 0x0000ffff15157892 */ /* 0x000fe4000f8ec0ff */
[----:B------:R-:W-:Y:S02]  /*13b0*/  UISETP.NE.AND UP3, UPT, UR17, 0x2, UPT ;  /* 0x000000021100788c */ /* 0x000fe4000bf65270 */
[----:B------:R-:W-:Y:S02]  /*13c0*/  ULOP3.LUT UR22, UR22, 0x1800, URZ, 0xc0, !UPT ;  /* 0x0000180016167892 */ /* 0x000fe4000f8ec0ff */
[----:B------:R-:W-:Y:S02]  /*13d0*/  ULOP3.LUT UR46, UR46, 0x80, URZ, 0xc0, !UPT ;  /* 0x000000802e2e7892 */ /* 0x000fe4000f8ec0ff */
[----:B------:R-:W-:Y:S01]  /*13e0*/  USHF.L.U32 UR21, UR11, UR21, URZ ;  /* 0x000000150b157299 */ /* 0x000fe200080006ff */
[----:B------:R-:W-:Y:S11]  /*13f0*/  BRA.U !UP0, `(.L_x_19) ;  /* 0x0000000108d47547 */ /* 0x000ff6000b800000 */
[----:B------:R-:W2:Y:S01]  /*1400*/  LDCU.128 UR12, c[0x0][0xb10] ;  /* 0x00016200ff0c77ac */ /* 0x000ea20008000c00 */
[----:B------:R-:W3:Y:S01]  /*1410*/  LDCU UR6, c[0x0][0x370] ;  /* 0x00006e00ff0677ac */ /* 0x000ee20008000800 */
[----:B------:R-:W4:Y:S01]  /*1420*/  LDCU UR5, c[0x0][0x374] ;  /* 0x00006e80ff0577ac */ /* 0x000f220008000800 */
[----:B------:R-:W1:Y:S01]  /*1430*/  LDCU UR28, c[0x0][0xb0c] ;  /* 0x00016180ff1c77ac */ /* 0x000e620008000800 */
[----:B------:R-:W1:Y:S01]  /*1440*/  LDCU UR7, c[0x0][0xb20] ;  /* 0x00016400ff0777ac */ /* 0x000e620008000800 */
[----:B------:R-:W1:Y:S01]  /*1450*/  LDCU.64 UR8, c[0x0][0xb28] ;  /* 0x00016500ff0877ac */ /* 0x000e620008000a00 */
[----:B--2---:R-:W-:Y:S02]  /*1460*/  UISETP.NE.AND UP0, UPT, UR14, 0x1, UPT ;  /* 0x000000010e00788c */ /* 0x004fe4000bf05270 */
[----:B----4-:R-:W-:Y:S02]  /*1470*/  UIMAD.WIDE.U32 UR10, UR5, UR15, URZ ;  /* 0x0000000f050a72a5 */ /* 0x010fe4000f8e00ff */
[----:B---3--:R-:W-:-:S02]  /*1480*/  UIMAD.WIDE.U32 UR24, UR6, UR12, URZ ;  /* 0x0000000c061872a5 */ /* 0x008fc4000f8e00ff */
[----:B-1----:R-:W-:Y:S02]  /*1490*/  UISETP.NE.AND UP1, UPT, UR28, 0x1, UPT ;  /* 0x000000011c00788c */ /* 0x002fe4000bf25270 */
[----:B------:R-:W-:Y:S01]  /*14a0*/  UISETP.NE.AND UP2, UPT, UR23, 0x1, UPT ;  /* 0x000000011700788c */ /* 0x000fe2000bf45270 */
[----:B------:R-:W-:Y:S02]  /*14b0*/  UMOV UR10, UR11 ;  /* 0x0000000b000a7c82 */ /* 0x000fe40008000000 */
[----:B------:R-:W-:Y:S01]  /*14c0*/  UMOV UR24, UR25 ;  /* 0x0000001900187c82 */ /* 0x000fe20008000000 */
[----:B------:R-:W-:Y:S02]  /*14d0*/  @UP0 USHF.R.U32.HI UR5, URZ, UR7, UR10 ;  /* 0x00000007ff050299 */ /* 0x000fe4000801160a */
[----:B------:R-:W-:Y:S02]  /*14e0*/  UIMAD.WIDE.U32 UR26, UR20, UR15, URZ ;  /* 0x0000000f141a72a5 */ /* 0x000fe4000f8e00ff */
[----:B------:R-:W-:-:S02]  /*14f0*/  UIMAD.WIDE.U32 UR10, UR5, UR8, URZ ;  /* 0x00000008050a72a5 */ /* 0x000fc4000f8e00ff */
[----:B------:R-:W-:Y:S02]  /*1500*/  @UP1 USHF.R.U32.HI UR6, URZ, UR13, UR24 ;  /* 0x0000000dff061299 */ /* 0x000fe40008011618 */
[----:B------:R-:W-:Y:S02]  /*1510*/  UIMAD.WIDE.U32 UR18, UR16, UR12, URZ ;  /* 0x0000000c101272a5 */ /* 0x000fe4000f8e00ff */
[----:B------:R-:W-:Y:S01]  /*1520*/  UIMAD.WIDE.U32 UR24, UR6, UR8, URZ ;  /* 0x00000008061872a5 */ /* 0x000fe2000f8e00ff */
[----:B------:R-:W-:Y:S01]  /*1530*/  UMOV UR4, UR27 ;  /* 0x0000001b00047c82 */ /* 0x000fe20008000000 */
[----:B------:R-:W-:Y:S01]  /*1540*/  UMOV UR10, UR11 ;  /* 0x0000000b000a7c82 */ /* 0x000fe20008000000 */
[----:B------:R-:W-:Y:S02]  /*1550*/  USHF.R.U32.HI UR4, URZ, UR7, UR4 ;  /* 0x00000007ff047299 */ /* 0x000fe40008011604 */
[----:B------:R-:W-:Y:S02]  /*1560*/  @UP2 USHF.R.U32.HI UR5, URZ, UR9, UR10 ;  /* 0x00000009ff052299 */ /* 0x000fe4000801160a */
[----:B------:R-:W-:Y:S01]  /*1570*/  UMOV UR7, UR25 ;  /* 0x0000001900077c82 */ /* 0x000fe20008000000 */
[----:B------:R-:W-:Y:S01]  /*1580*/  UMOV UR18, UR19 ;  /* 0x0000001300127c82 */ /* 0x000fe20008000000 */
[----:B------:R-:W-:-:S02]  /*1590*/  @UP2 USHF.R.U32.HI UR6, URZ, UR9, UR7 ;  /* 0x00000009ff062299 */ /* 0x000fc40008011607 */
[----:B------:R-:W-:Y:S02]  /*15a0*/  USHF.R.U32.HI UR13, URZ, UR13, UR18 ;  /* 0x0000000dff0d7299 */ /* 0x000fe40008011612 */
[----:B------:R-:W-:Y:S02]  /*15b0*/  USEL UR4, UR20, UR4, !UP0 ;  /* 0x0000000414047287 */ /* 0x000fe4000c000000 */
[----:B------:R-:W-:Y:S02]  /*15c0*/  UIMAD UR7, UR5, UR23, URZ ;  /* 0x00000017050772a4 */ /* 0x000fe4000f8e02ff */
[----:B------:R-:W-:Y:S02]  /*15d0*/  USEL UR5, UR16, UR13, !UP1 ;  /* 0x0000000d10057287 */ /* 0x000fe4000c800000 */
[----:B------:R-:W-:Y:S02]  /*15e0*/  UIMAD UR12, UR6, UR23, URZ ;  /* 0x00000017060c72a4 */ /* 0x000fe4000f8e02ff */
[----:B------:R-:W-:-:S02]  /*15f0*/  UISETP.GE.AND UP0, UPT, UR4, UR7, UPT ;  /* 0x000000070400728c */ /* 0x000fc4000bf06270 */
[----:B------:R-:W-:Y:S02]  /*1600*/  UIMAD.WIDE.U32 UR10, UR4, UR8, URZ ;  /* 0x00000008040a72a5 */ /* 0x000fe4000f8e00ff */
[----:B------:R-:W-:Y:S02]  /*1610*/  UISETP.GE.OR UP0, UPT, UR5, UR12, UP0 ;  /* 0x0000000c0500728c */ /* 0x000fe40008706670 */
[----:B------:R-:W-:Y:S02]  /*1620*/  UIMAD.WIDE.U32 UR12, UR5, UR8, URZ ;  /* 0x00000008050c72a5 */ /* 0x000fe4000f8e00ff */
[----:B------:R-:W-:Y:S01]  /*1630*/  UIADD3 UR10, UPT, UPT, -UR4, URZ, URZ ;  /* 0x000000ff040a7290 */ /* 0x000fe2000fffe1ff */
[----:B------:R-:W-:Y:S01]  /*1640*/  UMOV UR8, UR11 ;  /* 0x0000000b00087c82 */ /* 0x000fe20008000000 */
[----:B------:R-:W-:Y:S02]  /*1650*/  UIADD3 UR11, UPT, UPT, -UR5, URZ, URZ ;  /* 0x000000ff050b7290 */ /* 0x000fe4000fffe1ff */
[----:B------:R-:W-:-:S03]  /*1660*/  USHF.R.U32.HI UR8, URZ, UR9, UR8 ;  /* 0x00000009ff087299 */ /* 0x000fc60008011608 */
[----:B------:R-:W-:Y:S01]  /*1670*/  @!UP0 UMOV UR7, UR13 ;  /* 0x0000000d00078c82 */ /* 0x000fe20008000000 */
[----:B------:R-:W-:Y:S02]  /*1680*/  UIMAD UR20, UR14, UR10, UR20 ;  /* 0x0000000a0e1472a4 */ /* 0x000fe4000f8e0214 */
[----:B------:R-:W-:Y:S02]  /*1690*/  USEL UR8, UR4, UR8, !UP2 ;  /* 0x0000000804087287 */ /* 0x000fe4000d000000 */
[----:B------:R-:W-:Y:S02]  /*16a0*/  @!UP0 USHF.R.U32.HI UR7, URZ, UR9, UR7 ;  /* 0x00000009ff078299 */ /* 0x000fe40008011607 */
[----:B------:R-:W-:Y:S02]  /*16b0*/  UIADD3 UR9, UPT, UPT, -UR8, URZ, URZ ;  /* 0x000000ff08097290 */ /* 0x000fe4000fffe1ff */
[----:B------:R-:W-:Y:S02]  /*16c0*/  @!UP0 USEL UR7, UR5, UR7, !UP2 ;  /* 0x0000000705078287 */ /* 0x000fe4000d000000 */
[----:B------:R-:W-:-:S02]  /*16d0*/  UIMAD UR9, UR23, UR9, UR4 ;  /* 0x00000009170972a4 */ /* 0x000fc4000f8e0204 */
[----:B------:R-:W-:Y:S02]  /*16e0*/  @!UP0 UIADD3 UR8, UPT, UPT, UR8, -UR7, URZ ;  /* 0x8000000708088290 */ /* 0x000fe4000fffe0ff */
[----:B------:R-:W-:Y:S02]  /*16f0*/  @!UP0 UIMAD UR6, UR9, UR6, UR7 ;  /* 0x00000006090682a4 */ /* 0x000fe4000f8e0207 */
[----:B------:R-:W-:Y:S02]  /*1700*/  @!UP0 UIMAD UR4, UR8, UR23, UR5 ;  /* 0x00000017080482a4 */ /* 0x000fe4000f8e0205 */
[----:B------:R-:W-:Y:S02]  /*1710*/  UIMAD UR16, UR28, UR11, UR16 ;  /* 0x0000000b1c1072a4 */ /* 0x000fe4000f8e0210 */
[----:B------:R-:W-:Y:S01]  /*1720*/  UIMAD UR20, UR4, UR14, UR20 ;  /* 0x0000000e041472a4 */ /* 0x000fe2000f8e0214 */
[----:B------:R-:W-:Y:S02]  /*1730*/  @!UP0 UMOV UR5, UR6 ;  /* 0x0000000600058c82 */ /* 0x000fe40008000000 */
[----:B------:R-:W-:-:S12]  /*1740*/  UIMAD UR16, UR5, UR28, UR16 ;  /* 0x0000001c051072a4 */ /* 0x000fd8000f8e0210 */
.L_x_19:
[----:B------:R-:W-:-:S09]  /*1750*/  UISETP.NE.AND UP0, UPT, UR29, 0x1, UPT ;  /* 0x000000011d00788c */ /* 0x000fd2000bf05270 */
[----:B------:R-:W-:Y:S05]  /*1760*/  BRA.U UP0, `(.L_x_20) ;  /* 0x0000000100447547 */ /* 0x000fea000b800000 */
[----:B------:R-:W2:Y:S01]  /*1770*/  LDCU.128 UR8, c[0x0][0xb10] ;  /* 0x00016200ff0877ac */ /* 0x000ea20008000c00 */
[----:B------:R-:W3:Y:S01]  /*1780*/  LDCU UR12, c[0x0][0xb0c] ;  /* 0x00016180ff0c77ac */ /* 0x000ee20008000800 */
[----:B------:R-:W4:Y:S01]  /*1790*/  LDCU UR13, c[0x0][0xb20] ;  /* 0x00016400ff0d77ac */ /* 0x000f220008000800 */
[----:B--2---:R-:W-:Y:S02]  /*17a0*/  UIMAD.WIDE.U32 UR6, UR16, UR8, URZ ;  /* 0x00000008100672a5 */ /* 0x004fe4000f8e00ff */
[----:B------:R-:W-:Y:S02]  /*17b0*/  UIMAD.WIDE.U32 UR4, UR20, UR11, URZ ;  /* 0x0000000b140472a5 */ /* 0x000fe4000f8e00ff */
[----:B---3--:R-:W-:Y:S02]  /*17c0*/  UISETP.NE.AND UP1, UPT, UR12, 0x1, UPT ;  /* 0x000000010c00788c */ /* 0x008fe4000bf25270 */
[----:B------:R-:W-:Y:S01]  /*17d0*/  UISETP.NE.AND UP0, UPT, UR10, 0x1, UPT ;  /* 0x000000010a00788c */ /* 0x000fe2000bf05270 */
[----:B------:R-:W-:-:S02]  /*17e0*/  UMOV UR6, UR7 ;  /* 0x0000000700067c82 */ /* 0x000fc40008000000 */
[----:B------:R-:W-:Y:S01]  /*17f0*/  UMOV UR4, UR5 ;  /* 0x0000000500047c82 */ /* 0x000fe20008000000 */
[----:B------:R-:W-:Y:S02]  /*1800*/  USHF.R.U32.HI UR6, URZ, UR9, UR6 ;  /* 0x00000009ff067299 */ /* 0x000fe40008011606 */
[----:B----4-:R-:W-:Y:S02]  /*1810*/  USHF.R.U32.HI UR4, URZ, UR13, UR4 ;  /* 0x0000000dff047299 */ /* 0x010fe40008011604 */
[----:B------:R-:W-:Y:S02]  /*1820*/  USEL UR5, UR16, UR6, !UP1 ;  /* 0x0000000610057287 */ /* 0x000fe4000c800000 */
[----:B------:R-:W-:-:S04]  /*1830*/  USEL UR4, UR20, UR4, !UP0 ;  /* 0x0000000414047287 */ /* 0x000fc8000c000000 */
[----:B------:R-:W-:Y:S02]  /*1840*/  UIADD3 UR6, UPT, UPT, UR5, -UR4, URZ ;  /* 0x8000000405067290 */ /* 0x000fe4000fffe0ff */
[----:B------:R-:W-:Y:S02]  /*1850*/  UIADD3 UR4, UPT, UPT, -UR5, UR4, URZ ;  /* 0x0000000405047290 */ /* 0x000fe4000fffe1ff */
[----:B------:R-:W-:Y:S02]  /*1860*/  UIMAD UR20, UR6, UR10, UR20 ;  /* 0x0000000a061472a4 */ /* 0x000fe4000f8e0214 */
[----:B------:R-:W-:-:S12]  /*1870*/  UIMAD UR16, UR4, UR12, UR16 ;  /* 0x0000000c041072a4 */ /* 0x000fd8000f8e0210 */
.L_x_20:
[----:B------:R-:W-:Y:S05]  /*1880*/  BRA.U !UP6, `(.L_x_21) ;  /* 0x000000010e0c7547 */ /* 0x000fea000b800000 */
[----:B------:R-:W-:Y:S01]  /*1890*/  UCGABAR_WAIT ;  /* 0x0000000000007dc7 */ /* 0x000fe20008000000 */
[----:B------:R-:W-:Y:S01]  /*18a0*/  CCTL.IVALL ;  /* 0x00000000ff00798f */ /* 0x000fe20002000000 */
[----:B------:R-:W-:Y:S05]  /*18b0*/  BRA `(.L_x_22) ;  /* 0x0000000000047947 */ /* 0x000fea0003800000 */
.L_x_21:
[----:B------:R-:W-:Y:S06]  /*18c0*/  BAR.SYNC.DEFER_BLOCKING 0x0 ;  /* 0x0000000000007b1d */ /* 0x000fec0000010000 */
.L_x_22:
[----:B------:R-:W-:Y:S05]  /*18d0*/  BRA.U UP3, `(.L_x_23) ;  /* 0x0000001503d87547 */ /* 0x000fea000b800000 */
[----:B------:R-:W2:Y:S01]  /*18e0*/  LDCU UR6, c[0x0][0x38c] ;  /* 0x00007180ff0677ac */ /* 0x000ea20008000800 */
[----:B------:R-:W-:Y:S01]  /*18f0*/  PLOP3.LUT P1, PT, PT, PT, UP4, 0x80, 0x8 ;  /* 0x000000000008781c */ /* 0x000fe20003f2f048 */
[----:B------:R-:W-:Y:S01]  /*1900*/  IMAD.MOV.U32 R12, RZ, RZ, 0x1 ;  /* 0x00000001ff0c7424 */ /* 0x000fe200078e00ff */
[----:B------:R-:W-:Y:S02]  /*1910*/  ISETP.NE.AND P2, PT, R0, RZ, P3 ;  /* 0x000000ff0000720c */ /* 0x000fe40001f45270 */
[----:B------:R-:W-:Y:S02]  /*1920*/  CS2R R10, SRZ ;  /* 0x00000000000a7805 */ /* 0x000fe4000001ff00 */
[----:B------:R-:W-:Y:S01]  /*1930*/  PLOP3.LUT P1, PT, P1, PT, PT, 0x8, 0x80 ;  /* 0x000000000080781c */ /* 0x000fe20000f2e170 */
[----:B------:R-:W-:Y:S01]  /*1940*/  IMAD.MOV.U32 R9, RZ, RZ, RZ ;  /* 0x000000ffff097224 */ /* 0x000fe200078e00ff */
[----:B------:R-:W3:Y:S01]  /*1950*/  LDCU UR38, c[0x0][0x370] ;  /* 0x00006e00ff2677ac */ /* 0x000ee20008000800 */
[----:B------:R-:W-:Y:S01]  /*1960*/  IMAD.MOV.U32 R8, RZ, RZ, 0x1 ;  /* 0x00000001ff087424 */ /* 0x000fe200078e00ff */
[----:B------:R-:W4:Y:S01]  /*1970*/  LDCU.64 UR26, c[0x0][0x348] ;  /* 0x00006900ff1a77ac */ /* 0x000f220008000a00 */
[----:B------:R-:W-:Y:S01]  /*1980*/  ULEA.HI UR43, UR22, UR46, URZ, 0x1a ;  /* 0x0000002e162b7291 */ /* 0x000fe2000f8fd0ff */
[----:B------:R-:W1:Y:S01]  /*1990*/  LDCU UR37, c[0x0][0x374] ;  /* 0x00006e80ff2577ac */ /* 0x000e620008000800 */
[----:B--2---:R-:W-:-:S02]  /*19a0*/  UIADD3 UR5, UPT, UPT, UR6, 0x3f, URZ ;  /* 0x0000003f06057890 */ /* 0x004fc4000fffe0ff */
[----:B------:R-:W-:Y:S02]  /*19b0*/  UIADD3 UR47, UPT, UPT, UR6, 0x7e, URZ ;  /* 0x0000007e062f7890 */ /* 0x000fe4000fffe0ff */
[----:B------:R-:W-:Y:S01]  /*19c0*/  USHF.R.S32.HI UR4, URZ, 0x1f, UR5 ;  /* 0x0000001fff047899 */ /* 0x000fe20008011405 */
[----:B------:R-:W-:-:S03]  /*19d0*/  UMOV UR7, URZ ;  /* 0x000000ff00077c82 */ /* 0x000fc60008000000 */
[----:B------:R-:W-:Y:S02]  /*19e0*/  ULEA.HI UR4, UR4, UR5, URZ, 0x6 ;  /* 0x0000000504047291 */ /* 0x000fe4000f8f30ff */
[----:B------:R-:W-:Y:S02]  /*19f0*/  UIADD3 UR5, UPT, UPT, UR6, -0x1, URZ ;  /* 0xffffffff06057890 */ /* 0x000fe4000fffe0ff */
[----:B------:R-:W-:Y:S02]  /*1a00*/  USHF.R.S32.HI UR40, URZ, 0x6, UR4 ;  /* 0x00000006ff287899 */ /* 0x000fe40008011404 */
[----:B------:R-:W-:Y:S02]  /*1a10*/  UISETP.GE.U32.AND UP1, UPT, UR5, -0x7f, UPT ;  /* 0xffffff810500788c */ /* 0x000fe4000bf26070 */
[----:B------:R-:W-:-:S04]  /*1a20*/  UISETP.LT.U32.AND UP0, UPT, UR40, 0xb, UPT ;  /* 0x0000000b2800788c */ /* 0x000fc8000bf01070 */
[----:B------:R-:W-:Y:S02]  /*1a30*/  USEL UR39, UR40, 0xb, UP0 ;  /* 0x0000000b28277887 */ /* 0x000fe40008000000 */
[----:B------:R-:W-:Y:S02]  /*1a40*/  UISETP.NE.AND UP0, UPT, UR17, URZ, UPT ;  /* 0x000000ff1100728c */ /* 0x000fe4000bf05270 */
[----:B------:R-:W-:Y:S02]  /*1a50*/  UIADD3 UR4, UPT, UPT, UR39, -0x1, URZ ;  /* 0xffffffff27047890 */ /* 0x000fe4000fffe0ff */
[----:B------:R-:W-:Y:S02]  /*1a60*/  @UP1 UIADD3 UR4, UPT, UPT, UR39, URZ, URZ ;  /* 0x000000ff27041290 */ /* 0x000fe4000fffe0ff */
[----:B------:R-:W-:Y:S02]  /*1a70*/  USEL UR23, UR41, 0x2, UP0 ;  /* 0x0000000229177887 */ /* 0x000fe40008000000 */
[----:B------:R-:W-:-:S02]  /*1a80*/  UIADD3 UR44, UPT, UPT, UR40, -UR39, URZ ;  /* 0x80000027282c7290 */ /* 0x000fc4000fffe0ff */
[----:B------:R-:W-:Y:S02]  /*1a90*/  UIADD3 UR25, UPT, UPT, UR4, 0x1, URZ ;  /* 0x0000000104197890 */ /* 0x000fe4000fffe0ff */
[----:B-1-34-:R-:W-:-:S12]  /*1aa0*/  UIADD3 UR41, UPT, UPT, -UR4, URZ, URZ ;  /* 0x000000ff04297290 */ /* 0x01afd8000fffe1ff */
.L_x_43:
[----:B------:R-:W-:Y:S01]  /*1ab0*/  UISETP.NE.AND UP0, UPT, UR45, URZ, UPT ;  /* 0x000000ff2d00728c */ /* 0x000fe2000bf05270 */
[----:B-1----:R-:W1:Y:S08]  /*1ac0*/  S2UR UR45, SR_CgaCtaId ;  /* 0x00000000002d79c3 */ /* 0x002e700000008800 */
[----:B------:R-:W-:Y:S05]  /*1ad0*/  BRA.U UP0, `(.L_x_24) ;  /* 0x0000000100347547 */ /* 0x000fea000b800000 */
[----:B------:R-:W2:Y:S01]  /*1ae0*/  S2R R0, SR_CgaCtaId ;  /* 0x0000000000007919 */ /* 0x000ea20000008800 */
[----:B------:R-:W-:Y:S02]  /*1af0*/  MOV R3, 0x400 ;  /* 0x0000040000037802 */ /* 0x000fe40000000f00 */
[----:B------:R-:W-:Y:S02]  /*1b00*/  SHF.L.U32 R2, R8, 0x1f, RZ ;  /* 0x0000001f08027819 */ /* 0x000fe400000006ff */
[----:B--2---:R-:W-:-:S05]  /*1b10*/  LEA R0, R0, R3, 0x18 ;  /* 0x0000000300007211 */ /* 0x004fca00078ec0ff */
[----:B------:R-:W-:-:S04]  /*1b20*/  IMAD R3, R9, 0x8, R0 ;  /* 0x0000000809037824 */ /* 0x000fc800078e0200 */
[----:B------:R-:W2:Y:S02]  /*1b30*/  SYNCS.PHASECHK.TRANS64.TRYWAIT P0, [R3+URZ+0x150], R2 ;  /* 0x00015002030075a7 */ /* 0x000ea400080011ff */
[----:B--2---:R-:W-:Y:S05]  /*1b40*/  @!P0 BRA `(.L_x_25) ;  /* 0x000000a400948947 */ /* 0x004fea0003800000 */
.L_x_149:
[----:B------:R-:W-:Y:S01]  /*1b50*/  VIADD R9, R9, 0x1 ;  /* 0x0000000109097836 */ /* 0x000fe20000000000 */
[----:B------:R2:W-:Y:S04]  /*1b60*/  SYNCS.ARRIVE.TRANS64.A1T0 RZ, [R3+URZ+0x140], RZ ;  /* 0x000140ff03ff79a7 */ /* 0x0005e800081000ff */
[----:B------:R-:W-:-:S04]  /*1b70*/  ISETP.NE.AND P0, PT, R9, 0x2, PT ;  /* 0x000000020900780c */ /* 0x000fc80003f05270 */
[----:B------:R-:W-:Y:S02]  /*1b80*/  SEL R9, R9, RZ, P0 ;  /* 0x000000ff09097207 */ /* 0x000fe40000000000 */
[----:B--2---:R-:W-:-:S04]  /*1b90*/  SEL R3, RZ, 0x1, P0 ;  /* 0x00000001ff037807 */ /* 0x004fc80000000000 */
[----:B------:R-:W-:-:S07]  /*1ba0*/  LOP3.LUT R8, R8, R3, RZ, 0x3c, !PT ;  /* 0x0000000308087212 */ /* 0x000fce00078e3cff */
.L_x_24:
[----:B------:R-:W-:Y:S01]  /*1bb0*/  UMOV UR6, 0x400 ;  /* 0x0000040000067882 */ /* 0x000fe20000000000 */
[----:B------:R-:W-:Y:S01]  /*1bc0*/  SHF.L.U32 R0, R12, 0x1f, RZ ;  /* 0x0000001f0c007819 */ /* 0x000fe200000006ff */
[----:B-1----:R-:W-:Y:S02]  /*1bd0*/  ULEA UR6, UR45, UR6, 0x18 ;  /* 0x000000062d067291 */ /* 0x002fe4000f8ec0ff */
[----:B------:R-:W-:Y:S02]  /*1be0*/  UISETP.GE.U32.AND UP0, UPT, UR47, 0x7f, UPT ;  /* 0x0000007f2f00788c */ /* 0x000fe4000bf06070 */
[----:B------:R-:W-:Y:S02]  /*1bf0*/  ULEA UR4, UR7, UR6, 0x3 ;  /* 0x0000000607047291 */ /* 0x000fe4000f8e18ff */
[----:B------:R-:W-:Y:S01]  /*1c00*/  ULEA UR11, UR20, UR46, 0x8 ;  /* 0x0000002e140b7291 */ /* 0x000fe2000f8e40ff */
[----:B------:R-:W-:-:S06]  /*1c10*/  UMOV UR13, URZ ;  /* 0x000000ff000d7c82 */ /* 0x000fcc0008000000 */
[----:B------:R1:W2:Y:S01]  /*1c20*/  SYNCS.PHASECHK.TRANS64.TRYWAIT P0, [UR4+0x58], R0 ;  /* 0x00005800ff0075a7 */ /* 0x0002a20008001104 */
[----:B------:R-:W-:-:S04]  /*1c30*/  ULEA.HI UR4, UR16, UR16, URZ, 0x1 ;  /* 0x0000001010047291 */ /* 0x000fc8000f8f08ff */
[----:B------:R-:W-:-:S04]  /*1c40*/  USHF.L.U32 UR4, UR4, 0x7, URZ ;  /* 0x0000000704047899 */ /* 0x000fc800080006ff */
[----:B------:R-:W-:-:S04]  /*1c50*/  ULOP3.LUT UR35, UR4, 0xffffff00, URZ, 0xc0, !UPT ;  /* 0xffffff0004237892 */ /* 0x000fc8000f8ec0ff */
[----:B------:R-:W-:Y:S01]  /*1c60*/  UIADD3 UR35, UPT, UPT, UR43, UR35, URZ ;  /* 0x000000232b237290 */ /* 0x000fe2000fffe0ff */
[----:B------:R-:W-:Y:S11]  /*1c70*/  BRA.U !UP0, `(.L_x_26) ;  /* 0x0000000108c47547 */ /* 0x000ff6000b800000 */
[----:B------:R-:W-:Y:S01]  /*1c80*/  UMOV UR16, UR41 ;  /* 0x0000002900107c82 */ /* 0x000fe20008000000 */
[----:B------:R-:W-:Y:S01]  /*1c90*/  UMOV UR4, UR7 ;  /* 0x0000000700047c82 */ /* 0x000fe20008000000 */
[----:B------:R-:W-:-:S05]  /*1ca0*/  UMOV UR34, URZ ;  /* 0x000000ff00227c82 */ /* 0x000fca0008000000 */
.L_x_32:
[----:B------:R-:W-:Y:S01]  /*1cb0*/  ULEA UR33, UR4, UR6, 0x3 ;  /* 0x0000000604217291 */ /* 0x000fe2000f8e18ff */
[----:B------:R-:W-:Y:S01]  /*1cc0*/  @P3 MOV R2, 0x8000 ;  /* 0x0000800000023802 */ /* 0x000fe20000000f00 */
[----:B--234-:R-:W-:Y:S10]  /*1cd0*/  @P0 BRA `(.L_x_27) ;  /* 0x00000000000c0947 */ /* 0x01cff40003800000 */
[----:B------:R-:W-:-:S04]  /*1ce0*/  SHF.L.U32 R3, R12, 0x1f, RZ ;  /* 0x0000001f0c037819 */ /* 0x000fc800000006ff */
[----:B------:R-:W2:Y:S02]  /*1cf0*/  SYNCS.PHASECHK.TRANS64.TRYWAIT P0, [UR33+0x58], R3 ;  /* 0x00005803ff0075a7 */ /* 0x000ea40008001121 */
[----:B--2---:R-:W-:Y:S05]  /*1d00*/  @!P0 BRA `(.L_x_28) ;  /* 0x000000a400388947 */ /* 0x004fea0003800000 */
.L_x_27:
[----:B------:R2:W-:Y:S01]  /*1d10*/  @P3 SYNCS.ARRIVE.TRANS64 RZ, [UR33], R2 ;  /* 0x00000002ffff39a7 */ /* 0x0005e20008000021 */
[----:B------:R-:W-:Y:S02]  /*1d20*/  ULOP3.LUT UR5, UR23, 0x2, URZ, 0xfc, !UPT ;  /* 0x0000000217057892 */ /* 0x000fe4000f8efcff */
[----:B------:R-:W-:Y:S02]  /*1d30*/  UIADD3 UR16, UPT, UPT, UR16, 0x1, URZ ;  /* 0x0000000110107890 */ /* 0x000fe4000fffe0ff */
[----:B------:R-:W-:Y:S02]  /*1d40*/  UISETP.NE.AND UP0, UPT, UR5, 0x2, UPT ;  /* 0x000000020500788c */ /* 0x000fe4000bf05270 */
[----:B------:R-:W-:-:S07]  /*1d50*/  UISETP.NE.AND UP2, UPT, UR16, 0x1, UPT ;  /* 0x000000011000788c */ /* 0x000fce000bf45270 */
[----:B------:R-:W-:Y:S05]  /*1d60*/  BRA.U UP0, `(.L_x_29) ;  /* 0x0000000100047547 */ /* 0x000fea000b800000 */
[----:B------:R-:W-:Y:S05]  /*1d70*/  BPT.TRAP 0x1 ;  /* 0x000000040000795c */ /* 0x000fea0000300000 */
.L_x_29:
[----:B------:R-:W-:Y:S04]  /*1d80*/  BSSY.RECONVERGENT B0, `(.L_x_30) ;  /* 0x0000003000007945 */ /* 0x000fe80003800200 */
[----:B------:R-:W-:Y:S05]  /*1d90*/  @!P2 BRA `(.L_x_31) ;  /* 0x000000000004a947 */ /* 0x000fea0003800000 */
[----:B------:R-:W-:Y:S05]  /*1da0*/  BPT.TRAP 0x1 ;  /* 0x000000040000795c */ /* 0x000fea0000300000 */
.L_x_31:
[----:B------:R-:W-:Y:S05]  /*1db0*/  BSYNC.RECONVERGENT B0 ;  /* 0x0000000000007941 */ /* 0x000fea0003800200 */
.L_x_30:
[----:B------:R-:W-:Y:S02]  /*1dc0*/  UIADD3 UR5, UPT, UPT, UR4, 0x1, URZ ;  /* 0x0000000104057890 */ /* 0x000fe4000fffe0ff */
[----:B------:R-:W-:Y:S02]  /*1dd0*/  UIADD3 UR14, UP1, UPT, UR26, 0x80, URZ ;  /* 0x000000801a0e7890 */ /* 0x000fe4000ff3e0ff */
[----:B------:R-:W-:Y:S02]  /*1de0*/  UISETP.NE.AND UP0, UPT, UR5, 0xb, UPT ;  /* 0x0000000b0500788c */ /* 0x000fe4000bf05270 */
[----:B------:R-:W-:Y:S02]  /*1df0*/  ULOP3.LUT UR33, UR33, 0xfefffff8, URZ, 0xc0, !UPT ;  /* 0xfefffff821217892 */ /* 0x000fe4000f8ec0ff */
[----:B------:R-:W-:Y:S02]  /*1e00*/  USEL UR8, URZ, 0x1, UP0 ;  /* 0x00000001ff087887 */ /* 0x000fe40008000000 */
[----:B------:R-:W-:-:S02]  /*1e10*/  USEL UR7, UR5, URZ, UP0 ;  /* 0x000000ff05077287 */ /* 0x000fc40008000000 */
[----:B------:R-:W-:Y:S02]  /*1e20*/  UIADD3.X UR15, UPT, UPT, URZ, UR27, URZ, UP1, !UPT ;  /* 0x0000001bff0f7290 */ /* 0x000fe40008ffe4ff */
[----:B------:R-:W-:Y:S01]  /*1e30*/  ULEA UR5, UR7, UR6, 0x3 ;  /* 0x0000000607057291 */ /* 0x000fe2000f8e18ff */
[----:B------:R-:W-:Y:S01]  /*1e40*/  LOP3.LUT R12, R12, UR8, RZ, 0x3c, !PT ;  /* 0x000000080c0c7c12 */ /* 0x000fe2000f8e3cff */
[----:B------:R-:W-:Y:S02]  /*1e50*/  USHF.L.U32 UR8, UR4, 0xd, URZ ;  /* 0x0000000d04087899 */ /* 0x000fe400080006ff */
[----:B------:R-:W-:Y:S01]  /*1e60*/  UIADD3 UR4, UP0, UPT, UR26, 0x180, URZ ;  /* 0x000001801a047890 */ /* 0x000fe2000ff1e0ff */
[----:B-1----:R-:W-:Y:S01]  /*1e70*/  SHF.L.U32 R0, R12, 0x1f, RZ ;  /* 0x0000001f0c007819 */ /* 0x002fe200000006ff */
[----:B------:R-:W-:Y:S02]  /*1e80*/  ULOP3.LUT UR32, UR8, UR22, URZ, 0xfc, !UPT ;  /* 0x0000001608207292 */ /* 0x000fe4000f8efcff */
[----:B------:R-:W-:Y:S01]  /*1e90*/  UPRMT UR13, URZ, 0x5410, UR21 ;  /* 0x00005410ff0d7896 */ /* 0x000fe20008000015 */
[----:B------:R3:W4:Y:S01]  /*1ea0*/  SYNCS.PHASECHK.TRANS64.TRYWAIT P0, [UR5+0x58], R0 ;  /* 0x00005800ff0075a7 */ /* 0x0007220008001105 */
[----:B------:R-:W-:-:S02]  /*1eb0*/  UIADD3 UR32, UPT, UPT, UR6, 0xc400, UR32 ;  /* 0x0000c40006207890 */ /* 0x000fc4000fffe020 */
[----:B------:R-:W-:Y:S02]  /*1ec0*/  UIADD3 UR8, UPT, UPT, UR6, 0x22400, UR8 ;  /* 0x0002240006087890 */ /* 0x000fe4000fffe008 */
[----:B------:R-:W-:Y:S01]  /*1ed0*/  UIADD3.X UR5, UPT, UPT, URZ, UR27, URZ, UP0, !UPT ;  /* 0x0000001bff057290 */ /* 0x000fe200087fe4ff */
[----:B------:R-:W-:Y:S01]  /*1ee0*/  UMOV UR18, 0x0 ;  /* 0x0000000000127882 */ /* 0x000fe20000000000 */
[----:B------:R-:W-:Y:S01]  /*1ef0*/  UMOV UR19, 0x10000000 ;  /* 0x1000000000137882 */ /* 0x000fe20000000000 */
[----:B------:R-:W-:Y:S01]  /*1f00*/  UMOV UR10, UR34 ;  /* 0x00000022000a7c82 */ /* 0x000fe20008000000 */
[----:B------:R-:W-:Y:S01]  /*1f10*/  UMOV UR12, UR36 ;  /* 0x00000024000c7c82 */ /* 0x000fe20008000000 */
[----:B------:R-:W-:Y:S01]  /*1f20*/  UMOV UR9, UR33 ;  /* 0x0000002100097c82 */ /* 0x000fe20008000000 */
[----:B------:R1:W-:Y:S03]  /*1f30*/  UTMALDG.3D.MULTICAST.2CTA [UR32], [UR14], UR13, desc[UR18] ;  /* 0x000012200e0073b4 */ /* 0x0003e6000821180d */
[----:B------:R2:W-:Y:S01]  /*1f40*/  UTMALDG.3D.2CTA [UR8], [UR4], desc[UR18] ;  /* 0x00001208040075b4 */ /* 0x0005e20008211000 */
[----:B-1----:R-:W-:Y:S01]  /*1f50*/  UIADD3 UR34, UPT, UPT, UR34, 0x40, URZ ;  /* 0x0000004022227890 */ /* 0x002fe2000fffe0ff */
[----:B------:R-:W-:Y:S01]  /*1f60*/  UMOV UR13, UR25 ;  /* 0x00000019000d7c82 */ /* 0x000fe20008000000 */
[----:B--2---:R-:W-:Y:S01]  /*1f70*/  UMOV UR4, UR7 ;  /* 0x0000000700047c82 */ /* 0x004fe20008000000 */
[----:B------:R-:W-:Y:S09]  /*1f80*/  BRA.U UP2, `(.L_x_32) ;  /* 0xfffffffd02487547 */ /* 0x000ff2000b83ffff */
.L_x_26:
[----:B------:R-:W-:Y:S01]  /*1f90*/  ULEA UR4, UR7, UR6, 0x3 ;  /* 0x0000000607047291 */ /* 0x000fe2000f8e18ff */
[----:B-1-3--:R-:W-:Y:S01]  /*1fa0*/  SHF.L.U32 R0, R12, 0x1f, RZ ;  /* 0x0000001f0c007819 */ /* 0x00afe200000006ff */
[----:B------:R-:W-:Y:S01]  /*1fb0*/  @!P1 SYNCS.ARRIVE.TRANS64.A1T0 RZ, [UR6+0xf8], RZ ;  /* 0x0000f8ffffff99a7 */ /* 0x000fe20008100006 */
[----:B------:R-:W-:-:S06]  /*1fc0*/  UISETP.GT.AND UP0, UPT, UR40, UR39, UPT ;  /* 0x000000272800728c */ /* 0x000fcc000bf04270 */
[----:B--2-4-:R1:W2:Y:S03]  /*1fd0*/  SYNCS.PHASECHK.TRANS64.TRYWAIT P0, [UR4+0x58], R0 ;  /* 0x00005800ff0075a7 */ /* 0x0142a60008001104 */
[----:B------:R-:W-:Y:S05]  /*1fe0*/  BRA.U !UP0, `(.L_x_33) ;  /* 0x0000000108c47547 */ /* 0x000fea000b800000 */
[----:B------:R-:W-:Y:S01]  /*1ff0*/  UIADD3 UR24, UPT, UPT, UR44, UR13, URZ ;  /* 0x0000000d2c187290 */ /* 0x000fe2000fffe0ff */
[----:B------:R-:W-:-:S11]  /*2000*/  UMOV UR4, UR7 ;  /* 0x0000000700047c82 */ /* 0x000fd60008000000 */
.L_x_39:
[----:B------:R-:W-:Y:S01]  /*2010*/  ULEA UR17, UR4, UR6, 0x3 ;  /* 0x0000000604117291 */ /* 0x000fe2000f8e18ff */
[----:B--2---:R-:W-:Y:S01]  /*2020*/  @P3 MOV R2, 0x8000 ;  /* 0x0000800000023802 */ /* 0x004fe20000000f00 */
[----:B--2-4-:R-:W-:Y:S10]  /*2030*/  @P0 BRA `(.L_x_34) ;  /* 0x00000000000c0947 */ /* 0x014ff40003800000 */
[----:B------:R-:W-:-:S04]  /*2040*/  SHF.L.U32 R3, R12, 0x1f, RZ ;  /* 0x0000001f0c037819 */ /* 0x000fc800000006ff */
[----:B------:R-:W2:Y:S02]  /*2050*/  SYNCS.PHASECHK.TRANS64.TRYWAIT P0, [UR17+0x58], R3 ;  /* 0x00005803ff0075a7 */ /* 0x000ea40008001111 */
[----:B--2---:R-:W-:Y:S05]  /*2060*/  @!P0 BRA `(.L_x_35) ;  /* 0x000000a000788947 */ /* 0x004fea0003800000 */
.L_x_34:
[----:B------:R2:W-:Y:S01]  /*2070*/  @P3 SYNCS.ARRIVE.TRANS64 RZ, [UR17], R2 ;  /* 0x00000002ffff39a7 */ /* 0x0005e20008000011 */
[----:B------:R-:W-:-:S04]  /*2080*/  ULOP3.LUT UR5, UR23, 0x2, URZ, 0xfc, !UPT ;  /* 0x0000000217057892 */ /* 0x000fc8000f8efcff */
[----:B------:R-:W-:-:S09]  /*2090*/  UISETP.NE.AND UP0, UPT, UR5, 0x2, UPT ;  /* 0x000000020500788c */ /* 0x000fd2000bf05270 */
[----:B------:R-:W-:Y:S05]  /*20a0*/  BRA.U UP0, `(.L_x_36) ;  /* 0x0000000100047547 */ /* 0x000fea000b800000 */
[----:B------:R-:W-:Y:S05]  /*20b0*/  BPT.TRAP 0x1 ;  /* 0x000000040000795c */ /* 0x000fea0000300000 */
.L_x_36:
[----:B------:R-:W-:Y:S04]  /*20c0*/  BSSY.RECONVERGENT B0, `(.L_x_37) ;  /* 0x0000003000007945 */ /* 0x000fe80003800200 */
[----:B------:R-:W-:Y:S05]  /*20d0*/  @!P2 BRA `(.L_x_38) ;  /* 0x000000000004a947 */ /* 0x000fea0003800000 */
[----:B------:R-:W-:Y:S05]  /*20e0*/  BPT.TRAP 0x1 ;  /* 0x000000040000795c */ /* 0x000fea0000300000 */
.L_x_38:
[----:B------:R-:W-:Y:S05]  /*20f0*/  BSYNC.RECONVERGENT B0 ;  /* 0x0000000000007941 */ /* 0x000fea0003800200 */
.L_x_37:
[----:B------:R-:W-:Y:S02]  /*2100*/  UIADD3 UR5, UPT, UPT, UR4, 0x1, URZ ;  /* 0x0000000104057890 */ /* 0x000fe4000fffe0ff */
[----:B------:R-:W-:Y:S02]  /*2110*/  USHF.L.U32 UR18, UR13, 0x6, URZ ;  /* 0x000000060d127899 */ /* 0x000fe400080006ff */
[----:B------:R-:W-:Y:S02]  /*2120*/  UISETP.NE.AND UP0, UPT, UR5, 0xb, UPT ;  /* 0x0000000b0500788c */ /* 0x000fe4000bf05270 */
[----:B------:R-:W-:Y:S02]  /*2130*/  ULOP3.LUT UR17, UR17, 0xfefffff8, URZ, 0xc0, !UPT ;  /* 0xfefffff811117892 */ /* 0x000fe4000f8ec0ff */
[----:B------:R-:W-:Y:S02]  /*2140*/  USEL UR8, URZ, 0x1, UP0 ;  /* 0x00000001ff087887 */ /* 0x000fe40008000000 */
[----:B------:R-:W-:-:S02]  /*2150*/  USEL UR7, UR5, URZ, UP0 ;  /* 0x000000ff05077287 */ /* 0x000fc40008000000 */
[----:B------:R-:W-:Y:S02]  /*2160*/  UIADD3 UR14, UP0, UPT, UR26, 0x180, URZ ;  /* 0x000001801a0e7890 */ /* 0x000fe4000ff1e0ff */
        /* <DEDUP_REMOVED lines=9> */
[----:B------:R-:W-:Y:S02]  /*2200*/  UIADD3.X UR5, UPT, UPT, URZ, UR27, URZ, UP1, !UPT ;  /* 0x0000001bff057290 */ /* 0x000fe40008ffe4ff */
[----:B------:R-:W-:Y:S02]  /*2210*/  UIADD3 UR8, UPT, UPT, UR6, 0x22400, UR8 ;  /* 0x0002240006087890 */ /* 0x000fe4000fffe008 */
[----:B------:R-:W-:Y:S01]  /*2220*/  UIADD3.X UR15, UPT, UPT, URZ, UR27, URZ, UP0, !UPT ;  /* 0x0000001bff0f7290 */ /* 0x000fe200087fe4ff */
[----:B------:R-:W-:Y:S01]  /*2230*/  UMOV UR28, 0x0 ;  /* 0x00000000001c7882 */ /* 0x000fe20000000000 */
[----:B------:R-:W-:Y:S01]  /*2240*/  UMOV UR29, 0x10000000 ;  /* 0x10000000001d7882 */ /* 0x000fe20000000000 */
[----:B------:R-:W-:Y:S01]  /*2250*/  UMOV UR19, UR35 ;  /* 0x0000002300137c82 */ /* 0x000fe20008000000 */
[----:B------:R-:W-:Y:S01]  /*2260*/  UMOV UR20, UR36 ;  /* 0x0000002400147c82 */ /* 0x000fe20008000000 */
[----:B------:R-:W-:Y:S01]  /*2270*/  UMOV UR12, UR36 ;  /* 0x00000024000c7c82 */ /* 0x000fe20008000000 */
[----:B------:R1:W-:Y:S01]  /*2280*/  UTMALDG.3D.MULTICAST.2CTA [UR16], [UR4], UR10, desc[UR28] ;  /* 0x00001c10040073b4 */ /* 0x0003e2000821180a */
[----:B------:R-:W-:Y:S01]  /*2290*/  UMOV UR9, UR17 ;  /* 0x0000001100097c82 */ /* 0x000fe20008000000 */
[----:B------:R-:W-:-:S04]  /*22a0*/  UIADD3 UR13, UPT, UPT, UR13, 0x1, URZ ;  /* 0x000000010d0d7890 */ /* 0x000fc8000fffe0ff */
[----:B------:R-:W-:Y:S01]  /*22b0*/  UISETP.NE.AND UP0, UPT, UR13, UR24, UPT ;  /* 0x000000180d00728c */ /* 0x000fe2000bf05270 */
[----:B-1----:R-:W-:Y:S01]  /*22c0*/  UMOV UR10, UR18 ;  /* 0x00000012000a7c82 */ /* 0x002fe20008000000 */
[----:B------:R-:W-:Y:S01]  /*22d0*/  UMOV UR4, UR7 ;  /* 0x0000000700047c82 */ /* 0x000fe20008000000 */
[----:B------:R3:W-:Y:S06]  /*22e0*/  UTMALDG.3D.2CTA [UR8], [UR14], desc[UR28] ;  /* 0x00001c080e0075b4 */ /* 0x0007ec0008211000 */
[----:B---3--:R-:W-:Y:S05]  /*22f0*/  BRA.U UP0, `(.L_x_39) ;  /* 0xfffffffd00447547 */ /* 0x008fea000b83ffff */
.L_x_33:
[C---:B------:R-:W-:Y:S01]  /*2300*/  LEA R3, R11.reuse, UR6, 0x3 ;  /* 0x000000060b037c11 */ /* 0x040fe2000f8e18ff */
[----:B------:R-:W-:Y:S01]  /*2310*/  NOP ;  /* 0x0000000000007918 */ /* 0x000fe20000000000 */
[----:B-1----:R-:W-:Y:S02]  /*2320*/  SHF.L.U32 R0, R10, 0x1f, RZ ;  /* 0x0000001f0a007819 */ /* 0x002fe400000006ff */
[----:B------:R-:W-:Y:S02]  /*2330*/  LEA R5, R11, UR6, 0x4 ;  /* 0x000000060b057c11 */ /* 0x000fe4000f8e20ff */
[----:B--2-4-:R-:W1:Y:S02]  /*2340*/  SYNCS.PHASECHK.TRANS64.TRYWAIT P0, [R3+URZ+0x100], R0 ;  /* 0x00010000030075a7 */ /* 0x014e6400080011ff */
[----:B-1----:R-:W-:Y:S05]  /*2350*/  @!P0 BRA `(.L_x_40) ;  /* 0x0000009c00d48947 */ /* 0x002fea0003800000 */
.L_x_152:
[----:B------:R-:W2:Y:S01]  /*2360*/  LDS.128 R4, [R5+0x170] ;  /* 0x0001700005047984 */ /* 0x000ea20000000c00 */
[----:B------:R-:W-:Y:S01]  /*2370*/  UISETP.GE.AND UP0, UPT, UR42, 0x1, UPT ;  /* 0x000000012a00788c */ /* 0x000fe2000bf06270 */
[----:B------:R-:W-:Y:S01]  /*2380*/  @!PT LDS RZ, [RZ] ;  /* 0x00000000fffff984 */ /* 0x000fe20000000800 */
[----:B------:R-:W-:Y:S01]  /*2390*/  @!PT LDS RZ, [RZ] ;  /* 0x00000000fffff984 */ /* 0x000fe20000000800 */
[----:B------:R-:W-:Y:S01]  /*23a0*/  @!PT LDS RZ, [RZ] ;  /* 0x00000000fffff984 */ /* 0x000fe20000000800 */
[----:B------:R-:W-:Y:S01]  /*23b0*/  @!PT LDS RZ, [RZ] ;  /* 0x00000000fffff984 */ /* 0x000fe20000000800 */
[----:B------:R3:W-:Y:S06]  /*23c0*/  MEMBAR.ALL.CTA ;  /* 0x0000000000007992 */ /* 0x0007ec0000008000 */
[----:B---3--:R-:W3:Y:S01]  /*23d0*/  FENCE.VIEW.ASYNC.S ;  /* 0x00000000000073c6 */ /* 0x008ee20000000000 */
[----:B--2---:R-:W-:-:S13]  /*23e0*/  LOP3.LUT P0, RZ, R6, 0x1, RZ, 0xc0, !PT ;  /* 0x0000000106ff7812 */ /* 0x004fda000780c0ff */
[----:B---3--:R-:W-:Y:S01]  /*23f0*/  VOTEU.ANY UP1, P0 ;  /* 0x0000000000ff7886 */ /* 0x008fe20000020100 */
[----:B------:R-:W-:-:S13]  /*2400*/  PLOP3.LUT P0, PT, PT, PT, UP1, 0x80, 0x8 ;  /* 0x000000000008781c */ /* 0x000fda0003f0f018 */
[----:B-1----:R-:W-:Y:S02]  /*2410*/  @P0 LOP3.LUT R0, R5, 0xffff, RZ, 0xc0, !PT ;  /* 0x0000ffff05000812 */ /* 0x002fe400078ec0ff */
[----:B------:R-:W-:Y:S02]  /*2420*/  @P0 MOV R2, R4 ;  /* 0x0000000400020202 */ /* 0x000fe40000000f00 */
[----:B------:R-:W-:Y:S01]  /*2430*/  @P0 R2UR UR5, R0 ;  /* 0x00000000000502ca */ /* 0x000fe200000e0000 */
[----:B------:R-:W-:Y:S01]  /*2440*/  VIADD R0, R3, 0x110 ;  /* 0x0000011003007836 */ /* 0x000fe20000000000 */
[----:B------:R-:W-:Y:S02]  /*2450*/  @P0 SHF.R.U32.HI R4, RZ, 0x10, R5 ;  /* 0x00000010ff040819 */ /* 0x000fe40000011605 */
[----:B------:R-:W-:Y:S02]  /*2460*/  @P0 R2UR UR8, R2 ;  /* 0x00000000020802ca */ /* 0x000fe400000e0000 */
[----:B------:R-:W-:-:S02]  /*2470*/  PRMT R0, RZ, 0x654, R0 ;  /* 0x00000654ff007816 */ /* 0x000fc40000000000 */
[----:B------:R-:W-:Y:S02]  /*2480*/  @P0 R2UR UR4, R4 ;  /* 0x00000000040402ca */ /* 0x000fe400000e0000 */
[----:B------:R1:W-:Y:S03]  /*2490*/  SYNCS.ARRIVE.TRANS64.RED.A1T0 RZ, [R0+URZ], RZ ;  /* 0x000000ff00ff79a7 */ /* 0x0003e600081004ff */
[----:B------:R-:W-:-:S04]  /*24a0*/  @UP1 UMOV UR30, UR5 ;  /* 0x00000005001e1c82 */ /* 0x000fc80008000000 */
[----:B------:R-:W-:-:S04]  /*24b0*/  @UP1 UMOV UR31, UR8 ;  /* 0x00000008001f1c82 */ /* 0x000fc80008000000 */
[----:B------:R-:W-:Y:S01]  /*24c0*/  @UP1 UMOV UR36, UR4 ;  /* 0x0000000400241c82 */ /* 0x000fe20008000000 */
[----:B------:R-:W-:Y:S05]  /*24d0*/  BRA.U !UP0, `(.L_x_41) ;  /* 0x0000000108d47547 */ /* 0x000fea000b800000 */
[----:B------:R-:W2:Y:S01]  /*24e0*/  LDCU.128 UR12, c[0x0][0xb10] ;  /* 0x00016200ff0c77ac */ /* 0x000ea20008000c00 */
[----:B------:R-:W3:Y:S01]  /*24f0*/  LDCU UR24, c[0x0][0xb20] ;  /* 0x00016400ff1877ac */ /* 0x000ee20008000800 */
[----:B------:R-:W4:Y:S01]  /*2500*/  LDCU UR20, c[0x0][0xb0c] ;  /* 0x00016180ff1477ac */ /* 0x000f220008000800 */
[----:B------:R-:W1:Y:S01]  /*2510*/  LDCU.64 UR10, c[0x0][0xb28] ;  /* 0x00016500ff0a77ac */ /* 0x000e620008000a00 */
[----:B------:R-:W-:Y:S02]  /*2520*/  UISETP.NE.AND UP3, UPT, UR42, 0x1, UPT ;  /* 0x000000012a00788c */ /* 0x000fe4000bf65270 */
[----:B--2---:R-:W-:Y:S02]  /*2530*/  UIMAD.WIDE.U32 UR8, UR37, UR15, URZ ;  /* 0x0000000f250872a5 */ /* 0x004fe4000f8e00ff */
[----:B------:R-:W-:Y:S02]  /*2540*/  UIMAD.WIDE.U32 UR4, UR38, UR12, URZ ;  /* 0x0000000c260472a5 */ /* 0x000fe4000f8e00ff */
[----:B------:R-:W-:-:S02]  /*2550*/  UISETP.NE.AND UP0, UPT, UR14, 0x1, UPT ;  /* 0x000000010e00788c */ /* 0x000fc4000bf05270 */
[----:B------:R-:W-:Y:S01]  /*2560*/  UIMAD.WIDE.U32 UR28, UR30, UR15, URZ ;  /* 0x0000000f1e1c72a5 */ /* 0x000fe2000f8e00ff */
[----:B------:R-:W-:Y:S02]  /*2570*/  UMOV UR8, UR9 ;  /* 0x0000000900087c82 */ /* 0x000fe40008000000 */
[----:B------:R-:W-:Y:S01]  /*2580*/  UMOV UR4, UR5 ;  /* 0x0000000500047c82 */ /* 0x000fe20008000000 */
[----:B---3--:R-:W-:Y:S02]  /*2590*/  USHF.R.U32.HI UR8, URZ, UR24, UR8 ;  /* 0x00000018ff087299 */ /* 0x008fe40008011608 */
[----:B----4-:R-:W-:Y:S02]  /*25a0*/  UISETP.NE.AND UP2, UPT, UR20, 0x1, UPT ;  /* 0x000000011400788c */ /* 0x010fe4000bf45270 */
[----:B------:R-:W-:Y:S02]  /*25b0*/  USHF.R.U32.HI UR4, URZ, UR13, UR4 ;  /* 0x0000000dff047299 */ /* 0x000fe40008011604 */
[----:B------:R-:W-:-:S02]  /*25c0*/  USEL UR5, UR37, UR8, !UP0 ;  /* 0x0000000825057287 */ /* 0x000fc4000c000000 */
[----:B------:R-:W-:Y:S02]  /*25d0*/  USEL UR8, UR38, UR4, !UP2 ;  /* 0x0000000426087287 */ /* 0x000fe4000d000000 */
[----:B-1----:R-:W-:Y:S01]  /*25e0*/  UIMAD.WIDE.U32 UR16, UR5, UR10, URZ ;  /* 0x0000000a051072a5 */ /* 0x002fe2000f8e00ff */
[----:B------:R-:W-:Y:S01]  /*25f0*/  UMOV UR4, UR29 ;  /* 0x0000001d00047c82 */ /* 0x000fe20008000000 */
[----:B------:R-:W-:Y:S02]  /*2600*/  UIMAD.WIDE.U32 UR18, UR31, UR12, URZ ;  /* 0x0000000c1f1272a5 */ /* 0x000fe4000f8e00ff */
[----:B------:R-:W-:-:S03]  /*2610*/  UIMAD.WIDE.U32 UR28, UR8, UR10, URZ ;  /* 0x0000000a081c72a5 */ /* 0x000fc6000f8e00ff */
[----:B------:R-:W-:Y:S01]  /*2620*/  UMOV UR16, UR17 ;  /* 0x0000001100107c82 */ /* 0x000fe20008000000 */
[----:B------:R-:W-:Y:S02]  /*2630*/  USHF.R.U32.HI UR4, URZ, UR24, UR4 ;  /* 0x00000018ff047299 */ /* 0x000fe40008011604 */
[----:B------:R-:W-:Y:S01]  /*2640*/  @UP3 USHF.R.U32.HI UR5, URZ, UR11, UR16 ;  /* 0x0000000bff053299 */ /* 0x000fe20008011610 */
[----:B------:R-:W-:Y:S01]  /*2650*/  UMOV UR18, UR19 ;  /* 0x0000001300127c82 */ /* 0x000fe20008000000 */
[----:B------:R-:W-:Y:S01]  /*2660*/  UMOV UR28, UR29 ;  /* 0x0000001d001c7c82 */ /* 0x000fe20008000000 */
[----:B------:R-:W-:Y:S02]  /*2670*/  USHF.R.U32.HI UR13, URZ, UR13, UR18 ;  /* 0x0000000dff0d7299 */ /* 0x000fe40008011612 */
[----:B------:R-:W-:Y:S02]  /*2680*/  USEL UR4, UR30, UR4, !UP0 ;  /* 0x000000041e047287 */ /* 0x000fe4000c000000 */
[----:B------:R-:W-:-:S02]  /*2690*/  @UP3 USHF.R.U32.HI UR8, URZ, UR11, UR28 ;  /* 0x0000000bff083299 */ /* 0x000fc4000801161c */
[----:B------:R-:W-:Y:S02]  /*26a0*/  UIMAD UR9, UR42, UR5, URZ ;  /* 0x000000052a0972a4 */ /* 0x000fe4000f8e02ff */
[----:B------:R-:W-:Y:S02]  /*26b0*/  USEL UR5, UR31, UR13, !UP2 ;  /* 0x0000000d1f057287 */ /* 0x000fe4000d000000 */
[----:B------:R-:W-:Y:S02]  /*26c0*/  UIMAD UR12, UR42, UR8, URZ ;  /* 0x000000082a0c72a4 */ /* 0x000fe4000f8e02ff */
[----:B------:R-:W-:Y:S02]  /*26d0*/  UISETP.GE.AND UP0, UPT, UR4, UR9, UPT ;  /* 0x000000090400728c */ /* 0x000fe4000bf06270 */
[----:B------:R-:W-:Y:S02]  /*26e0*/  UIMAD.WIDE.U32 UR16, UR4, UR10, URZ ;  /* 0x0000000a041072a5 */ /* 0x000fe4000f8e00ff */
[----:B------:R-:W-:-:S02]  /*26f0*/  UISETP.GE.OR UP0, UPT, UR5, UR12, UP0 ;  /* 0x0000000c0500728c */ /* 0x000fc40008706670 */
        /* <DEDUP_REMOVED lines=19> */
.L_x_41:
[----:B------:R-:W2:Y:S02]  /*2830*/  LDCU UR4, c[0x0][0xb30] ;  /* 0x00016600ff0477ac */ /* 0x000ea40008000800 */
[----:B--2---:R-:W-:-:S09]  /*2840*/  UISETP.NE.AND UP0, UPT, UR4, 0x1, UPT ;  /* 0x000000010400788c */ /* 0x004fd2000bf05270 */
        /* <DEDUP_REMOVED lines=18> */
.L_x_42:
[----:B------:R-:W-:Y:S01]  /*2970*/  VIADD R11, R11, 0x1 ;  /* 0x000000010b0b7836 */ /* 0x000fe20000000000 */
[----:B------:R-:W-:Y:S01]  /*2980*/  R2UR UR4, R146 ;  /* 0x00000000920472ca */ /* 0x000fe200000e0000 */
[----:B------:R-:W-:Y:S01]  /*2990*/  UIADD3 UR20, UPT, UPT, UR30, UR61, URZ ;  /* 0x0000003d1e147290 */ /* 0x000fe2000fffe0ff */
[----:B------:R-:W-:Y:S02]  /*29a0*/  PLOP3.LUT P1, PT, PT, PT, PT, 0x80, 0x8 ;  /* 0x000000000008781c */ /* 0x000fe40003f2f070 */
[----:B------:R-:W-:-:S04]  /*29b0*/  ISETP.NE.AND P0, PT, R11, 0x2, PT ;  /* 0x000000020b00780c */ /* 0x000fc80003f05270 */
[----:B------:R-:W-:Y:S02]  /*29c0*/  SEL R3, RZ, 0x1, P0 ;  /* 0x00000001ff037807 */ /* 0x000fe40000000000 */
[----:B------:R-:W-:Y:S02]  /*29d0*/  SEL R11, R11, RZ, P0 ;  /* 0x000000ff0b0b7207 */ /* 0x000fe40000000000 */
[----:B------:R-:W-:Y:S01]  /*29e0*/  LOP3.LUT R10, R10, R3, RZ, 0x3c, !PT ;  /* 0x000000030a0a7212 */ /* 0x000fe200078e3cff */
[----:B------:R-:W-:Y:S01]  /*29f0*/  UIADD3 UR16, UPT, UPT, UR31, UR4, URZ ;  /* 0x000000041f107290 */ /* 0x000fe2000fffe0ff */
[----:B------:R-:W-:Y:S11]  /*2a00*/  BRA.U UP1, `(.L_x_43) ;  /* 0xfffffff101287547 */ /* 0x000ff6000b83ffff */
[----:B------:R-:W-:Y:S01]  /*2a10*/  UIADD3 UR8, UPT, UPT, UR6, 0x58, URZ ;  /* 0x0000005806087890 */ /* 0x000fe2000fffe0ff */
[----:B------:R-:W-:-:S03]  /*2a20*/  SHF.L.U32 R3, R12, 0x1f, RZ ;  /* 0x0000001f0c037819 */ /* 0x000fc600000006ff */
[----:B------:R-:W-:-:S09]  /*2a30*/  ULEA UR4, UR7, UR8, 0x3 ;  /* 0x0000000807047291 */ /* 0x000fd2000f8e18ff */
[----:B------:R-:W2:Y:S02]  /*2a40*/  SYNCS.PHASECHK.TRANS64.TRYWAIT P0, [UR4], R3 ;  /* 0x00000003ff0075a7 */ /* 0x000ea40008001104 */
[----:B--2---:R-:W-:Y:S05]  /*2a50*/  @!P0 BRA `(.L_x_44) ;  /* 0x0000009800288947 */ /* 0x004fea0003800000 */
.L_x_154:
[----:B------:R-:W-:-:S04]  /*2a60*/  UIADD3 UR4, UPT, UPT, UR7, 0x1, URZ ;  /* 0x0000000107047890 */ /* 0x000fc8000fffe0ff */
[----:B------:R-:W-:-:S04]  /*2a70*/  UISETP.NE.AND UP0, UPT, UR4, 0xb, UPT ;  /* 0x0000000b0400788c */ /* 0x000fc8000bf05270 */
[----:B------:R-:W-:Y:S02]  /*2a80*/  USEL UR6, URZ, 0x1, UP0 ;  /* 0x00000001ff067887 */ /* 0x000fe40008000000 */
[----:B------:R-:W-:-:S04]  /*2a90*/  USEL UR4, UR4, URZ, UP0 ;  /* 0x000000ff04047287 */ /* 0x000fc80008000000 */
[----:B------:R-:W-:Y:S01]  /*2aa0*/  ULEA UR5, UR4, UR8, 0x3 ;  /* 0x0000000804057291 */ /* 0x000fe2000f8e18ff */
[----:B------:R-:W-:-:S04]  /*2ab0*/  LOP3.LUT R2, R12, UR6, RZ, 0x3c, !PT ;  /* 0x000000060c027c12 */ /* 0x000fc8000f8e3cff */
[----:B-1----:R-:W-:-:S04]  /*2ac0*/  SHF.L.U32 R3, R2, 0x1f, RZ ;  /* 0x0000001f02037819 */ /* 0x002fc800000006ff */
[----:B------:R-:W1:Y:S02]  /*2ad0*/  SYNCS.PHASECHK.TRANS64.TRYWAIT P0, [UR5], R3 ;  /* 0x00000003ff0075a7 */ /* 0x000e640008001105 */
[----:B-1----:R-:W-:Y:S05]  /*2ae0*/  @!P0 BRA `(.L_x_45) ;  /* 0x00000098001c8947 */ /* 0x002fea0003800000 */
.L_x_156:
        /* <DEDUP_REMOVED lines=9> */
.L_x_158:
        /* <DEDUP_REMOVED lines=9> */
.L_x_160:
        /* <DEDUP_REMOVED lines=9> */
.L_x_162:
        /* <DEDUP_REMOVED lines=9> */
.L_x_164:
        /* <DEDUP_REMOVED lines=9> */
.L_x_166:
        /* <DEDUP_REMOVED lines=9> */
.L_x_168:
        /* <DEDUP_REMOVED lines=9> */
.L_x_170:
        /* <DEDUP_REMOVED lines=9> */
.L_x_172:
[----:B------:R-:W-:-:S04]  /*2f70*/  UIADD3 UR4, UPT, UPT, UR4, 0x1, URZ ;  /* 0x0000000104047890 */ /* 0x000fc8000fffe0ff */
[----:B------:R-:W-:-:S04]  /*2f80*/  UISETP.NE.AND UP0, UPT, UR4, 0xb, UPT ;  /* 0x0000000b0400788c */ /* 0x000fc8000bf05270 */
[----:B------:R-:W-:Y:S02]  /*2f90*/  USEL UR5, URZ, 0x1, UP0 ;  /* 0x00000001ff057887 */ /* 0x000fe40008000000 */
[----:B------:R-:W-:-:S04]  /*2fa0*/  USEL UR4, UR4, URZ, UP0 ;  /* 0x000000ff04047287 */ /* 0x000fc80008000000 */
[----:B------:R-:W-:Y:S01]  /*2fb0*/  ULEA UR4, UR4, UR8, 0x3 ;  /* 0x0000000804047291 */ /* 0x000fe2000f8e18ff */
[----:B-1----:R-:W-:-:S04]  /*2fc0*/  LOP3.LUT R3, R2, UR5, RZ, 0x3c, !PT ;  /* 0x0000000502037c12 */ /* 0x002fc8000f8e3cff */
[----:B------:R-:W-:Y:S01]  /*2fd0*/  SHF.L.U32 R3, R3, 0x1f, RZ ;  /* 0x0000001f03037819 */ /* 0x000fe200000006ff */
[----:B------:R-:W-:-:S07]  /*2fe0*/  IMAD.U32 R0, RZ, RZ, UR4 ;  /* 0x00000004ff007e24 */ /* 0x000fce000f8e00ff */
.L_x_54:
[----:B-1----:R1:W2:Y:S02]  /*2ff0*/  SYNCS.PHASECHK.TRANS64.TRYWAIT P0, [R0+URZ], R3 ;  /* 0x00000003000075a7 */ /* 0x0022a400080011ff */
[----:B--2---:R-:W-:Y:S05]  /*3000*/  @!P0 NANOSLEEP.SYNCS 0x989680 ;  /* 0x009896800000895d */ /* 0x004fea0003900000 */
[----:B------:R-:W2:Y:S02]  /*3010*/  @!P0 SYNCS.PHASECHK.TRANS64 P0, [R0+URZ], R3 ;  /* 0x00000003000085a7 */ /* 0x000ea400080010ff */
[----:B--2---:R-:W-:Y:S05]  /*3020*/  @P0 EXIT ;  /* 0x000000000000094d */ /* 0x004fea0003800000 */
[----:B------:R-:W-:Y:S05]  /*3030*/  BRA `(.L_x_54) ;  /* 0xfffffffc00ec7947 */ /* 0x000fea000383ffff */
.L_x_23:
[----:B------:R-:W-:-:S04]  /*3040*/  UISETP.NE.AND UP0, UPT, UR45, URZ, UPT ;  /* 0x000000ff2d00728c */ /* 0x000fc8000bf05270 */
[----:B------:R-:W-:-:S09]  /*3050*/  UISETP.NE.OR UP0, UPT, UR17, 0x1, UP0 ;  /* 0x000000011100788c */ /* 0x000fd20008705670 */
[----:B------:R-:W-:Y:S05]  /*3060*/  BRA.U UP0, `(.L_x_55) ;  /* 0x0000000500487547 */ /* 0x000fea000b800000 */
[----:B------:R-:W-:Y:S01]  /*3070*/  ISETP.GE.U32.AND P2, PT, R0, 0x8, PT ;  /* 0x000000080000780c */ /* 0x000fe20003f46070 */
[----:B------:R-:W-:Y:S01]  /*3080*/  IMAD.MOV.U32 R12, RZ, RZ, 0x1 ;  /* 0x00000001ff0c7424 */ /* 0x000fe200078e00ff */
[----:B------:R-:W-:Y:S02]  /*3090*/  CS2R R10, SRZ ;  /* 0x00000000000a7805 */ /* 0x000fe4000001ff00 */
[----:B------:R-:W-:Y:S01]  /*30a0*/  CS2R R8, SRZ ;  /* 0x0000000000087805 */ /* 0x000fe2000001ff00 */
[----:B------:R-:W-:Y:S01]  /*30b0*/  UMOV UR6, 0x400 ;  /* 0x0000040000067882 */ /* 0x000fe20000000000 */
[----:B------:R-:W-:Y:S01]  /*30c0*/  UMOV UR5, URZ ;  /* 0x000000ff00057c82 */ /* 0x000fe20008000000 */
[----:B------:R-:W-:-:S12]  /*30d0*/  ULEA UR6, UR45, UR6, 0x18 ;  /* 0x000000062d067291 */ /* 0x000fd8000f8ec0ff */
.L_x_59:
[----:B------:R-:W-:Y:S02]  /*30e0*/  LEA R2, R8, UR6, 0x3 ;  /* 0x0000000608027c11 */ /* 0x000fe4000f8e18ff */
[----:B------:R-:W-:-:S03]  /*30f0*/  SHF.L.U32 R5, R9, 0x1f, RZ ;  /* 0x0000001f09057819 */ /* 0x000fc600000006ff */
[----:B------:R-:W-:Y:S01]  /*3100*/  VIADD R4, R2, 0x150 ;  /* 0x0000015002047836 */ /* 0x000fe20000000000 */
[----:B------:R-:W2:Y:S02]  /*3110*/  SYNCS.PHASECHK.TRANS64.TRYWAIT P0, [R2+URZ+0x140], R5 ;  /* 0x00014005020075a7 */ /* 0x000ea400080011ff */
[----:B--2---:R-:W-:Y:S05]  /*3120*/  @!P0 BRA `(.L_x_56) ;  /* 0x0000009400648947 */ /* 0x004fea0003800000 */
.L_x_173:
[----:B------:R-:W-:Y:S01]  /*3130*/  ULEA UR4, UR5, UR6, 0x3 ;  /* 0x0000000605047291 */ /* 0x000fe2000f8e18ff */
[----:B------:R-:W-:Y:S02]  /*3140*/  PRMT R4, RZ, 0x654, R4 ;  /* 0x00000654ff047816 */ /* 0x000fe40000000004 */
[----:B--2---:R-:W-:Y:S01]  /*3150*/  SHF.L.U32 R5, R12, 0x1f, RZ ;  /* 0x0000001f0c057819 */ /* 0x004fe200000006ff */
[----:B------:R-:W-:Y:S01]  /*3160*/  UIADD3 UR7, UPT, UPT, UR4, 0x100, URZ ;  /* 0x0000010004077890 */ /* 0x000fe2000fffe0ff */
[----:B------:R2:W-:Y:S05]  /*3170*/  SYNCS.ARRIVE.TRANS64.RED.A1T0 RZ, [R4+URZ], RZ ;  /* 0x000000ff04ff79a7 */ /* 0x0005ea00081004ff */
[----:B------:R-:W-:Y:S01]  /*3180*/  IMAD.U32 R7, RZ, RZ, UR7 ;  /* 0x00000007ff077e24 */ /* 0x000fe2000f8e00ff */
[----:B------:R-:W3:Y:S04]  /*3190*/  SYNCS.PHASECHK.TRANS64.TRYWAIT P0, [UR4+0x110], R5 ;  /* 0x00011005ff0075a7 */ /* 0x000ee80008001104 */
[----:B------:R-:W-:Y:S01]  /*31a0*/  PRMT R6, R0, 0x654, R7 ;  /* 0x0000065400067816 */ /* 0x000fe20000000007 */
[----:B--2---:R-:W-:Y:S01]  /*31b0*/  @!P2 IMAD.MOV.U32 R4, RZ, RZ, 0x10 ;  /* 0x00000010ff04a424 */ /* 0x004fe200078e00ff */
[----:B---3--:R-:W-:Y:S06]  /*31c0*/  @!P0 BRA `(.L_x_57) ;  /* 0x0000009400508947 */ /* 0x008fec0003800000 */
.L_x_175:
[----:B------:R-:W-:Y:S01]  /*31d0*/  ULEA UR8, UR5, UR6, 0x4 ;  /* 0x0000000605087291 */ /* 0x000fe2000f8e20ff */
[----:B------:R-:W-:Y:S01]  /*31e0*/  SEL R3, R6, R3, !P2 ;  /* 0x0000000306037207 */ /* 0x000fe20005000000 */
[----:B------:R-:W-:Y:S01]  /*31f0*/  UIADD3 UR9, UPT, UPT, UR4, 0x100, URZ ;  /* 0x0000010004097890 */ /* 0x000fe2000fffe0ff */
[----:B--2---:R-:W-:Y:S01]  /*3200*/  LEA R2, R11, UR6, 0x3 ;  /* 0x000000060b027c11 */ /* 0x004fe2000f8e18ff */
[----:B------:R-:W-:Y:S01]  /*3210*/  UIADD3 UR8, UPT, UPT, UR8, 0x170, URZ ;  /* 0x0000017008087890 */ /* 0x000fe2000fffe0ff */
[----:B------:R-:W-:Y:S01]  /*3220*/  SHF.L.U32 R5, R10, 0x1f, RZ ;  /* 0x0000001f0a057819 */ /* 0x000fe200000006ff */
[----:B------:R2:W-:Y:S01]  /*3230*/  @!P2 SYNCS.ARRIVE.TRANS64.RED RZ, [R3+URZ], R4 ;  /* 0x0000000403ffa9a7 */ /* 0x0005e200080004ff */
[----:B------:R-:W-:Y:S01]  /*3240*/  UIADD3 UR4, UPT, UPT, UR5, 0x1, URZ ;  /* 0x0000000105047890 */ /* 0x000fe2000fffe0ff */
[----:B------:R-:W-:-:S03]  /*3250*/  VIADD R8, R8, 0x1 ;  /* 0x0000000108087836 */ /* 0x000fc60000000000 */
[----:B------:R-:W-:Y:S02]  /*3260*/  UISETP.NE.AND UP0, UPT, UR4, 0x2, UPT ;  /* 0x000000020400788c */ /* 0x000fe4000bf05270 */
[----:B------:R-:W-:Y:S06]  /*3270*/  UGETNEXTWORKID.BROADCAST [UR8], [UR9] ;  /* 0x00000000080073ca */ /* 0x000fec0008000100 */
[----:B------:R-:W-:Y:S01]  /*3280*/  USEL UR7, URZ, 0x1, UP0 ;  /* 0x00000001ff077887 */ /* 0x000fe20008000000 */
[----:B------:R-:W-:Y:S01]  /*3290*/  ISETP.NE.AND P0, PT, R8, 0x2, PT ;  /* 0x000000020800780c */ /* 0x000fe20003f05270 */
[----:B------:R-:W-:Y:S01]  /*32a0*/  USEL UR5, UR4, URZ, UP0 ;  /* 0x000000ff04057287 */ /* 0x000fe20008000000 */
[----:B------:R-:W3:Y:S03]  /*32b0*/  SYNCS.PHASECHK.TRANS64.TRYWAIT P1, [R2+URZ+0x100], R5 ;  /* 0x00010005020075a7 */ /* 0x000ee600080211ff */
[----:B------:R-:W-:Y:S01]  /*32c0*/  LOP3.LUT R12, R12, UR7, RZ, 0x3c, !PT ;  /* 0x000000070c0c7c12 */ /* 0x000fe2000f8e3cff */
[----:B--23--:R-:W-:Y:S07]  /*32d0*/  @!P1 BRA `(.L_x_58) ;  /* 0x0000009400249947 */ /* 0x00cfee0003800000 */
.L_x_176:
[C---:B------:R-:W-:Y:S01]  /*32e0*/  LEA R4, R11.reuse, UR6, 0x4 ;  /* 0x000000060b047c11 */ /* 0x040fe2000f8e20ff */
[----:B--2---:R-:W-:Y:S01]  /*32f0*/  VIADD R2, R2, 0x110 ;  /* 0x0000011002027836 */ /* 0x004fe20000000000 */
[----:B------:R-:W-:Y:S01]  /*3300*/  SEL R8, R8, RZ, P0 ;  /* 0x000000ff08087207 */ /* 0x000fe20000000000 */
[----:B------:R-:W-:-:S03]  /*3310*/  VIADD R11, R11, 0x1 ;  /* 0x000000010b0b7836 */ /* 0x000fc60000000000 */
[----:B------:R-:W2:Y:S01]  /*3320*/  LDS.128 R4, [R4+0x170] ;  /* 0x0001700004047984 */ /* 0x000ea20000000c00 */
[----:B------:R-:W-:Y:S02]  /*3330*/  PRMT R2, RZ, 0x654, R2 ;  /* 0x00000654ff027816 */ /* 0x000fe40000000002 */
[C---:B------:R-:W-:Y:S01]  /*3340*/  ISETP.NE.AND P1, PT, R11.reuse, 0x2, PT ;  /* 0x000000020b00780c */ /* 0x040fe20003f25270 */
[----:B------:R-:W-:Y:S01]  /*3350*/  @!PT LDS RZ, [RZ] ;  /* 0x00000000fffff984 */ /* 0x000fe20000000800 */
[----:B------:R-:W-:Y:S01]  /*3360*/  @!PT LDS RZ, [RZ] ;  /* 0x00000000fffff984 */ /* 0x000fe20000000800 */
[----:B------:R-:W-:Y:S01]  /*3370*/  @!PT LDS RZ, [RZ] ;  /* 0x00000000fffff984 */ /* 0x000fe20000000800 */
[----:B------:R-:W-:Y:S01]  /*3380*/  @!PT LDS RZ, [RZ] ;  /* 0x00000000fffff984 */ /* 0x000fe20000000800 */
[----:B------:R3:W-:Y:S06]  /*3390*/  MEMBAR.ALL.CTA ;  /* 0x0000000000007992 */ /* 0x0007ec0000008000 */
[----:B---3--:R-:W3:Y:S01]  /*33a0*/  FENCE.VIEW.ASYNC.S ;  /* 0x00000000000073c6 */ /* 0x008ee20000000000 */
[----:B------:R-:W-:Y:S01]  /*33b0*/  SEL R11, R11, RZ, P1 ;  /* 0x000000ff0b0b7207 */ /* 0x000fe20000800000 */
[----:B---3--:R3:W-:Y:S01]  /*33c0*/  SYNCS.ARRIVE.TRANS64.RED.A1T0 RZ, [R2+URZ], RZ ;  /* 0x000000ff02ff79a7 */ /* 0x0087e200081004ff */
[----:B--2---:R-:W-:-:S02]  /*33d0*/  LOP3.LUT P3, RZ, R6, 0x1, RZ, 0xc0, !PT ;  /* 0x0000000106ff7812 */ /* 0x004fc4000786c0ff */
[----:B------:R-:W-:-:S04]  /*33e0*/  SEL R5, RZ, 0x1, P1 ;  /* 0x00000001ff057807 */ /* 0x000fc80000800000 */
[----:B------:R-:W-:Y:S02]  /*33f0*/  LOP3.LUT R10, R10, R5, RZ, 0x3c, !PT ;  /* 0x000000050a0a7212 */ /* 0x000fe400078e3cff */
[----:B---3--:R-:W-:-:S04]  /*3400*/  SEL R2, RZ, 0x1, P0 ;  /* 0x00000001ff027807 */ /* 0x008fc80000000000 */
[----:B------:R-:W-:Y:S01]  /*3410*/  LOP3.LUT R9, R9, R2, RZ, 0x3c, !PT ;  /* 0x0000000209097212 */ /* 0x000fe200078e3cff */
[----:B------:R-:W-:Y:S06]  /*3420*/  @P3 BRA `(.L_x_59) ;  /* 0xfffffffc002c3947 */ /* 0x000fec000383ffff */
[----:B------:R-:W-:Y:S01]  /*3430*/  ULEA UR4, UR5, UR6, 0x3 ;  /* 0x0000000605047291 */ /* 0x000fe2000f8e18ff */
[----:B------:R-:W-:-:S08]  /*3440*/  SHF.L.U32 R3, R12, 0x1f, RZ ;  /* 0x0000001f0c037819 */ /* 0x000fd000000006ff */
[----:B------:R-:W2:Y:S02]  /*3450*/  SYNCS.PHASECHK.TRANS64 P0, [UR4+0x110], R3 ;  /* 0x00011003ff0075a7 */ /* 0x000ea40008001004 */
[----:B--2---:R-:W-:Y:S05]  /*3460*/  @P0 BRA `(.L_x_60) ;  /* 0x0000000000080947 */ /* 0x004fea0003800000 */
[----:B------:R-:W2:Y:S02]  /*3470*/  SYNCS.PHASECHK.TRANS64.TRYWAIT P0, [UR4+0x110], R3 ;  /* 0x00011003ff0075a7 */ /* 0x000ea40008001104 */
[----:B--2---:R-:W-:Y:S05]  /*3480*/  @!P0 BRA `(.L_x_61) ;  /* 0x0000009000cc8947 */ /* 0x004fea0003800000 */
.L_x_60:
[----:B------:R-:W-:-:S04]  /*3490*/  UIADD3 UR7, UPT, UPT, UR5, 0x1, URZ ;  /* 0x0000000105077890 */ /* 0x000fc8000fffe0ff */
[----:B------:R-:W-:-:S04]  /*34a0*/  UISETP.NE.AND UP0, UPT, UR7, 0x2, UPT ;  /* 0x000000020700788c */ /* 0x000fc8000bf05270 */
[----:B------:R-:W-:Y:S02]  /*34b0*/  USEL UR8, URZ, 0x1, UP0 ;  /* 0x00000001ff087887 */ /* 0x000fe40008000000 */
[----:B------:R-:W-:-:S04]  /*34c0*/  USEL UR7, UR7, URZ, UP0 ;  /* 0x000000ff07077287 */ /* 0x000fc80008000000 */
[----:B------:R-:W-:Y:S01]  /*34d0*/  ULEA UR7, UR7, UR6, 0x3 ;  /* 0x0000000607077291 */ /* 0x000fe2000f8e18ff */
[----:B--2---:R-:W-:-:S04]  /*34e0*/  LOP3.LUT R3, R12, UR8, RZ, 0x3c, !PT ;  /* 0x000000080c037c12 */ /* 0x004fc8000f8e3cff */
[----:B------:R-:W-:-:S04]  /*34f0*/  SHF.L.U32 R0, R3, 0x1f, RZ ;  /* 0x0000001f03007819 */ /* 0x000fc800000006ff */
[----:B------:R-:W2:Y:S02]  /*3500*/  SYNCS.PHASECHK.TRANS64 P0, [UR7+0x110], R0 ;  /* 0x00011000ff0075a7 */ /* 0x000ea40008001007 */
[----:B-12---:R-:W-:Y:S05]  /*3510*/  @P0 EXIT ;  /* 0x000000000000094d */ /* 0x006fea0003800000 */
[----:B------:R-:W-:Y:S02]  /*3520*/  SHF.L.U32 R3, R3, 0x1f, RZ ;  /* 0x0000001f03037819 */ /* 0x000fe400000006ff */
[----:B------:R-:W-:-:S07]  /*3530*/  MOV R0, UR7 ;  /* 0x0000000700007c02 */ /* 0x000fce0008000f00 */
.L_x_62:
[----:B-1----:R1:W2:Y:S02]  /*3540*/  SYNCS.PHASECHK.TRANS64.TRYWAIT P0, [R0+URZ+0x110], R3 ;  /* 0x00011003000075a7 */ /* 0x0022a400080011ff */
[----:B--2---:R-:W-:Y:S05]  /*3550*/  @!P0 NANOSLEEP.SYNCS 0x989680 ;  /* 0x009896800000895d */ /* 0x004fea0003900000 */
[----:B------:R-:W2:Y:S02]  /*3560*/  @!P0 SYNCS.PHASECHK.TRANS64 P0, [R0+URZ+0x110], R3 ;  /* 0x00011003000085a7 */ /* 0x000ea400080010ff */
[----:B--2---:R-:W-:Y:S05]  /*3570*/  @P0 EXIT ;  /* 0x000000000000094d */ /* 0x004fea0003800000 */
[----:B------:R-:W-:Y:S05]  /*3580*/  BRA `(.L_x_62) ;  /* 0xfffffffc00ec7947 */ /* 0x000fea000383ffff */
.L_x_55:
[----:B------:R-:W-:Y:S05]  /*3590*/  BRA.U UP5, `(.L_x_63) ;  /* 0x0000001105587547 */ /* 0x000fea000b800000 */
[----:B------:R-:W-:Y:S01]  /*35a0*/  UMOV UR4, 0x40 ;  /* 0x0000004000047882 */ /* 0x000fe20000000000 */
[----:B------:R-:W-:Y:S01]  /*35b0*/  NOP ;  /* 0x0000000000007918 */ /* 0x000fe20000000000 */
[----:B------:R-:W-:Y:S01]  /*35c0*/  ULEA UR5, UR45, UR4, 0x18 ;  /* 0x000000042d057291 */ /* 0x000fe2000f8ec0ff */
[----:B------:R-:W-:Y:S02]  /*35d0*/  UMOV UR6, 0x400 ;  /* 0x0000040000067882 */ /* 0x000fe40000000000 */
[----:B------:R-:W-:-:S06]  /*35e0*/  ULEA UR6, UR45, UR6, 0x18 ;  /* 0x000000062d067291 */ /* 0x000fcc000f8ec0ff */
[----:B------:R-:W2:Y:S02]  /*35f0*/  LDS.U8 R0, [UR5+0x1c] ;  /* 0x00001c05ff007984 */ /* 0x000ea40008000000 */
[----:B--2---:R-:W-:-:S13]  /*3600*/  ISETP.NE.AND P0, PT, R0, RZ, PT ;  /* 0x000000ff0000720c */ /* 0x004fda0003f05270 */
[----:B------:R-:W-:Y:S05]  /*3610*/  @P0 BRA `(.L_x_64) ;  /* 0x0000000400080947 */ /* 0x000fea0003800000 */
[----:B------:R-:W-:Y:S02]  /*3620*/  UISETP.NE.U32.AND UP1, UPT, UR33, 0x1, UPT ;  /* 0x000000012100788c */ /* 0x000fe4000bf25070 */
[----:B------:R-:W-:-:S07]  /*3630*/  UIADD3 UR7, UPT, UPT, UR5, 0x8, URZ ;  /* 0x0000000805077890 */ /* 0x000fce000fffe0ff */
[----:B------:R-:W-:Y:S05]  /*3640*/  BRA.U !UP1, `(.L_x_65) ;  /* 0x00000001099c7547 */ /* 0x000fea000b800000 */
[----:B------:R-:W-:Y:S01]  /*3650*/  ELECT P0, URZ, PT ;  /* 0x0000000000ff782f */ /* 0x000fe20003800000 */
[----:B------:R-:W-:-:S12]  /*3660*/  BSSY B0, `(.L_x_65) ;  /* 0x0000025000007945 */ /* 0x000fd80003800000 */
[----:B------:R-:W-:Y:S05]  /*3670*/  @!P0 BRA `(.L_x_66) ;  /* 0x00000000008c8947 */ /* 0x000fea0003800000 */
[----:B------:R-:W-:-:S05]  /*3680*/  UMOV UR4, 0x10 ;  /* 0x0000001000047882 */ /* 0x000fca0000000000 */
[----:B------:R-:W-:Y:S04]  /*3690*/  DEPBAR.LE SB2, 0x36 ;  /* 0x0000ad800000791a */ /* 0x000fe80000000000 */
[----:B------:R-:W2:Y:S02]  /*36a0*/  UTCATOMSWS.2CTA.FIND_AND_SET.ALIGN UP0, UR4, UR4 ;  /* 0x00000004000475e3 */ /* 0x000ea40008200800 */
[----:B--2---:R-:W-:Y:S01]  /*36b0*/  MOV R11, UR4 ;  /* 0x00000004000b7c02 */ /* 0x004fe20008000f00 */
[----:B------:R-:W-:Y:S06]  /*36c0*/  BRA.U UP0, `(.L_x_67) ;  /* 0x0000000100187547 */ /* 0x000fec000b800000 */
.L_x_68:
[----:B------:R-:W-:Y:S05]  /*36d0*/  NANOSLEEP 0x64 ;  /* 0x000000640000795d */ /* 0x000fea0003800000 */
[----:B------:R-:W-:-:S05]  /*36e0*/  UMOV UR4, 0x10 ;  /* 0x0000001000047882 */ /* 0x000fca0000000000 */
[----:B------:R-:W-:Y:S04]  /*36f0*/  DEPBAR.LE SB2, 0x36 ;  /* 0x0000ad800000791a */ /* 0x000fe80000000000 */
[----:B------:R-:W2:Y:S02]  /*3700*/  UTCATOMSWS.2CTA.FIND_AND_SET.ALIGN UP0, UR4, UR4 ;  /* 0x00000004000475e3 */ /* 0x000ea40008200800 */
[----:B--2---:R-:W-:Y:S01]  /*3710*/  MOV R11, UR4 ;  /* 0x00000004000b7c02 */ /* 0x004fe20008000f00 */
[----:B------:R-:W-:Y:S05]  /*3720*/  BRA.U !UP0, `(.L_x_68) ;  /* 0xfffffffd08e87547 */ /* 0x000fea000b83ffff */
.L_x_67:
[----:B------:R-:W2:Y:S01]  /*3730*/  LDS R7, [UR5+0x10] ;  /* 0x00001005ff077984 */ /* 0x000ea20008000800 */
[----:B------:R-:W-:Y:S01]  /*3740*/  IMAD.U32 R5, RZ, RZ, UR6 ;  /* 0x00000006ff057e24 */ /* 0x000fe2000f8e00ff */
[----:B------:R-:W-:-:S03]  /*3750*/  MOV R4, UR34 ;  /* 0x0000002200047c02 */ /* 0x000fc60008000f00 */
[----:B------:R-:W-:Y:S01]  /*3760*/  VIADD R5, R5, 0x190 ;  /* 0x0000019005057836 */ /* 0x000fe20000000000 */
[----:B--2---:R-:W-:-:S04]  /*3770*/  SHF.L.U32 R7, R7, 0x1f, RZ ;  /* 0x0000001f07077819 */ /* 0x004fc800000006ff */
[----:B------:R-:W2:Y:S02]  /*3780*/  SYNCS.PHASECHK.TRANS64.TRYWAIT P0, [UR5+0x8], R7 ;  /* 0x00000807ff0075a7 */ /* 0x000ea40008001105 */
[----:B--2---:R-:W-:Y:S05]  /*3790*/  @P0 BRA `(.L_x_69) ;  /* 0x0000000000080947 */ /* 0x004fea0003800000 */
[----:B------:R-:W2:Y:S02]  /*37a0*/  SYNCS.PHASECHK.TRANS64.TRYWAIT P0, [UR5+0x8], R7 ;  /* 0x00000807ff0075a7 */ /* 0x000ea40008001105 */
[----:B--2---:R-:W-:Y:S05]  /*37b0*/  @!P0 BRA `(.L_x_70) ;  /* 0x0000009000188947 */ /* 0x004fea0003800000 */
.L_x_69:
[----:B--2---:R-:W-:Y:S01]  /*37c0*/  HFMA2 R0, -RZ, RZ, 0, 5.9604644775390625e-08 ;  /* 0x00000001ff007431 */ /* 0x004fe200000001ff */
[----:B------:R-:W-:Y:S01]  /*37d0*/  UPRMT UR4, UR34, 0x654, UR7 ;  /* 0x0000065422047896 */ /* 0x000fe20008000007 */
[----:B------:R-:W-:Y:S01]  /*37e0*/  IMAD.MOV.U32 R8, RZ, RZ, 0xffff ;  /* 0x0000ffffff087424 */ /* 0x000fe200078e00ff */
[----:B------:R-:W-:Y:S01]  /*37f0*/  PRMT R4, R4, 0x654, R5 ;  /* 0x0000065404047816 */ /* 0x000fe20000000005 */
[----:B------:R-:W-:Y:S02]  /*3800*/  IMAD.MOV.U32 R6, RZ, RZ, 0x4 ;  /* 0x00000004ff067424 */ /* 0x000fe400078e00ff */
[----:B------:R-:W-:Y:S01]  /*3810*/  IMAD.SHL.U32 R9, R11, 0x20, RZ ;  /* 0x000000200b097824 */ /* 0x000fe200078e00ff */
[----:B------:R-:W-:Y:S02]  /*3820*/  MOV R5, UR4 ;  /* 0x0000000400057c02 */ /* 0x000fe40008000f00 */
[-C--:B------:R-:W-:Y:S01]  /*3830*/  SHF.L.U32 R8, R8, R11.reuse, RZ ;  /* 0x0000000b08087219 */ /* 0x080fe200000006ff */
[----:B------:R2:W-:Y:S01]  /*3840*/  SYNCS.ARRIVE.TRANS64.RED RZ, [UR4], R6 ;  /* 0x00000006ffff79a7 */ /* 0x0005e20008000404 */
[----:B------:R-:W-:Y:S01]  /*3850*/  SHF.L.U32 R7, R0, R11, RZ ;  /* 0x0000000b00077219 */ /* 0x000fe200000006ff */
[----:B------:R2:W-:Y:S04]  /*3860*/  STS [UR6+0x190], R9 ;  /* 0x00019009ff007988 */ /* 0x0005e80008000806 */
[----:B------:R2:W-:Y:S04]  /*3870*/  STAS [R4.64], R11 ;  /* 0x0000000b04007dbd */ /* 0x0005e8000c0008ff */
[----:B------:R2:W-:Y:S04]  /*3880*/  ATOMS.OR RZ, [UR5+0x14], R8 ;  /* 0x00001408ffff798c */ /* 0x0005e8000b000005 */
[----:B------:R2:W-:Y:S04]  /*3890*/  ATOMS.OR RZ, [UR5+0x18], R7 ;  /* 0x00001807ffff798c */ /* 0x0005e8000b000005 */
[----:B------:R2:W-:Y:S02]  /*38a0*/  ATOMS.XOR RZ, [UR5+0x10], R0 ;  /* 0x00001000ffff798c */ /* 0x0005e4000b800005 */
.L_x_66:
[----:B-1----:R-:W-:Y:S05]  /*38b0*/  BSYNC B0 ;  /* 0x0000000000007941 */ /* 0x002fea0003800000 */
.L_x_65:
[----:B------:R-:W-:Y:S05]  /*38c0*/  BRA.U UP1, `(.L_x_71) ;  /* 0x00000001016c7547 */ /* 0x000fea000b800000 */
[----:B------:R-:W-:-:S03]  /*38d0*/  UMOV UR4, 0xffffffff ;  /* 0xffffffff00047882 */ /* 0x000fc60000000000 */
[----:B------:R-:W-:Y:S05]  /*38e0*/  BRA.DIV UR4, `(.L_x_72) ;  /* 0x0000008e04e47947 */ /* 0x000fea000b800000 */
[----:B------:R-:W-:-:S13]  /*38f0*/  ELECT P0, URZ, PT ;  /* 0x0000000000ff782f */ /* 0x000fda0003800000 */
.L_x_180:
[----:B------:R-:W-:Y:S05]  /*3900*/  @!P0 BRA `(.L_x_71) ;  /* 0x00000000005c8947 */ /* 0x000fea0003800000 */
[----:B--2---:R-:W2:Y:S02]  /*3910*/  LDS R5, [UR5+0x10] ;  /* 0x00001005ff057984 */ /* 0x004ea40008000800 */
[----:B--2---:R-:W-:-:S04]  /*3920*/  SHF.L.U32 R5, R5, 0x1f, RZ ;  /* 0x0000001f05057819 */ /* 0x004fc800000006ff */
[----:B------:R-:W2:Y:S02]  /*3930*/  SYNCS.PHASECHK.TRANS64.TRYWAIT P0, [UR5+0x8], R5 ;  /* 0x00000805ff0075a7 */ /* 0x000ea40008001105 */
[----:B--2---:R-:W-:Y:S05]  /*3940*/  @P0 BRA `(.L_x_73) ;  /* 0x0000000000080947 */ /* 0x004fea0003800000 */
[----:B------:R-:W2:Y:S02]  /*3950*/  SYNCS.PHASECHK.TRANS64.TRYWAIT P0, [UR5+0x8], R5 ;  /* 0x00000805ff0075a7 */ /* 0x000ea40008001105 */
[----:B--2---:R-:W-:Y:S05]  /*3960*/  @!P0 BRA `(.L_x_74) ;  /* 0x0000008c00e88947 */ /* 0x004fea0003800000 */
.L_x_73:
[----:B------:R-:W3:Y:S01]  /*3970*/  LDS R7, [UR6+0x190] ;  /* 0x00019006ff077984 */ /* 0x000ee20008000800 */
[----:B--2---:R-:W-:Y:S02]  /*3980*/  HFMA2 R0, -RZ, RZ, 0, 5.9604644775390625e-08 ;  /* 0x00000001ff007431 */ /* 0x004fe400000001ff */
[----:B------:R-:W-:Y:S01]  /*3990*/  IMAD.MOV.U32 R4, RZ, RZ, 0xffff ;  /* 0x0000ffffff047424 */ /* 0x000fe200078e00ff */
[----:B------:R-:W-:Y:S01]  /*39a0*/  UPRMT UR4, UR34, 0x654, UR7 ;  /* 0x0000065422047896 */ /* 0x000fe20008000007 */
[----:B---3--:R-:W-:-:S03]  /*39b0*/  IMAD.SHL.U32 R5, R7, 0x20, RZ ;  /* 0x0000002007057824 */ /* 0x008fc600078e00ff */
[-C--:B------:R-:W-:Y:S02]  /*39c0*/  SHF.L.U32 R4, R4, R7.reuse, RZ ;  /* 0x0000000704047219 */ /* 0x080fe400000006ff */
[----:B------:R-:W-:Y:S01]  /*39d0*/  SHF.L.U32 R7, R0, R7, RZ ;  /* 0x0000000700077219 */ /* 0x000fe200000006ff */
[----:B------:R3:W-:Y:S04]  /*39e0*/  STS [UR6+0x190], R5 ;  /* 0x00019005ff007988 */ /* 0x0007e80008000806 */
[----:B------:R3:W-:Y:S04]  /*39f0*/  ATOMS.OR RZ, [UR5+0x14], R4 ;  /* 0x00001404ffff798c */ /* 0x0007e8000b000005 */
[----:B------:R3:W-:Y:S01]  /*3a00*/  ATOMS.OR RZ, [UR5+0x18], R7 ;  /* 0x00001807ffff798c */ /* 0x0007e2000b000005 */
[----:B------:R-:W-:Y:S03]  /*3a10*/  SYNCS.ARRIVE.TRANS64.RED.A1T0 RZ, [UR4], RZ ;  /* 0x000000ffffff79a7 */ /* 0x000fe60008100404 */
[----:B------:R3:W-:Y:S01]  /*3a20*/  ATOMS.XOR RZ, [UR5+0x10], R0 ;  /* 0x00001000ffff798c */ /* 0x0007e2000b800005 */
[----:B------:R-:W-:Y:S05]  /*3a30*/  BRA `(.L_x_71) ;  /* 0x0000000000107947 */ /* 0x000fea0003800000 */
.L_x_64:
[----:B------:R-:W-:Y:S02]  /*3a40*/  MOV R0, 0xffffffff ;  /* 0xffffffff00007802 */ /* 0x000fe40000000f00 */
[----:B------:R-:W-:-:S03]  /*3a50*/  MOV R4, 0x3a80 ;  /* 0x00003a8000047802 */ /* 0x000fc60000000f00 */
[----:B------:R2:W-:Y:S04]  /*3a60*/  STS [UR6+0x190], R0 ;  /* 0x00019000ff007988 */ /* 0x0005e80008000806 */
[----:B-12--5:R-:W-:Y:S05]  /*3a70*/  CALL.REL.NOINC `($__internal_1_$__cuda_sm10x_tcgen05_guardrail_trap_phase_invalid_during_alloc) ;  /* 0x0000009400887944 */ /* 0x026fea0003c00000 */
.L_x_71:
[----:B------:R-:W-:Y:S05]  /*3a80*/  WARPSYNC.ALL ;  /* 0x0000000000007948 */ /* 0x000fea0003800000 */
[----:B------:R-:W4:Y:S01]  /*3a90*/  S2UR UR4, SR_CgaCtaId ;  /* 0x00000000000479c3 */ /* 0x000f220000008800 */
[----:B------:R-:W-:Y:S01]  /*3aa0*/  UMOV UR17, 0x400 ;  /* 0x0000040000117882 */ /* 0x000fe20000000000 */
[----:B------:R-:W-:-:S06]  /*3ab0*/  NOP ;  /* 0x0000000000007918 */ /* 0x000fcc0000000000 */
[----:B------:R-:W-:Y:S06]  /*3ac0*/  BAR.ARV 0x6, 0xa0 ;  /* 0x0182800000007b1d */ /* 0x000fec0000002000 */
[----:B------:R-:W1:Y:S01]  /*3ad0*/  LDCU UR6, c[0x0][0x38c] ;  /* 0x00007180ff0677ac */ /* 0x000e620008000800 */
[----:B------:R-:W-:Y:S01]  /*3ae0*/  LOP3.LUT R3, R3, 0xffff, RZ, 0xc0, !PT ;  /* 0x0000ffff03037812 */ /* 0x000fe200078ec0ff */
[----:B--2---:R-:W-:Y:S01]  /*3af0*/  IMAD.MOV.U32 R9, RZ, RZ, 0x1 ;  /* 0x00000001ff097424 */ /* 0x004fe200078e00ff */
[----:B------:R-:W-:Y:S01]  /*3b00*/  LOP3.LUT R2, R2, 0xffff, RZ, 0xc0, !PT ;  /* 0x0000ffff02027812 */ /* 0x000fe200078ec0ff */
[----:B------:R-:W-:Y:S01]  /*3b10*/  IMAD.MOV.U32 R8, RZ, RZ, RZ ;  /* 0x000000ffff087224 */ /* 0x000fe200078e00ff */
[----:B------:R-:W-:Y:S01]  /*3b20*/  R2UR UR20, R3 ;  /* 0x00000000031472ca */ /* 0x000fe200000e0000 */
[----:B------:R-:W-:Y:S01]  /*3b30*/  UMOV UR24, URZ ;  /* 0x000000ff00187c82 */ /* 0x000fe20008000000 */
[----:B------:R-:W-:-:S02]  /*3b40*/  R2UR UR30, R2 ;  /* 0x00000000021e72ca */ /* 0x000fc400000e0000 */
[----:B------:R-:W-:Y:S01]  /*3b50*/  CS2R R2, SRZ ;  /* 0x0000000000027805 */ /* 0x000fe2000001ff00 */
[----:B------:R-:W-:Y:S01]  /*3b60*/  UMOV UR15, URZ ;  /* 0x000000ff000f7c82 */ /* 0x000fe20008000000 */
[----:B----4-:R-:W-:Y:S01]  /*3b70*/  ULEA UR17, UR4, UR17, 0x18 ;  /* 0x0000001104117291 */ /* 0x010fe2000f8ec0ff */
[----:B------:R-:W-:Y:S01]  /*3b80*/  UMOV UR14, URZ ;  /* 0x000000ff000e7c82 */ /* 0x000fe20008000000 */
[----:B------:R-:W-:Y:S02]  /*3b90*/  UISETP.NE.AND UP3, UPT, UR33, URZ, UPT ;  /* 0x000000ff2100728c */ /* 0x000fe4000bf65270 */
[----:B------:R-:W-:Y:S02]  /*3ba0*/  UIADD3 UR5, UPT, UPT, UR17, 0xc400, URZ ;  /* 0x0000c40011057890 */ /* 0x000fe4000fffe0ff */
[----:B------:R-:W-:-:S03]  /*3bb0*/  UIADD3 UR4, UPT, UPT, UR17, 0x22400, URZ ;  /* 0x0002240011047890 */ /* 0x000fc6000fffe0ff */
[----:B---3--:R-:W2:Y:S01]  /*3bc0*/  LDS R0, [UR17+0x190] ;  /* 0x00019011ff007984 */ /* 0x008ea20008000800 */
[----:B-1----:R-:W-:Y:S02]  /*3bd0*/  UIADD3 UR6, UPT, UPT, UR6, 0x3f, URZ ;  /* 0x0000003f06067890 */ /* 0x002fe4000fffe0ff */
[----:B------:R-:W-:Y:S02]  /*3be0*/  USHF.R.U32.HI UR5, URZ, 0x4, UR5 ;  /* 0x00000004ff057899 */ /* 0x000fe40008011605 */
[----:B------:R-:W-:Y:S02]  /*3bf0*/  USHF.R.S32.HI UR25, URZ, 0x1f, UR6 ;  /* 0x0000001fff197899 */ /* 0x000fe40008011406 */
[----:B------:R-:W-:Y:S02]  /*3c00*/  USHF.R.U32.HI UR4, URZ, 0x4, UR4 ;  /* 0x00000004ff047899 */ /* 0x000fe40008011604 */
[----:B------:R-:W-:Y:S02]  /*3c10*/  ULEA.HI UR25, UR25, UR6, URZ, 0x6 ;  /* 0x0000000619197291 */ /* 0x000fe4000f8f30ff */
[----:B------:R-:W-:-:S02]  /*3c20*/  ULOP3.LUT UR5, UR5, 0x3fff, URZ, 0xc0, !UPT ;  /* 0x00003fff05057892 */ /* 0x000fc4000f8ec0ff */
[----:B------:R-:W-:Y:S02]  /*3c30*/  USHF.R.S32.HI UR25, URZ, 0x6, UR25 ;  /* 0x00000006ff197899 */ /* 0x000fe40008011419 */
[----:B------:R-:W-:Y:S02]  /*3c40*/  ULOP3.LUT UR22, UR4, 0x3fff, URZ, 0xc0, !UPT ;  /* 0x00003fff04167892 */ /* 0x000fe4000f8ec0ff */
[----:B------:R-:W-:Y:S02]  /*3c50*/  UISETP.LT.AND UP0, UPT, UR25, 0x1, UPT ;  /* 0x000000011900788c */ /* 0x000fe4000bf01270 */
[----:B------:R-:W-:Y:S02]  /*3c60*/  ULOP3.LUT UR21, UR5, 0x10000, URZ, 0xfc, !UPT ;  /* 0x0001000005157892 */ /* 0x000fe4000f8efcff */
[----:B------:R-:W-:Y:S02]  /*3c70*/  ULOP3.LUT UR22, UR22, 0x10000, URZ, 0xfc, !UPT ;  /* 0x0001000016167892 */ /* 0x000fe4000f8efcff */
[----:B------:R-:W-:Y:S01]  /*3c80*/  USEL UR31, UR25, 0x1, !UP0 ;  /* 0x00000001191f7887 */ /* 0x000fe2000c000000 */
[----:B------:R-:W-:Y:S01]  /*3c90*/  UMOV UR28, 0x0 ;  /* 0x00000000001c7882 */ /* 0x000fe20000000000 */
[----:B------:R-:W-:Y:S01]  /*3ca0*/  UMOV UR29, 0x104004a0 ;  /* 0x104004a0001d7882 */ /* 0x000fe20000000000 */
[----:B------:R-:W-:Y:S01]  /*3cb0*/  UMOV UR26, 0x0 ;  /* 0x00000000001a7882 */ /* 0x000fe20000000000 */
[----:B------:R-:W-:Y:S01]  /*3cc0*/  UMOV UR27, 0x104004a0 ;  /* 0x104004a0001b7882 */ /* 0x000fe20000000000 */
[----:B--2---:R-:W-:-:S15]  /*3cd0*/  R2UR UR32, R0 ;  /* 0x00000000002072ca */ /* 0x004fde00000e0000 */
.L_x_82:
[C---:B------:R-:W-:Y:S02]  /*3ce0*/  LEA R0, R8.reuse, UR17, 0x3 ;  /* 0x0000001108007c11 */ /* 0x040fe4000f8e18ff */
[----:B------:R-:W-:Y:S02]  /*3cf0*/  SHF.L.U32 R5, R3, 0x1f, RZ ;  /* 0x0000001f03057819 */ /* 0x000fe400000006ff */
[----:B------:R-:W-:Y:S02]  /*3d00*/  LEA R4, R8, UR17, 0x4 ;  /* 0x0000001108047c11 */ /* 0x000fe4000f8e20ff */
[----:B------:R-:W1:Y:S02]  /*3d10*/  SYNCS.PHASECHK.TRANS64.TRYWAIT P0, [R0+URZ+0x100], R5 ;  /* 0x00010005000075a7 */ /* 0x000e6400080011ff */
[----:B-1-3--:R-:W-:Y:S05]  /*3d20*/  @!P0 BRA `(.L_x_75) ;  /* 0x0000008c00108947 */ /* 0x00afea0003800000 */
.L_x_181:
[----:B-1----:R-:W1:Y:S01]  /*3d30*/  LDS.128 R4, [R4+0x170] ;  /* 0x0001700004047984 */ /* 0x002e620000000c00 */
[----:B------:R-:W-:Y:S02]  /*3d40*/  VIADD R0, R0, 0x110 ;  /* 0x0000011000007836 */ /* 0x000fe40000000000 */
[----:B------:R-:W-:Y:S01]  /*3d50*/  VIADD R8, R8, 0x1 ;  /* 0x0000000108087836 */ /* 0x000fe20000000000 */
[----:B------:R-:W-:Y:S01]  /*3d60*/  @!PT LDS RZ, [RZ] ;  /* 0x00000000fffff984 */ /* 0x000fe20000000800 */
[----:B------:R-:W-:Y:S01]  /*3d70*/  @!PT LDS RZ, [RZ] ;  /* 0x00000000fffff984 */ /* 0x000fe20000000800 */
[----:B------:R-:W-:Y:S01]  /*3d80*/  @!PT LDS RZ, [RZ] ;  /* 0x00000000fffff984 */ /* 0x000fe20000000800 */
[----:B------:R-:W-:Y:S01]  /*3d90*/  @!PT LDS RZ, [RZ] ;  /* 0x00000000fffff984 */ /* 0x000fe20000000800 */
[----:B------:R2:W-:Y:S06]  /*3da0*/  MEMBAR.ALL.CTA ;  /* 0x0000000000007992 */ /* 0x0005ec0000008000 */
[----:B--2---:R-:W2:Y:S01]  /*3db0*/  FENCE.VIEW.ASYNC.S ;  /* 0x00000000000073c6 */ /* 0x004ea20000000000 */
[----:B------:R-:W-:-:S04]  /*3dc0*/  PRMT R0, RZ, 0x654, R0 ;  /* 0x00000654ff007816 */ /* 0x000fc80000000000 */
[----:B--2---:R2:W-:Y:S01]  /*3dd0*/  SYNCS.ARRIVE.TRANS64.RED.A1T0 RZ, [R0+URZ], RZ ;  /* 0x000000ff00ff79a7 */ /* 0x0045e200081004ff */
[----:B-1----:R-:W-:Y:S01]  /*3de0*/  LOP3.LUT P1, RZ, R6, 0x1, RZ, 0xc0, !PT ;  /* 0x0000000106ff7812 */ /* 0x002fe2000782c0ff */
[----:B--2---:R-:W-:-:S12]  /*3df0*/  BRA.U UP3, `(.L_x_76) ;  /* 0x0000000103e07547 */ /* 0x004fd8000b800000 */
[----:B------:R-:W1:Y:S01]  /*3e00*/  LDCU UR4, c[0x0][0x38c] ;  /* 0x00007180ff0477ac */ /* 0x000e620008000800 */
[----:B------:R-:W-:Y:S02]  /*3e10*/  PLOP3.LUT P2, PT, PT, PT, PT, 0x80, 0x8 ;  /* 0x000000000008781c */ /* 0x000fe40003f4f070 */
[----:B------:R-:W-:Y:S01]  /*3e20*/  SHF.L.U32 R5, R9, 0x1f, RZ ;  /* 0x0000001f09057819 */ /* 0x000fe200000006ff */
[----:B------:R-:W-:Y:S02]  /*3e30*/  ULEA UR23, UR24, UR17, 0x3 ;  /* 0x0000001118177291 */ /* 0x000fe4000f8e18ff */
[----:B------:R-:W-:Y:S02]  /*3e40*/  ULEA UR18, UR24, UR32, 0x8 ;  /* 0x0000002018127291 */ /* 0x000fe4000f8e40ff */
[----:B-1----:R-:W-:-:S06]  /*3e50*/  UISETP.GE.AND UP0, UPT, UR4, 0x1, UPT ;  /* 0x000000010400788c */ /* 0x002fcc000bf06270 */
[----:B------:R-:W-:-:S05]  /*3e60*/  PLOP3.LUT P0, PT, PT, PT, UP0, 0x80, 0x8 ;  /* 0x000000000008781c */ /* 0x000fca0003f0f008 */
[----:B------:R-:W-:-:S08]  /*3e70*/  @UP0 ULEA UR4, UR15, UR17, 0x3 ;  /* 0x000000110f040291 */ /* 0x000fd0000f8e18ff */
[----:B------:R-:W-:-:S04]  /*3e80*/  @P0 SHF.L.U32 R0, R2, 0x1f, RZ ;  /* 0x0000001f02000819 */ /* 0x000fc800000006ff */
[----:B------:R1:W2:Y:S01]  /*3e90*/  @P0 SYNCS.PHASECHK.TRANS64.TRYWAIT P2, [UR4], R0 ;  /* 0x00000000ff0005a7 */ /* 0x0002a20008041104 */
[----:B------:R-:W3:Y:S02]  /*3ea0*/  SYNCS.PHASECHK.TRANS64.TRYWAIT P0, [UR23+0x130], R5 ;  /* 0x00013005ff0075a7 */ /* 0x000ee40008001117 */
[----:B-123--:R-:W-:Y:S05]  /*3eb0*/  @!P0 BRA `(.L_x_77) ;  /* 0x0000008800c08947 */ /* 0x00efea0003800000 */
.L_x_183:
[----:B------:R-:W-:Y:S01]  /*3ec0*/  UMOV UR19, UR14 ;  /* 0x0000000e00137c82 */ /* 0x000fe20008000000 */
[----:B------:R-:W-:Y:S05]  /*3ed0*/  BRA.U !UP0, `(.L_x_78) ;  /* 0x0000000108987547 */ /* 0x000fea000b800000 */
[----:B------:R-:W-:Y:S02]  /*3ee0*/  UIADD3 UR19, UPT, UPT, UR31, UR14, URZ ;  /* 0x0000000e1f137290 */ /* 0x000fe4000fffe0ff */
[----:B------:R-:W-:Y:S01]  /*3ef0*/  UPLOP3.LUT UP2, UPT, UPT, UPT, UPT, 0x40, 0x4 ;  /* 0x000000000004789c */ /* 0x000fe20003f4e870 */
[----:B------:R-:W-:Y:S01]  /*3f00*/  UMOV UR16, UR25 ;  /* 0x0000001900107c82 */ /* 0x000fe20008000000 */
[----:B------:R-:W-:-:S09]  /*3f10*/  UMOV UR6, UR15 ;  /* 0x0000000f00067c82 */ /* 0x000fd20008000000 */
.L_x_81:
[----:B--2---:R-:W-:Y:S01]  /*3f20*/  ULEA UR5, UR6, UR17, 0x3 ;  /* 0x0000001106057291 */ /* 0x004fe2000f8e18ff */
[----:B---3--:R-:W-:Y:S11]  /*3f30*/  @P2 BRA `(.L_x_79) ;  /* 0x00000000000c2947 */ /* 0x008ff60003800000 */
[----:B-1----:R-:W-:Y:S04]  /*3f40*/  SHF.L.U32 R5, R2, 0x1f, RZ ;  /* 0x0000001f02057819 */ /* 0x002fe800000006ff */
[----:B------:R-:W1:Y:S02]  /*3f50*/  SYNCS.PHASECHK.TRANS64.TRYWAIT P0, [UR5], R5 ;  /* 0x00000005ff0075a7 */ /* 0x000e640008001105 */
[----:B-1----:R-:W-:Y:S05]  /*3f60*/  @!P0 BRA `(.L_x_80) ;  /* 0x0000008800ac8947 */ /* 0x002fea0003800000 */
.L_x_79:
[----:B------:R-:W-:Y:S01]  /*3f70*/  UISETP.NE.AND UP0, UPT, UR16, 0x1, UPT ;  /* 0x000000011000788c */ /* 0x000fe2000bf05270 */
[----:B------:R-:W-:Y:S01]  /*3f80*/  PLOP3.LUT P2, PT, PT, PT, PT, 0x80, 0x8 ;  /* 0x000000000008781c */ /* 0x000fe20003f4f070 */
[----:B------:R-:W-:Y:S02]  /*3f90*/  UIADD3 UR4, UPT, UPT, UR6, 0x1, URZ ;  /* 0x0000000106047890 */ /* 0x000fe4000fffe0ff */
[----:B------:R-:W-:Y:S02]  /*3fa0*/  ULEA UR12, UR6, UR22, 0x9 ;  /* 0x00000016060c7291 */ /* 0x000fe4000f8e48ff */
[----:B------:R-:W-:Y:S01]  /*3fb0*/  UISETP.NE.AND UP1, UPT, UR4, 0xb, UPT ;  /* 0x0000000b0400788c */ /* 0x000fe2000bf25270 */
[----:B------:R-:W-:Y:S01]  /*3fc0*/  PLOP3.LUT P0, PT, PT, PT, UP0, 0x80, 0x8 ;  /* 0x000000000008781c */ /* 0x000fe20003f0f008 */
[----:B------:R-:W-:Y:S02]  /*3fd0*/  UIADD3 UR10, UPT, UPT, UR12, 0x2, URZ ;  /* 0x000000020c0a7890 */ /* 0x000fe4000fffe0ff */
[----:B------:R-:W-:Y:S02]  /*3fe0*/  USEL UR7, URZ, 0x1, UP1 ;  /* 0x00000001ff077887 */ /* 0x000fe40008800000 */
[----:B------:R-:W-:Y:S02]  /*3ff0*/  USEL UR15, UR4, URZ, UP1 ;  /* 0x000000ff040f7287 */ /* 0x000fe40008800000 */
[----:B------:R-:W-:Y:S02]  /*4000*/  UIADD3 UR14, UPT, UPT, UR14, 0x1, URZ ;  /* 0x000000010e0e7890 */ /* 0x000fe4000fffe0ff */
[----:B------:R-:W-:Y:S01]  /*4010*/  @UP0 ULEA UR4, UR15, UR17, 0x3 ;  /* 0x000000110f040291 */ /* 0x000fe2000f8e18ff */
[----:B------:R-:W-:Y:S01]  /*4020*/  LOP3.LUT R2, R2, UR7, RZ, 0x3c, !PT ;  /* 0x0000000702027c12 */ /* 0x000fe2000f8e3cff */
[----:B------:R-:W-:Y:S01]  /*4030*/  UIADD3 UR7, UPT, UPT, UR5, 0x58, URZ ;  /* 0x0000005805077890 */ /* 0x000fe2000fffe0ff */
[----:B------:R-:W-:Y:S02]  /*4040*/  UMOV UR13, 0x80004020 ;  /* 0x80004020000d7882 */ /* 0x000fe40000000000 */
[----:B-1----:R-:W-:Y:S01]  /*4050*/  @P0 SHF.L.U32 R0, R2, 0x1f, RZ ;  /* 0x0000001f02000819 */ /* 0x002fe200000006ff */
[----:B------:R-:W-:Y:S01]  /*4060*/  UMOV UR5, 0x80004020 ;  /* 0x8000402000057882 */ /* 0x000fe20000000000 */
[----:B------:R-:W-:Y:S01]  /*4070*/  UMOV UR11, 0x80004020 ;  /* 0x80004020000b7882 */ /* 0x000fe20000000000 */
[----:B------:R-:W-:Y:S01]  /*4080*/  UMOV UR9, 0x80004020 ;  /* 0x8000402000097882 */ /* 0x000fe20000000000 */
[----:B------:R2:W3:Y:S01]  /*4090*/  @P0 SYNCS.PHASECHK.TRANS64.TRYWAIT P2, [UR4], R0 ;  /* 0x00000000ff0005a7 */ /* 0x0004e20008041104 */
[----:B------:R-:W-:Y:S02]  /*40a0*/  ULEA UR4, UR6, UR21, 0x9 ;  /* 0x0000001506047291 */ /* 0x000fe4000f8e48ff */
[----:B------:R-:W-:Y:S02]  /*40b0*/  UISETP.NE.AND UP0, UPT, UR14, UR19, UPT ;  /* 0x000000130e00728c */ /* 0x000fe4000bf05270 */
[----:B------:R-:W-:Y:S02]  /*40c0*/  UIADD3 UR8, UPT, UPT, UR4, 0x2, URZ ;  /* 0x0000000204087890 */ /* 0x000fe4000fffe0ff */
[----:B------:R-:W-:Y:S01]  /*40d0*/  UIADD3 UR16, UPT, UPT, UR16, -0x1, URZ ;  /* 0xffffffff10107890 */ /* 0x000fe2000fffe0ff */
[----:B------:R-:W-:Y:S02]  /*40e0*/  UMOV UR6, UR15 ;  /* 0x0000000f00067c82 */ /* 0x000fe40008000000 */
[----:B------:R2:W-:Y:S01]  /*40f0*/  UTCIMMA.2CTA gdesc[UR4], gdesc[UR12], tmem[UR18], tmem[UR28], idesc[UR29], UP2 ;  /* 0x00ff1c0c040075ea */ /* 0x0005e20009200112 */
[----:B------:R-:W-:Y:S03]  /*4100*/  UPLOP3.LUT UP2, UPT, UPT, UPT, UPT, 0x80, 0x8 ;  /* 0x000000000008789c */ /* 0x000fe60003f4f070 */
[----:B------:R2:W-:Y:S01]  /*4110*/  UTCIMMA.2CTA gdesc[UR8], gdesc[UR10], tmem[UR18], tmem[UR26], idesc[UR27], UPT ;  /* 0x00ff1a0a080075ea */ /* 0x0005e2000ba00112 */
[----:B------:R2:W-:Y:S01]  /*4120*/  UTCBAR.2CTA.MULTICAST [UR7], URZ, UR20 ;  /* 0x000000ff070073e9 */ /* 0x0005e20008200814 */
[----:B------:R-:W-:Y:S06]  /*4130*/  BRA.U UP0, `(.L_x_81) ;  /* 0xfffffffd00787547 */ /* 0x000fec000b83ffff */
.L_x_78:
[----:B--2---:R-:W-:Y:S01]  /*4140*/  UIADD3 UR4, UPT, UPT, UR23, 0x120, URZ ;  /* 0x0000012017047890 */ /* 0x004fe2000fffe0ff */
[----:B------:R-:W-:-:S08]  /*4150*/  UMOV UR14, UR19 ;  /* 0x00000013000e7c82 */ /* 0x000fd00008000000 */
[----:B------:R2:W-:Y:S01]  /*4160*/  UTCBAR.2CTA.MULTICAST [UR4], URZ, UR30 ;  /* 0x000000ff040073e9 */ /* 0x0005e2000820081e */
[----:B------:R-:W-:Y:S02]  /*4170*/  NOP ;  /* 0x0000000000007918 */ /* 0x000fe40000000000 */
.L_x_76:
[----:B--2---:R-:W-:Y:S01]  /*4180*/  UIADD3 UR4, UPT, UPT, UR24, 0x1, URZ ;  /* 0x0000000118047890 */ /* 0x004fe2000fffe0ff */
[----:B------:R-:W-:-:S03]  /*4190*/  ISETP.NE.AND P0, PT, R8, 0x2, PT ;  /* 0x000000020800780c */ /* 0x000fc60003f05270 */
[----:B------:R-:W-:Y:S01]  /*41a0*/  UISETP.NE.AND UP0, UPT, UR4, 0x2, UPT ;  /* 0x000000020400788c */ /* 0x000fe2000bf05270 */
[----:B-1----:R-:W-:Y:S02]  /*41b0*/  SEL R0, RZ, 0x1, P0 ;  /* 0x00000001ff007807 */ /* 0x002fe40000000000 */
[----:B------:R-:W-:Y:S01]  /*41c0*/  SEL R8, R8, RZ, P0 ;  /* 0x000000ff08087207 */ /* 0x000fe20000000000 */
[----:B------:R-:W-:Y:S01]  /*41d0*/  USEL UR5, URZ, 0x1, UP0 ;  /* 0x00000001ff057887 */ /* 0x000fe20008000000 */
[----:B------:R-:W-:Y:S01]  /*41e0*/  LOP3.LUT R3, R3, R0, RZ, 0x3c, !PT ;  /* 0x0000000003037212 */ /* 0x000fe200078e3cff */
[----:B------:R-:W-:-:S04]  /*41f0*/  USEL UR24, UR4, URZ, UP0 ;  /* 0x000000ff04187287 */ /* 0x000fc80008000000 */
[----:B------:R-:W-:Y:S01]  /*4200*/  LOP3.LUT R9, R9, UR5, RZ, 0x3c, !PT ;  /* 0x0000000509097c12 */ /* 0x000fe2000f8e3cff */
[----:B------:R-:W-:Y:S07]  /*4210*/  @P1 BRA `(.L_x_82) ;  /* 0xfffffff800b01947 */ /* 0x000fee000383ffff */
[----:B------:R-:W1:Y:S01]  /*4220*/  S2UR UR8, SR_CgaCtaId ;  /* 0x00000000000879c3 */ /* 0x000e620000008800 */
[----:B------:R-:W-:Y:S01]  /*4230*/  ELECT P0, URZ, PT ;  /* 0x0000000000ff782f */ /* 0x000fe20003800000 */
[----:B------:R-:W-:Y:S01]  /*4240*/  HFMA2 R0, -RZ, RZ, 0, 5.9604644775390625e-08 ;  /* 0x00000001ff007431 */ /* 0x000fe200000001ff */
[----:B------:R-:W-:-:S05]  /*4250*/  UMOV UR4, 0x40 ;  /* 0x0000004000047882 */ /* 0x000fca0000000000 */
[----:B------:R-:W-:Y:S01]  /*4260*/  UVIRTCOUNT.DEALLOC.SMPOOL 0x80 ;  /* 0x000000800000784c */ /* 0x000fe20000000000 */
[----:B------:R-:W-:Y:S02]  /*4270*/  UISETP.NE.AND UP0, UPT, UR33, URZ, UPT ;  /* 0x000000ff2100728c */ /* 0x000fe4000bf05270 */
[----:B-1----:R-:W-:-:S09]  /*4280*/  ULEA UR8, UR8, UR4, 0x18 ;  /* 0x0000000408087291 */ /* 0x002fd2000f8ec0ff */
[----:B------:R1:W-:Y:S01]  /*4290*/  @P0 STS.U8 [UR8+0x1c], R0 ;  /* 0x00001c00ff000988 */ /* 0x0003e20008000008 */
[----:B------:R-:W-:Y:S05]  /*42a0*/  BRA.U UP0, `(.L_x_83) ;  /* 0x0000000100587547 */ /* 0x000fea000b800000 */
[----:B------:R-:W-:Y:S01]  /*42b0*/  UIADD3 UR5, UPT, UPT, UR17, 0x130, URZ ;  /* 0x0000013011057890 */ /* 0x000fe2000fffe0ff */
[----:B------:R-:W-:-:S03]  /*42c0*/  SHF.L.U32 R3, R9, 0x1f, RZ ;  /* 0x0000001f09037819 */ /* 0x000fc600000006ff */
[----:B------:R-:W-:-:S09]  /*42d0*/  ULEA UR4, UR24, UR5, 0x3 ;  /* 0x0000000518047291 */ /* 0x000fd2000f8e18ff */
[----:B------:R-:W2:Y:S02]  /*42e0*/  SYNCS.PHASECHK.TRANS64.TRYWAIT P0, [UR4], R3 ;  /* 0x00000003ff0075a7 */ /* 0x000ea40008001104 */
[----:B--2---:R-:W-:Y:S05]  /*42f0*/  @!P0 BRA `(.L_x_84) ;  /* 0x0000008400e08947 */ /* 0x004fea0003800000 */
.L_x_186:
[----:B------:R-:W-:-:S04]  /*4300*/  UIADD3 UR4, UPT, UPT, UR24, 0x1, URZ ;  /* 0x0000000118047890 */ /* 0x000fc8000fffe0ff */
[----:B------:R-:W-:-:S04]  /*4310*/  UISETP.NE.AND UP1, UPT, UR4, 0x2, UPT ;  /* 0x000000020400788c */ /* 0x000fc8000bf25270 */
[----:B------:R-:W-:Y:S02]  /*4320*/  USEL UR6, URZ, 0x1, UP1 ;  /* 0x00000001ff067887 */ /* 0x000fe40008800000 */
[----:B------:R-:W-:-:S04]  /*4330*/  USEL UR4, UR4, URZ, UP1 ;  /* 0x000000ff04047287 */ /* 0x000fc80008800000 */
[----:B------:R-:W-:Y:S01]  /*4340*/  ULEA UR4, UR4, UR5, 0x3 ;  /* 0x0000000504047291 */ /* 0x000fe2000f8e18ff */
[----:B-1----:R-:W-:-:S04]  /*4350*/  LOP3.LUT R3, R9, UR6, RZ, 0x3c, !PT ;  /* 0x0000000609037c12 */ /* 0x002fc8000f8e3cff */
[----:B------:R-:W-:Y:S01]  /*4360*/  SHF.L.U32 R3, R3, 0x1f, RZ ;  /* 0x0000001f03037819 */ /* 0x000fe200000006ff */
[----:B------:R-:W-:-:S04]  /*4370*/  IMAD.U32 R0, RZ, RZ, UR4 ;  /* 0x00000004ff007e24 */ /* 0x000fc8000f8e00ff */
[----:B------:R1:W2:Y:S03]  /*4380*/  SYNCS.PHASECHK.TRANS64.TRYWAIT P0, [R0+URZ], R3 ;  /* 0x00000003000075a7 */ /* 0x0002a600080011ff */
[----:B--2---:R-:W-:Y:S05]  /*4390*/  @!P0 NANOSLEEP.SYNCS 0x989680 ;  /* 0x009896800000895d */ /* 0x004fea0003900000 */
[----:B------:R-:W2:Y:S02]  /*43a0*/  @!P0 SYNCS.PHASECHK.TRANS64 P0, [R0+URZ], R3 ;  /* 0x00000003000085a7 */ /* 0x000ea400080010ff */
[----:B--2---:R-:W-:Y:S05]  /*43b0*/  @P0 BRA `(.L_x_85) ;  /* 0x0000000000200947 */ /* 0x004fea0003800000 */
.L_x_86:
[----:B--2---:R2:W4:Y:S02]  /*43c0*/  SYNCS.PHASECHK.TRANS64.TRYWAIT P0, [R0+URZ], R3 ;  /* 0x00000003000075a7 */ /* 0x00452400080011ff */
[----:B----4-:R-:W-:Y:S05]  /*43d0*/  @!P0 NANOSLEEP.SYNCS 0x989680 ;  /* 0x009896800000895d */ /* 0x010fea0003900000 */
[----:B------:R-:W4:Y:S02]  /*43e0*/  @!P0 SYNCS.PHASECHK.TRANS64 P0, [R0+URZ], R3 ;  /* 0x00000003000085a7 */ /* 0x000f2400080010ff */
[----:B----4-:R-:W-:Y:S05]  /*43f0*/  @!P0 BRA `(.L_x_86) ;  /* 0xfffffffc00f08947 */ /* 0x010fea000383ffff */
[----:B------:R-:W-:Y:S05]  /*4400*/  BRA `(.L_x_85) ;  /* 0x00000000000c7947 */ /* 0x000fea0003800000 */
.L_x_83:
[----:B------:R-:W-:-:S04]  /*4410*/  UIADD3 UR4, UPT, UPT, UR17, 0x160, URZ ;  /* 0x0000016011047890 */ /* 0x000fc8000fffe0ff */
[----:B------:R-:W-:-:S09]  /*4420*/  UPRMT UR4, UR34, 0x654, UR4 ;  /* 0x0000065422047896 */ /* 0x000fd20008000004 */
[----:B------:R-:W-:Y:S03]  /*4430*/  SYNCS.ARRIVE.TRANS64.RED.A1T0 RZ, [UR4], RZ ;  /* 0x000000ffffff79a7 */ /* 0x000fe60008100404 */
.L_x_85:
[----:B-12---:R-:W-:Y:S01]  /*4440*/  SHF.L.U32 R3, RZ, 0x1f, RZ ;  /* 0x0000001fff037819 */ /* 0x006fe200000006ff */
[----:B------:R-:W-:Y:S01]  /*4450*/  UIADD3 UR4, UPT, UPT, UR17, 0x160, URZ ;  /* 0x0000016011047890 */ /* 0x000fe2000fffe0ff */
[----:B------:R-:W-:Y:S02]  /*4460*/  PLOP3.LUT P0, PT, PT, PT, UP0, 0x80, 0x8 ;  /* 0x000000000008781c */ /* 0x000fe40003f0f008 */
[----:B------:R-:W1:Y:S02]  /*4470*/  SYNCS.PHASECHK.TRANS64.TRYWAIT P1, [UR17+0x160], R3 ;  /* 0x00016003ff0075a7 */ /* 0x000e640008021111 */
[----:B-1----:R-:W-:Y:S09]  /*4480*/  @!P1 BRA `(.L_x_87) ;  /* 0x0000008400949947 */ /* 0x002ff20003800000 */
.L_x_188:
[----:B------:R-:W-:Y:S01]  /*4490*/  @!UP0 UPRMT UR4, UR34, 0x654, UR4 ;  /* 0x0000065422048896 */ /* 0x000fe20008000004 */
[----:B------:R-:W-:Y:S01]  /*44a0*/  UMOV UR5, 0xffff ;  /* 0x0000ffff00057882 */ /* 0x000fe20000000000 */
[----:B------:R-:W-:-:S07]  /*44b0*/  UMOV UR6, 0x1 ;  /* 0x0000000100067882 */ /* 0x000fce0000000000 */
[----:B------:R-:W-:Y:S01]  /*44c0*/  @!P0 SYNCS.ARRIVE.TRANS64.RED.A1T0 RZ, [UR4], RZ ;  /* 0x000000ffffff89a7 */ /* 0x000fe20008100404 */
[----:B------:R-:W-:Y:S01]  /*44d0*/  NOP ;  /* 0x0000000000007918 */ /* 0x000fe20000000000 */
[----:B-1----:R-:W1:Y:S01]  /*44e0*/  LDS R0, [UR8+0x14] ;  /* 0x00001408ff007984 */ /* 0x002e620008000800 */
[----:B------:R-:W-:-:S04]  /*44f0*/  ULOP3.LUT UR4, UR32, 0xffff, URZ, 0xc0, !UPT ;  /* 0x0000ffff20047892 */ /* 0x000fc8000f8ec0ff */
[----:B------:R-:W-:-:S04]  /*4500*/  USHF.R.U32.HI UR4, URZ, 0x5, UR4 ;  /* 0x00000005ff047899 */ /* 0x000fc80008011604 */
[----:B------:R-:W-:Y:S02]  /*4510*/  USHF.L.U32 UR5, UR5, UR4, URZ ;  /* 0x0000000405057299 */ /* 0x000fe400080006ff */
[----:B------:R-:W-:-:S04]  /*4520*/  USHF.L.U32 UR4, UR6, UR4, URZ ;  /* 0x0000000406047299 */ /* 0x000fc800080006ff */
[----:B-1----:R-:W-:-:S04]  /*4530*/  LOP3.LUT R0, R0, UR5, RZ, 0xc0, !PT ;  /* 0x0000000500007c12 */ /* 0x002fc8000f8ec0ff */
[----:B------:R-:W-:-:S13]  /*4540*/  ISETP.NE.AND P0, PT, R0, UR5, PT ;  /* 0x0000000500007c0c */ /* 0x000fda000bf05270 */
[----:B------:R-:W-:Y:S05]  /*4550*/  @P0 BRA `(.L_x_88) ;  /* 0x0000000000580947 */ /* 0x000fea0003800000 */
[----:B------:R-:W1:Y:S02]  /*4560*/  LDS R0, [UR8+0x18] ;  /* 0x00001808ff007984 */ /* 0x000e640008000800 */
[----:B-1----:R-:W-:-:S04]  /*4570*/  LOP3.LUT R0, R0, UR4, RZ, 0xc0, !PT ;  /* 0x0000000400007c12 */ /* 0x002fc8000f8ec0ff */
[----:B------:R-:W-:-:S13]  /*4580*/  ISETP.NE.AND P0, PT, R0, UR4, PT ;  /* 0x0000000400007c0c */ /* 0x000fda000bf05270 */
[----:B------:R-:W-:Y:S05]  /*4590*/  @P0 BRA `(.L_x_89) ;  /* 0x00000000003c0947 */ /* 0x000fea0003800000 */
[----:B------:R-:W1:Y:S01]  /*45a0*/  S2R R2, SR_LANEID ;  /* 0x0000000000027919 */ /* 0x000e620000000000 */
[----:B------:R-:W-:Y:S01]  /*45b0*/  ULOP3.LUT UR5, URZ, UR5, URZ, 0x33, !UPT ;  /* 0x00000005ff057292 */ /* 0x000fe2000f8e33ff */
[----:B------:R-:W-:Y:S01]  /*45c0*/  LOP3.LUT R4, RZ, UR4, RZ, 0x33, !PT ;  /* 0x00000004ff047c12 */ /* 0x000fe2000f8e33ff */
[----:B------:R-:W-:Y:S02]  /*45d0*/  VOTEU.ANY UR4, UPT, PT ;  /* 0x0000000000047886 */ /* 0x000fe400038e0100 */
[----:B------:R-:W-:Y:S01]  /*45e0*/  UFLO.U32 UR4, UR4 ;  /* 0x00000004000472bd */ /* 0x000fe200080e0000 */
[----:B------:R-:W2:Y:S01]  /*45f0*/  REDUX UR6, R4 ;  /* 0x00000000040673c4 */ /* 0x000ea20000000000 */
[----:B------:R-:W-:-:S06]  /*4600*/  IMAD.U32 R0, RZ, RZ, UR5 ;  /* 0x00000005ff007e24 */ /* 0x000fcc000f8e00ff */
[----:B------:R4:W-:Y:S01]  /*4610*/  UTCATOMSWS.AND URZ, UR5 ;  /* 0x0000000500ff79e3 */ /* 0x0009e20008000000 */
[----:B------:R-:W3:Y:S01]  /*4620*/  REDUX UR7, R0 ;  /* 0x00000000000773c4 */ /* 0x000ee20000000000 */
[----:B-1----:R-:W-:Y:S01]  /*4630*/  ISETP.EQ.U32.AND P0, PT, R2, UR4, PT ;  /* 0x0000000402007c0c */ /* 0x002fe2000bf02070 */
[----:B--2---:R-:W-:Y:S01]  /*4640*/  IMAD.U32 R2, RZ, RZ, UR6 ;  /* 0x00000006ff027e24 */ /* 0x004fe2000f8e00ff */
[----:B---3--:R-:W-:-:S11]  /*4650*/  MOV R3, UR7 ;  /* 0x0000000700037c02 */ /* 0x008fd60008000f00 */
[----:B------:R4:W-:Y:S04]  /*4660*/  @P0 ATOMS.AND RZ, [UR8+0x14], R3 ;  /* 0x00001403ffff098c */ /* 0x0009e8000a800008 */
[----:B------:R4:W-:Y:S01]  /*4670*/  @P0 ATOMS.AND RZ, [UR8+0x18], R2 ;  /* 0x00001802ffff098c */ /* 0x0009e2000a800008 */
[----:B------:R-:W-:Y:S05]  /*4680*/  BRA `(.L_x_90) ;  /* 0x0000000000147947 */ /* 0x000fea0003800000 */
.L_x_89:
[----:B------:R-:W-:Y:S02]  /*4690*/  MOV R2, 0x46b0 ;  /* 0x000046b000027802 */ /* 0x000fe40000000f00 */
[----:B---3-5:R-:W-:Y:S05]  /*46a0*/  CALL.REL.NOINC `($__internal_0_$__cuda_sm10x_tcgen05_guardrail_trap_col_being_dealloced_not_returned_by_alloc) ;  /* 0x0000008800707944 */ /* 0x028fea0003c00000 */
[----:B------:R-:W-:Y:S05]  /*46b0*/  BRA `(.L_x_90) ;  /* 0x0000000000087947 */ /* 0x000fea0003800000 */
.L_x_88:
[----:B------:R-:W-:Y:S02]  /*46c0*/  MOV R2, 0x46e0 ;  /* 0x000046e000027802 */ /* 0x000fe40000000f00 */
[----:B---3-5:R-:W-:Y:S05]  /*46d0*/  CALL.REL.NOINC `($__internal_2_$__cuda_sm10x_tcgen05_guardrail_trap_unallocated_columns_being_dealloced) ;  /* 0x00000088007c7944 */ /* 0x028fea0003c00000 */
.L_x_90:
[----:B------:R-:W-:Y:S01]  /*46e0*/  NOP ;  /* 0x0000000000007918 */ /* 0x000fe20000000000 */
[----:B----4-:R-:W-:Y:S05]  /*46f0*/  EXIT ;  /* 0x000000000000794d */ /* 0x010fea0003800000 */
.L_x_63:
[----:B------:R-:W-:-:S09]  /*4700*/  UISETP.NE.OR UP0, UPT, UR17, 0x3, !UP4 ;  /* 0x000000031100788c */ /* 0x000fd2000e705670 */
[----:B------:R-:W-:Y:S05]  /*4710*/  BRA.U UP0, `(.L_x_91) ;  /* 0x0000001100547547 */ /* 0x000fea000b800000 */
[----:B------:R-:W2:Y:S01]  /*4720*/  LDCU UR31, c[0x0][0x370] ;  /* 0x00006e00ff1f77ac */ /* 0x000ea20008000800 */
[----:B------:R-:W3:Y:S01]  /*4730*/  LDC.64 R16, c[0x0][0x348] ;  /* 0x0000d200ff107b82 */ /* 0x000ee20000000a00 */
[----:B------:R-:W-:Y:S02]  /*4740*/  HFMA2 R13, -RZ, RZ, 0, 0 ;  /* 0x00000000ff0d7431 */ /* 0x000fe400000001ff */
[----:B------:R-:W-:Y:S01]  /*4750*/  IMAD.MOV.U32 R15, RZ, RZ, 0x1 ;  /* 0x00000001ff0f7424 */ /* 0x000fe200078e00ff */
[----:B------:R-:W2:Y:S01]  /*4760*/  LDCU.128 UR48, c[0x0][0xb10] ;  /* 0x00016200ff3077ac */ /* 0x000ea20008000c00 */
[----:B------:R-:W-:Y:S01]  /*4770*/  IMAD.MOV.U32 R14, RZ, RZ, RZ ;  /* 0x000000ffff0e7224 */ /* 0x000fe200078e00ff */
[----:B------:R-:W-:Y:S01]  /*4780*/  MOV R7, 0x2000 ;  /* 0x0000200000077802 */ /* 0x000fe20000000f00 */
[----:B------:R-:W4:Y:S01]  /*4790*/  LDCU UR30, c[0x0][0x374] ;  /* 0x00006e80ff1e77ac */ /* 0x000f220008000800 */
[----:B------:R-:W1:Y:S01]  /*47a0*/  LDC.64 R2, c[0x0][0x888] ;  /* 0x00022200ff027b82 */ /* 0x000e620000000a00 */
[----:B------:R-:W4:Y:S01]  /*47b0*/  LDCU UR15, c[0x0][0xb0c] ;  /* 0x00016180ff0f77ac */ /* 0x000f220008000800 */
[----:B------:R-:W3:Y:S06]  /*47c0*/  LDCU UR40, c[0x0][0xb20] ;  /* 0x00016400ff2877ac */ /* 0x000eec0008000800 */
[----:B------:R-:W1:Y:S01]  /*47d0*/  LDC.64 R4, c[0x0][0x890] ;  /* 0x00022400ff047b82 */ /* 0x000e620000000a00 */
[----:B------:R-:W3:Y:S01]  /*47e0*/  LDCU UR4, c[0x0][0xb30] ;  /* 0x00016600ff0477ac */ /* 0x000ee20008000800 */
[----:B------:R-:W-:Y:S01]  /*47f0*/  UMOV UR21, 0x400 ;  /* 0x0000040000157882 */ /* 0x000fe20000000000 */
[----:B--2---:R-:W-:-:S02]  /*4800*/  UIMAD.WIDE.U32 UR6, UR31, UR48, URZ ;  /* 0x000000301f0672a5 */ /* 0x004fc4000f8e00ff */
[----:B----4-:R-:W-:Y:S02]  /*4810*/  UIMAD.WIDE.U32 UR8, UR30, UR51, URZ ;  /* 0x000000331e0872a5 */ /* 0x010fe4000f8e00ff */
[----:B------:R-:W-:Y:S02]  /*4820*/  ULEA UR21, UR45, UR21, 0x18 ;  /* 0x000000152d157291 */ /* 0x000fe4000f8ec0ff */
[----:B------:R-:W-:Y:S02]  /*4830*/  UPLOP3.LUT UP3, UPT, UPT, UPT, UPT, 0x40, 0x4 ;  /* 0x000000000004789c */ /* 0x000fe40003f6e870 */
[----:B------:R-:W-:Y:S01]  /*4840*/  UIADD3 UR37, UPT, UPT, UR21, 0xc8, URZ ;  /* 0x000000c815257890 */ /* 0x000fe2000fffe0ff */
[----:B------:R-:W-:Y:S01]  /*4850*/  UMOV UR6, UR7 ;  /* 0x0000000700067c82 */ /* 0x000fe20008000000 */
[----:B------:R-:W-:Y:S01]  /*4860*/  UMOV UR38, UR9 ;  /* 0x0000000900267c82 */ /* 0x000fe20008000000 */
[----:B------:R-:W-:Y:S02]  /*4870*/  UISETP.GE.AND UP0, UPT, UR42, 0x1, UPT ;  /* 0x000000012a00788c */ /* 0x000fe4000bf06270 */
[----:B------:R-:W-:Y:S01]  /*4880*/  UISETP.NE.AND UP4, UPT, UR42, 0x1, UPT ;  /* 0x000000012a00788c */ /* 0x000fe2000bf85270 */
[----:B------:R-:W2:Y:S01]  /*4890*/  LDCU.64 UR22, c[0x0][0xb28] ;  /* 0x00016500ff1677ac */ /* 0x000ea20008000a00 */
[----:B------:R-:W-:-:S02]  /*48a0*/  UISETP.NE.AND UP6, UPT, UR15, 0x1, UPT ;  /* 0x000000010f00788c */ /* 0x000fc4000bfc5270 */
[----:B------:R-:W-:Y:S02]  /*48b0*/  UISETP.NE.AND UP5, UPT, UR50, 0x1, UPT ;  /* 0x000000013200788c */ /* 0x000fe4000bfa5270 */
[----:B------:R-:W-:Y:S02]  /*48c0*/  UIADD3 UR33, UPT, UPT, UR21, 0xb0, URZ ;  /* 0x000000b015217890 */ /* 0x000fe4000fffe0ff */
[----:B------:R-:W-:Y:S02]  /*48d0*/  UIADD3 UR25, UPT, UPT, UR21, 0xb8, URZ ;  /* 0x000000b815197890 */ /* 0x000fe4000fffe0ff */
[----:B------:R-:W-:Y:S02]  /*48e0*/  UIADD3 UR17, UPT, UPT, UR21, 0xc0, URZ ;  /* 0x000000c015117890 */ /* 0x000fe4000fffe0ff */
[----:B------:R-:W-:Y:S02]  /*48f0*/  UPRMT UR37, UR45, 0x654, UR37 ;  /* 0x000006542d257896 */ /* 0x000fe40008000025 */
[----:B------:R-:W-:-:S02]  /*4900*/  USHF.R.U32.HI UR39, URZ, UR49, UR6 ;  /* 0x00000031ff277299 */ /* 0x000fc40008011606 */
[----:B---3--:R-:W-:Y:S02]  /*4910*/  USHF.R.U32.HI UR38, URZ, UR40, UR38 ;  /* 0x00000028ff267299 */ /* 0x008fe40008011626 */
[----:B------:R-:W-:-:S11]  /*4920*/  UISETP.NE.AND UP2, UPT, UR4, 0x1, UPT ;  /* 0x000000010400788c */ /* 0x000fd6000bf45270 */
.L_x_102:
[C---:B------:R-:W-:Y:S02]  /*4930*/  LEA R12, R14.reuse, UR21, 0x3 ;  /* 0x000000150e0c7c11 */ /* 0x040fe4000f8e18ff */
[----:B------:R-:W-:Y:S02]  /*4940*/  SHF.L.U32 R9, R13, 0x1f, RZ ;  /* 0x0000001f0d097819 */ /* 0x000fe400000006ff */
[----:B------:R-:W-:Y:S02]  /*4950*/  LEA R10, R14, UR21, 0x4 ;  /* 0x000000150e0a7c11 */ /* 0x000fe4000f8e20ff */
[----:B---3--:R-:W3:Y:S02]  /*4960*/  SYNCS.PHASECHK.TRANS64.TRYWAIT P0, [R12+URZ+0x100], R9 ;  /* 0x000100090c0075a7 */ /* 0x008ee400080011ff */
[----:B---3--:R-:W-:Y:S05]  /*4970*/  @!P0 BRA `(.L_x_92) ;  /* 0x0000008000708947 */ /* 0x008fea0003800000 */
.L_x_189:
[----:B---3--:R-:W3:Y:S01]  /*4980*/  LDS.128 R8, [R10+0x170] ;  /* 0x000170000a087984 */ /* 0x008ee20000000c00 */
[----:B------:R-:W-:Y:S01]  /*4990*/  UISETP.GE.AND UP0, UPT, UR42, 0x1, UPT ;  /* 0x000000012a00788c */ /* 0x000fe2000bf06270 */
[----:B------:R-:W-:Y:S01]  /*49a0*/  @!PT LDS RZ, [RZ] ;  /* 0x00000000fffff984 */ /* 0x000fe20000000800 */
[----:B------:R-:W-:Y:S01]  /*49b0*/  @!PT LDS RZ, [RZ] ;  /* 0x00000000fffff984 */ /* 0x000fe20000000800 */
[----:B------:R-:W-:Y:S01]  /*49c0*/  @!PT LDS RZ, [RZ] ;  /* 0x00000000fffff984 */ /* 0x000fe20000000800 */
[----:B------:R-:W-:Y:S01]  /*49d0*/  @!PT LDS RZ, [RZ] ;  /* 0x00000000fffff984 */ /* 0x000fe20000000800 */
[----:B------:R4:W-:Y:S06]  /*49e0*/  MEMBAR.ALL.CTA ;  /* 0x0000000000007992 */ /* 0x0009ec0000008000 */
[----:B----4-:R-:W4:Y:S01]  /*49f0*/  FENCE.VIEW.ASYNC.S ;  /* 0x00000000000073c6 */ /* 0x010f220000000000 */
[----:B---3--:R-:W-:Y:S11]  /*4a00*/  LOP3.LUT P0, RZ, R10, 0x1, RZ, 0xc0, !PT ;  /* 0x000000010aff7812 */ /* 0x008ff6000780c0ff */
[----:B------:R-:W-:Y:S02]  /*4a10*/  @!UPT UIADD3 URZ, UPT, UPT, URZ, URZ, URZ ;  /* 0x000000fffffff290 */ /* 0x000fe4000fffe0ff */
[----:B----4-:R-:W-:Y:S01]  /*4a20*/  VOTEU.ANY UP1, P0 ;  /* 0x0000000000ff7886 */ /* 0x010fe20000020100 */
[----:B------:R-:W-:Y:S11]  /*4a30*/  PLOP3.LUT P0, PT, PT, PT, UP1, 0x80, 0x8 ;  /* 0x000000000008781c */ /* 0x000ff60003f0f018 */
[----:B------:R-:W-:Y:S02]  /*4a40*/  @!UPT UIADD3 URZ, UPT, UPT, URZ, URZ, URZ ;  /* 0x000000fffffff290 */ /* 0x000fe4000fffe0ff */
[----:B------:R-:W-:Y:S02]  /*4a50*/  @P0 SHF.R.U32.HI R0, RZ, 0x10, R9 ;  /* 0x00000010ff000819 */ /* 0x000fe40000011609 */
[----:B------:R-:W-:Y:S02]  /*4a60*/  @P0 MOV R6, R8 ;  /* 0x0000000800060202 */ /* 0x000fe40000000f00 */
[----:B------:R-:W-:Y:S01]  /*4a70*/  @P0 R2UR UR4, R0 ;  /* 0x00000000000402ca */ /* 0x000fe200000e0000 */
[----:B------:R-:W-:Y:S01]  /*4a80*/  VIADD R0, R12, 0x110 ;  /* 0x000001100c007836 */ /* 0x000fe20000000000 */
[----:B------:R-:W-:Y:S02]  /*4a90*/  @P0 LOP3.LUT R8, R9, 0xffff, RZ, 0xc0, !PT ;  /* 0x0000ffff09080812 */ /* 0x000fe400078ec0ff */
[----:B------:R-:W-:Y:S02]  /*4aa0*/  @P0 R2UR UR6, R6 ;  /* 0x00000000060602ca */ /* 0x000fe400000e0000 */
[----:B------:R-:W-:Y:S02]  /*4ab0*/  PRMT R0, RZ, 0x654, R0 ;  /* 0x00000654ff007816 */ /* 0x000fe40000000000 */
[----:B------:R-:W-:Y:S02]  /*4ac0*/  @P0 R2UR UR5, R8 ;  /* 0x00000000080502ca */ /* 0x000fe400000e0000 */
[----:B------:R3:W-:Y:S03]  /*4ad0*/  SYNCS.ARRIVE.TRANS64.RED.A1T0 RZ, [R0+URZ], RZ ;  /* 0x000000ff00ff79a7 */ /* 0x0007e600081004ff */
[----:B------:R-:W-:Y:S04]  /*4ae0*/  @UP1 UMOV UR29, UR4 ;  /* 0x00000004001d1c82 */ /* 0x000fe80008000000 */
[----:B------:R-:W-:Y:S04]  /*4af0*/  @UP1 UMOV UR14, UR6 ;  /* 0x00000006000e1c82 */ /* 0x000fe80008000000 */
[----:B------:R-:W-:Y:S01]  /*4b00*/  @UP1 UMOV UR13, UR5 ;  /* 0x00000005000d1c82 */ /* 0x000fe20008000000 */
[----:B------:R-:W-:Y:S05]  /*4b10*/  BRA.U !UP0, `(.L_x_93) ;  /* 0x0000000108a47547 */ /* 0x000fea000b800000 */
[----:B------:R-:W-:Y:S02]  /*4b20*/  UIMAD.WIDE.U32 UR18, UR13, UR51, URZ ;  /* 0x000000330d1272a5 */ /* 0x000fe4000f8e00ff */
[----:B------:R-:W-:Y:S02]  /*4b30*/  UIMAD.WIDE.U32 UR26, UR14, UR48, URZ ;  /* 0x000000300e1a72a5 */ /* 0x000fe4000f8e00ff */
[----:B------:R-:W-:Y:S02]  /*4b40*/  USEL UR4, UR30, UR38, !UP5 ;  /* 0x000000261e047287 */ /* 0x000fe4000e800000 */
[----:B------:R-:W-:Y:S02]  /*4b50*/  USEL UR7, UR31, UR39, !UP6 ;  /* 0x000000271f077287 */ /* 0x000fe4000f000000 */
[----:B--2---:R-:W-:Y:S02]  /*4b60*/  UIMAD.WIDE.U32 UR8, UR4, UR22, URZ ;  /* 0x00000016040872a5 */ /* 0x004fe4000f8e00ff */
[----:B------:R-:W-:Y:S01]  /*4b70*/  UIMAD.WIDE.U32 UR10, UR7, UR22, URZ ;  /* 0x00000016070a72a5 */ /* 0x000fe2000f8e00ff */
[----:B------:R-:W-:Y:S02]  /*4b80*/  UMOV UR5, UR19 ;  /* 0x0000001300057c82 */ /* 0x000fe40008000000 */
[----:B------:R-:W-:Y:S03]  /*4b90*/  USHF.R.U32.HI UR6, URZ, UR40, UR5 ;  /* 0x00000028ff067299 */ /* 0x000fe60008011605 */
[----:B------:R-:W-:Y:S01]  /*4ba0*/  UMOV UR5, UR27 ;  /* 0x0000001b00057c82 */ /* 0x000fe20008000000 */
[----:B------:R-:W-:Y:S02]  /*4bb0*/  USEL UR6, UR13, UR6, !UP5 ;  /* 0x000000060d067287 */ /* 0x000fe4000e800000 */
[----:B------:R-:W-:Y:S03]  /*4bc0*/  USHF.R.U32.HI UR12, URZ, UR49, UR5 ;  /* 0x00000031ff0c7299 */ /* 0x000fe60008011605 */
[----:B------:R-:W-:Y:S02]  /*4bd0*/  UMOV UR5, UR9 ;  /* 0x0000000900057c82 */ /* 0x000fe40008000000 */
[----:B------:R-:W-:Y:S03]  /*4be0*/  @UP4 USHF.R.U32.HI UR4, URZ, UR23, UR5 ;  /* 0x00000017ff044299 */ /* 0x000fe60008011605 */
[----:B------:R-:W-:Y:S01]  /*4bf0*/  UMOV UR5, UR11 ;  /* 0x0000000b00057c82 */ /* 0x000fe20008000000 */
[----:B------:R-:W-:Y:S02]  /*4c00*/  UIMAD UR4, UR42, UR4, URZ ;  /* 0x000000042a0472a4 */ /* 0x000fe4000f8e02ff */
[----:B------:R-:W-:Y:S02]  /*4c10*/  @UP4 USHF.R.U32.HI UR7, URZ, UR23, UR5 ;  /* 0x00000017ff074299 */ /* 0x000fe40008011605 */
[----:B------:R-:W-:Y:S02]  /*4c20*/  UIMAD.WIDE.U32 UR10, UR6, UR22, URZ ;  /* 0x00000016060a72a5 */ /* 0x000fe4000f8e00ff */
[----:B------:R-:W-:Y:S02]  /*4c30*/  USEL UR5, UR14, UR12, !UP6 ;  /* 0x0000000c0e057287 */ /* 0x000fe4000f000000 */
[----:B------:R-:W-:Y:S02]  /*4c40*/  UIMAD UR8, UR42, UR7, URZ ;  /* 0x000000072a0872a4 */ /* 0x000fe4000f8e02ff */
[----:B------:R-:W-:Y:S03]  /*4c50*/  UISETP.GE.AND UP0, UPT, UR6, UR4, UPT ;  /* 0x000000040600728c */ /* 0x000fe6000bf06270 */
[----:B------:R-:W-:Y:S01]  /*4c60*/  UMOV UR4, UR11 ;  /* 0x0000000b00047c82 */ /* 0x000fe20008000000 */
[----:B------:R-:W-:Y:S02]  /*4c70*/  UISETP.GE.OR UP0, UPT, UR5, UR8, UP0 ;  /* 0x000000080500728c */ /* 0x000fe40008706670 */
[----:B------:R-:W-:Y:S02]  /*4c80*/  USHF.R.U32.HI UR4, URZ, UR23, UR4 ;  /* 0x00000017ff047299 */ /* 0x000fe40008011604 */
[----:B------:R-:W-:Y:S02]  /*4c90*/  UIMAD.WIDE.U32 UR8, UR5, UR22, URZ ;  /* 0x00000016050872a5 */ /* 0x000fe4000f8e00ff */
[----:B------:R-:W-:Y:S04]  /*4ca0*/  USEL UR10, UR6, UR4, !UP4 ;  /* 0x00000004060a7287 */ /* 0x000fe8000e000000 */
[----:B------:R-:W-:Y:S01]  /*4cb0*/  UIADD3 UR11, UPT, UPT, -UR10, URZ, URZ ;  /* 0x000000ff0a0b7290 */ /* 0x000fe2000fffe1ff */
[----:B------:R-:W-:Y:S02]  /*4cc0*/  @!UP0 UMOV UR4, UR9 ;  /* 0x0000000900048c82 */ /* 0x000fe40008000000 */
[----:B------:R-:W-:Y:S02]  /*4cd0*/  @!UP0 USHF.R.U32.HI UR4, URZ, UR23, UR4 ;  /* 0x00000017ff048299 */ /* 0x000fe40008011604 */
[----:B------:R-:W-:Y:S02]  /*4ce0*/  UIMAD UR8, UR42, UR11, UR6 ;  /* 0x0000000b2a0872a4 */ /* 0x000fe4000f8e0206 */
[----:B------:R-:W-:Y:S04]  /*4cf0*/  @!UP0 USEL UR4, UR5, UR4, !UP4 ;  /* 0x0000000405048287 */ /* 0x000fe8000e000000 */
[----:B------:R-:W-:Y:S02]  /*4d00*/  @!UP0 UIMAD UR8, UR7, UR8, UR4 ;  /* 0x00000008070882a4 */ /* 0x000fe4000f8e0204 */
[----:B------:R-:W-:Y:S02]  /*4d10*/  @!UP0 UIADD3 UR9, UPT, UPT, UR10, -UR4, URZ ;  /* 0x800000040a098290 */ /* 0x000fe4000fffe0ff */
[----:B------:R-:W-:Y:S02]  /*4d20*/  UIADD3 UR4, UPT, UPT, -UR5, URZ, URZ ;  /* 0x000000ff05047290 */ /* 0x000fe4000fffe1ff */
[----:B------:R-:W-:Y:S02]  /*4d30*/  UIADD3 UR7, UPT, UPT, -UR6, URZ, URZ ;  /* 0x000000ff06077290 */ /* 0x000fe4000fffe1ff */
[----:B------:R-:W-:Y:S02]  /*4d40*/  @!UP0 UIMAD UR6, UR9, UR42, UR5 ;  /* 0x0000002a090682a4 */ /* 0x000fe4000f8e0205 */
[----:B------:R-:W-:Y:S02]  /*4d50*/  UIMAD UR14, UR15, UR4, UR14 ;  /* 0x000000040f0e72a4 */ /* 0x000fe4000f8e020e */
[----:B------:R-:W-:Y:S01]  /*4d60*/  UIMAD UR13, UR50, UR7, UR13 ;  /* 0x00000007320d72a4 */ /* 0x000fe2000f8e020d */
[----:B------:R-:W-:Y:S02]  /*4d70*/  @!UP0 UMOV UR5, UR8 ;  /* 0x0000000800058c82 */ /* 0x000fe40008000000 */
[----:B------:R-:W-:Y:S02]  /*4d80*/  UIMAD UR14, UR5, UR15, UR14 ;  /* 0x0000000f050e72a4 */ /* 0x000fe4000f8e020e */
[----:B------:R-:W-:Y:S11]  /*4d90*/  UIMAD UR13, UR6, UR50, UR13 ;  /* 0x00000032060d72a4 */ /* 0x000ff6000f8e020d */
[----:B------:R-:W-:Y:S01]  /*4da0*/  @!UPT UIADD3 URZ, UPT, UPT, URZ, URZ, URZ ;  /* 0x000000fffffff290 */ /* 0x000fe2000fffe0ff */
.L_x_93:
[----:B------:R-:W4:Y:S01]  /*4db0*/  @!UP2 LDCU.128 UR8, c[0x0][0xb10] ;  /* 0x00016200ff08a7ac */ /* 0x000f220008000c00 */
[C---:B-1----:R-:W-:Y:S02]  /*4dc0*/  ISETP.NE.U32.AND P1, PT, R4.reuse, RZ, PT ;  /* 0x000000ff0400720c */ /* 0x042fe40003f25070 */
[----:B------:R-:W-:Y:S02]  /*4dd0*/  ISETP.NE.U32.AND P0, PT, R4, RZ, PT ;  /* 0x000000ff0400720c */ /* 0x000fe40003f05070 */
[C---:B------:R-:W-:Y:S02]  /*4de0*/  ISETP.NE.AND.EX P1, PT, R5.reuse, RZ, PT, P1 ;  /* 0x000000ff0500720c */ /* 0x040fe40003f25310 */
[----:B------:R-:W-:Y:S01]  /*4df0*/  ISETP.NE.AND.EX P0, PT, R5, RZ, PT, P0 ;  /* 0x000000ff0500720c */ /* 0x000fe20003f05300 */
[----:B------:R-:W1:Y:S01]  /*4e00*/  @!UP2 LDCU UR5, c[0x0][0xb0c] ;  /* 0x00016180ff05a7ac */ /* 0x000e620008000800 */
[----:B------:R-:W-:Y:S01]  /*4e10*/  SHF.L.U32 R9, R15, 0x1f, RZ ;  /* 0x0000001f0f097819 */ /* 0x000fe200000006ff */
[----:B------:R-:W-:Y:S02]  /*4e20*/  USHF.L.U32 UR35, UR16, 0x7, URZ ;  /* 0x0000000710237899 */ /* 0x000fe400080006ff */
[----:B------:R-:W-:Y:S02]  /*4e30*/  USHF.L.U32 UR34, UR20, 0x8, URZ ;  /* 0x0000000814227899 */ /* 0x000fe400080006ff */
[----:B----4-:R-:W-:Y:S07]  /*4e40*/  UIMAD.WIDE.U32 UR6, UR14, UR8, URZ ;  /* 0x000000080e0672a5 */ /* 0x010fee000f8e00ff */
[----:B------:R-:W-:Y:S01]  /*4e50*/  @!UP2 UMOV UR4, UR7 ;  /* 0x000000070004ac82 */ /* 0x000fe20008000000 */
[----:B-1----:R-:W-:Y:S02]  /*4e60*/  @!UP2 UISETP.NE.AND UP0, UPT, UR5, 0x1, UPT ;  /* 0x000000010500a88c */ /* 0x002fe4000bf05270 */
[----:B------:R-:W-:Y:S02]  /*4e70*/  @!UP2 USHF.R.U32.HI UR4, URZ, UR9, UR4 ;  /* 0x00000009ff04a299 */ /* 0x000fe40008011604 */
[----:B------:R-:W-:Y:S02]  /*4e80*/  UIMAD.WIDE.U32 UR6, UR13, UR11, URZ ;  /* 0x0000000b0d0672a5 */ /* 0x000fe4000f8e00ff */
[----:B------:R-:W-:Y:S02]  /*4e90*/  @!UP2 USEL UR8, UR14, UR4, !UP0 ;  /* 0x000000040e08a287 */ /* 0x000fe4000c000000 */
[----:B------:R-:W-:Y:S03]  /*4ea0*/  @!UP2 UISETP.NE.AND UP0, UPT, UR10, 0x1, UPT ;  /* 0x000000010a00a88c */ /* 0x000fe6000bf05270 */
[----:B------:R-:W-:Y:S02]  /*4eb0*/  @!UP2 UMOV UR6, UR7 ;  /* 0x000000070006ac82 */ /* 0x000fe40008000000 */
[----:B------:R-:W1:Y:S02]  /*4ec0*/  @!UP2 LDCU UR4, c[0x0][0xb20] ;  /* 0x00016400ff04a7ac */ /* 0x000e640008000800 */
[----:B-1----:R-:W-:Y:S04]  /*4ed0*/  @!UP2 USHF.R.U32.HI UR6, URZ, UR4, UR6 ;  /* 0x00000004ff06a299 */ /* 0x002fe80008011606 */
[----:B------:R-:W-:Y:S04]  /*4ee0*/  @!UP2 USEL UR6, UR13, UR6, !UP0 ;  /* 0x000000060d06a287 */ /* 0x000fe8000c000000 */
[----:B------:R-:W-:Y:S02]  /*4ef0*/  @!UP2 UIADD3 UR4, UPT, UPT, -UR8, UR6, URZ ;  /* 0x000000060804a290 */ /* 0x000fe4000fffe1ff */
[----:B------:R-:W-:Y:S02]  /*4f00*/  @!UP2 UIADD3 UR6, UPT, UPT, UR8, -UR6, URZ ;  /* 0x800000060806a290 */ /* 0x000fe4000fffe0ff */
[----:B------:R-:W-:Y:S02]  /*4f10*/  @!UP2 UIMAD UR14, UR4, UR5, UR14 ;  /* 0x00000005040ea2a4 */ /* 0x000fe4000f8e020e */
[----:B------:R-:W-:Y:S01]  /*4f20*/  @!UP2 UIMAD UR13, UR6, UR10, UR13 ;  /* 0x0000000a060da2a4 */ /* 0x000fe2000f8e020d */
[----:B------:R-:W-:Y:S11]  /*4f30*/  BRA.U UP3, `(.L_x_94) ;  /* 0x0000000103107547 */ /* 0x000ff6000b800000 */
[----:B---3--:R-:W-:Y:S04]  /*4f40*/  MOV R0, UR41 ;  /* 0x0000002900007c02 */ /* 0x008fe80008000f00 */
[----:B------:R-:W-:Y:S04]  /*4f50*/  SHF.L.U32 R11, R0, 0x1f, RZ ;  /* 0x0000001f000b7819 */ /* 0x000fe800000006ff */
[----:B------:R-:W1:Y:S02]  /*4f60*/  SYNCS.PHASECHK.TRANS64.TRYWAIT P2, [UR21+0xf8], R11 ;  /* 0x0000f80bff0075a7 */ /* 0x000e640008041115 */
[----:B-1----:R-:W-:Y:S05]  /*4f70*/  @!P2 BRA `(.L_x_95) ;  /* 0x0000007c0004a947 */ /* 0x002fea0003800000 */
.L_x_94:
[----:B------:R-:W-:Y:S05]  /*4f80*/  @!P1 BRA `(.L_x_96) ;  /* 0x0000000000309947 */ /* 0x000fea0003800000 */
[----:B------:R-:W-:Y:S01]  /*4f90*/  ISETP.NE.U32.AND P1, PT, R2, RZ, PT ;  /* 0x000000ff0200720c */ /* 0x000fe20003f25070 */
[----:B------:R-:W4:Y:S01]  /*4fa0*/  LDCU.64 UR4, c[0x0][0x358] ;  /* 0x00006b00ff0477ac */ /* 0x000f220008000a00 */
[----:B------:R-:W-:Y:S02]  /*4fb0*/  IMAD.MOV.U32 R144, RZ, RZ, 0x1 ;  /* 0x00000001ff907424 */ /* 0x000fe400078e00ff */
[----:B------:R-:W-:Y:S11]  /*4fc0*/  ISETP.NE.AND.EX P1, PT, R3, RZ, PT, P1 ;  /* 0x000000ff0300720c */ /* 0x000ff60003f25310 */
[----:B------:R-:W-:Y:S02]  /*4fd0*/  @!UPT UIADD3 URZ, UPT, UPT, URZ, URZ, URZ ;  /* 0x000000fffffff290 */ /* 0x000fe4000fffe0ff */
[----:B-1----:R-:W1:Y:S01]  /*4fe0*/  @P1 LDC.64 R10, c[0x0][0x888] ;  /* 0x00022200ff0a1b82 */ /* 0x002e620000000a00 */
[----:B---3--:R-:W-:Y:S04]  /*4ff0*/  @P1 IMAD R0, R4, UR36, RZ ;  /* 0x0000002404001c24 */ /* 0x008fe8000f8e02ff */
[----:B-1----:R-:W-:Y:S04]  /*5000*/  @P1 IMAD.WIDE R10, R0, 0x4, R10 ;  /* 0x00000004000a1825 */ /* 0x002fe800078e020a */
[----:B------:R-:W-:Y:S01]  /*5010*/  HFMA2 R0, -RZ, RZ, 0, 5.9604644775390625e-08 ;  /* 0x00000001ff007431 */ /* 0x000fe200000001ff */
[----:B----45:R4:W5:Y:S04]  /*5020*/  @P1 LDG.E R72, desc[UR4][R10.64] ;  /* 0x000000040a481981 */ /* 0x030968000c1e1900 */
[----:B------:R-:W-:Y:S01]  /*5030*/  @!P1 PRMT R144, R0, 0x7610, R144 ;  /* 0x0000761000909816 */ /* 0x000fe20000000090 */
[----:B----4-:R-:W1:Y:S06]  /*5040*/  @!P1 LDC R72, c[0x0][0x880] ;  /* 0x00022000ff489b82 */ /* 0x010e6c0000000800 */
.L_x_96:
[----:B-1---5:R-:W-:Y:S01]  /*5050*/  @!P0 ISETP.EQ.AND P1, PT, R72, RZ, PT ;  /* 0x000000ff4800820c */ /* 0x022fe20003f22270 */
[----:B------:R-:W-:Y:S01]  /*5060*/  @!UPT UIADD3 URZ, UPT, UPT, URZ, URZ, URZ ;  /* 0x000000fffffff290 */ /* 0x000fe2000fffe0ff */
[----:B------:R-:W-:Y:S11]  /*5070*/  @!P0 BRA `(.L_x_97) ;  /* 0x0000000000188947 */ /* 0x000ff60003800000 */
[----:B------:R-:W-:Y:S02]  /*5080*/  LOP3.LUT P0, RZ, R144, 0xff, RZ, 0xc0, !PT ;  /* 0x000000ff90ff7812 */ /* 0x000fe4000780c0ff */
[----:B------:R-:W-:Y:S04]  /*5090*/  ISETP.NE.U32.AND P1, PT, R2, RZ, PT ;  /* 0x000000ff0200720c */ /* 0x000fe80003f25070 */
[----:B------:R-:W-:Y:S04]  /*50a0*/  ISETP.NE.AND.EX P1, PT, R3, RZ, PT, P1 ;  /* 0x000000ff0300720c */ /* 0x000fe80003f25310 */
[----:B------:R-:W-:Y:S03]  /*50b0*/  PLOP3.LUT P1, PT, P1, PT, PT, 0x8, 0x80 ;  /* 0x000000000080781c */ /* 0x000fe60000f2e170 */
[----:B------:R-:W-:Y:S11]  /*50c0*/  @P0 ISETP.EQ.AND P1, PT, R72, RZ, PT ;  /* 0x000000ff4800020c */ /* 0x000ff60003f22270 */
[----:B------:R-:W-:Y:S02]  /*50d0*/  @!UPT UIADD3 URZ, UPT, UPT, URZ, URZ, URZ ;  /* 0x000000fffffff290 */ /* 0x000fe4000fffe0ff */
.L_x_97:
[----:B------:R-:W1:Y:S01]  /*50e0*/  SYNCS.PHASECHK.TRANS64.TRYWAIT P2, [UR21+0xd0], R9 ;  /* 0x0000d009ff0075a7 */ /* 0x000e620008041115 */
[----:B------:R-:W-:Y:S04]  /*50f0*/  ELECT P0, URZ, PT ;  /* 0x0000000000ff782f */ /* 0x000fe80003800000 */
[----:B------:R-:W-:Y:S11]  /*5100*/  PLOP3.LUT P1, PT, P1, P0, PT, 0xf2, 0x2f ;  /* 0x00000000002f781c */ /* 0x000ff60000f21e72 */
[----:B------:R-:W-:Y:S02]  /*5110*/  @!UPT UIADD3 URZ, UPT, UPT, URZ, URZ, URZ ;  /* 0x000000fffffff290 */ /* 0x000fe4000fffe0ff */
[----:B------:R-:W-:Y:S05]  /*5120*/  @!P1 IADD3 R8, P0, PT, R16, 0x580, RZ ;  /* 0x0000058010089810 */ /* 0x000fea0007f1e0ff */
[----:B------:R-:W-:Y:S01]  /*5130*/  @!P1 IMAD.X R6, RZ, RZ, R17, P0 ;  /* 0x000000ffff069224 */ /* 0x000fe200000e0611 */
[----:B-1----:R-:W-:Y:S07]  /*5140*/  @!P2 BRA `(.L_x_98) ;  /* 0x0000007800a8a947 */ /* 0x002fee0003800000 */
.L_x_192:
[----:B------:R-:W-:Y:S01]  /*5150*/  @!P1 R2UR UR5, R8 ;  /* 0x00000000080592ca */ /* 0x000fe200000e0000 */
[----:B------:R-:W-:Y:S01]  /*5160*/  VOTEU.ALL UP0, P1 ;  /* 0x0000000000ff7886 */ /* 0x000fe20000800000 */
[----:B------:R-:W-:Y:S01]  /*5170*/  @!P1 R2UR UR4, R6 ;  /* 0x00000000060492ca */ /* 0x000fe200000e0000 */
[----:B-1-3--:R-:W-:Y:S01]  /*5180*/  @!P1 IMAD.MOV.U32 R0, RZ, RZ, 0x2000 ;  /* 0x00002000ff009424 */ /* 0x00afe200078e00ff */
[----:B------:R-:W-:Y:S01]  /*5190*/  UMOV UR8, 0x0 ;  /* 0x0000000000087882 */ /* 0x000fe20000000000 */
[----:B------:R-:W-:Y:S01]  /*51a0*/  UMOV UR9, 0x10000000 ;  /* 0x1000000000097882 */ /* 0x000fe20000000000 */
[----:B------:R-:W-:Y:S01]  /*51b0*/  @!UP0 UIADD3 UR32, UPT, UPT, UR21, 0x200, URZ ;  /* 0x0000020015208890 */ /* 0x000fe2000fffe0ff */
[----:B------:R-:W-:Y:S01]  /*51c0*/  @!P1 IADD3 R8, P0, PT, R16, 0x580, RZ ;  /* 0x0000058010089810 */ /* 0x000fe20007f1e0ff */
[----:B------:R-:W-:Y:S01]  /*51d0*/  VOTEU.ALL UP0, P1 ;  /* 0x0000000000ff7886 */ /* 0x000fe20000800000 */
[----:B------:R-:W-:Y:S03]  /*51e0*/  UPRMT UR6, UR45, 0x654, UR33 ;  /* 0x000006542d067896 */ /* 0x000fe60008000021 */
[----:B------:R-:W-:Y:S02]  /*51f0*/  @!P1 IMAD.X R6, RZ, RZ, R17, P0 ;  /* 0x000000ffff069224 */ /* 0x000fe400000e0611 */
[----:B------:R-:W-:Y:S02]  /*5200*/  IMAD.U32 R10, RZ, RZ, UR5 ;  /* 0x00000005ff0a7e24 */ /* 0x000fe4000f8e00ff */
[----:B------:R-:W-:Y:S03]  /*5210*/  IMAD.U32 R11, RZ, RZ, UR4 ;  /* 0x00000004ff0b7e24 */ /* 0x000fe6000f8e00ff */
[----:B------:R-:W-:Y:S02]  /*5220*/  @!P1 R2UR UR4, R10 ;  /* 0x000000000a0492ca */ /* 0x000fe400000e0000 */
[----:B------:R-:W-:Y:S11]  /*5230*/  @!P1 R2UR UR5, R11 ;  /* 0x000000000b0592ca */ /* 0x000ff600000e0000 */
[----:B------:R-:W-:Y:S02]  /*5240*/  @!UPT UIADD3 URZ, UPT, UPT, URZ, URZ, URZ ;  /* 0x000000fffffff290 */ /* 0x000fe4000fffe0ff */
[----:B------:R1:W-:Y:S01]  /*5250*/  @!UP0 UTMALDG.3D [UR32], [UR4], desc[UR8] ;  /* 0x00000820040085b4 */ /* 0x0003e20008011000 */
[----:B------:R1:W-:Y:S01]  /*5260*/  @!P1 SYNCS.ARRIVE.TRANS64.RED.A0TR RZ, [UR21+0xb0], R0 ;  /* 0x0000b000ffff99a7 */ /* 0x0003e20008300415 */
[----:B------:R-:W-:Y:S01]  /*5270*/  SYNCS.ARRIVE.TRANS64.RED.A1T0 RZ, [UR6], RZ ;  /* 0x000000ffffff79a7 */ /* 0x000fe20008100406 */
[----:B------:R-:W3:Y:S02]  /*5280*/  SYNCS.PHASECHK.TRANS64.TRYWAIT P2, [UR21+0xd8], R9 ;  /* 0x0000d809ff0075a7 */ /* 0x000ee40008041115 */
[----:B-1-3--:R-:W-:Y:S05]  /*5290*/  @!P2 BRA `(.L_x_99) ;  /* 0x00000078006ca947 */ /* 0x00afea0003800000 */
.L_x_194:
[----:B------:R-:W-:Y:S01]  /*52a0*/  @!P1 R2UR UR5, R8 ;  /* 0x00000000080592ca */ /* 0x000fe200000e0000 */
[----:B------:R-:W-:Y:S01]  /*52b0*/  VOTEU.ALL UP0, P1 ;  /* 0x0000000000ff7886 */ /* 0x000fe20000800000 */
[----:B------:R-:W-:Y:S01]  /*52c0*/  @!P1 R2UR UR4, R6 ;  /* 0x00000000060492ca */ /* 0x000fe200000e0000 */
[----:B-1----:R-:W-:Y:S01]  /*52d0*/  @!P1 IMAD.MOV.U32 R0, RZ, RZ, 0x2000 ;  /* 0x00002000ff009424 */ /* 0x002fe200078e00ff */
[----:B------:R-:W-:Y:S01]  /*52e0*/  UMOV UR8, 0x0 ;  /* 0x0000000000087882 */ /* 0x000fe20000000000 */
[----:B------:R-:W-:Y:S01]  /*52f0*/  UMOV UR9, 0x10000000 ;  /* 0x1000000000097882 */ /* 0x000fe20000000000 */
[----:B------:R-:W-:Y:S01]  /*5300*/  @!UP0 UIADD3 UR26, UPT, UPT, UR34, 0x40, URZ ;  /* 0x00000040221a8890 */ /* 0x000fe2000fffe0ff */
[----:B------:R-:W-:Y:S01]  /*5310*/  @!P1 IADD3 R8, P0, PT, R16, 0x580, RZ ;  /* 0x0000058010089810 */ /* 0x000fe20007f1e0ff */
[----:B------:R-:W-:Y:S01]  /*5320*/  @!UP0 UIADD3 UR24, UPT, UPT, UR21, 0x2200, URZ ;  /* 0x0000220015188890 */ /* 0x000fe2000fffe0ff */
[----:B------:R-:W-:Y:S01]  /*5330*/  VOTEU.ALL UP0, P1 ;  /* 0x0000000000ff7886 */ /* 0x000fe20000800000 */
[----:B------:R-:W-:Y:S01]  /*5340*/  UMOV UR27, UR35 ;  /* 0x00000023001b7c82 */ /* 0x000fe20008000000 */
[----:B------:R-:W-:Y:S02]  /*5350*/  UMOV UR28, UR36 ;  /* 0x00000024001c7c82 */ /* 0x000fe40008000000 */
[----:B------:R-:W-:Y:S01]  /*5360*/  IMAD.U32 R10, RZ, RZ, UR5 ;  /* 0x00000005ff0a7e24 */ /* 0x000fe2000f8e00ff */
[----:B------:R-:W-:Y:S01]  /*5370*/  UPRMT UR6, UR45, 0x654, UR25 ;  /* 0x000006542d067896 */ /* 0x000fe20008000019 */
[----:B------:R-:W-:Y:S02]  /*5380*/  IMAD.U32 R11, RZ, RZ, UR4 ;  /* 0x00000004ff0b7e24 */ /* 0x000fe4000f8e00ff */
[----:B------:R-:W-:Y:S01]  /*5390*/  @!P1 IMAD.X R6, RZ, RZ, R17, P0 ;  /* 0x000000ffff069224 */ /* 0x000fe200000e0611 */
        /* <DEDUP_REMOVED lines=8> */
.L_x_196:
[----:B------:R-:W-:Y:S01]  /*5420*/  @!P1 R2UR UR5, R8 ;  /* 0x00000000080592ca */ /* 0x000fe200000e0000 */
[----:B------:R-:W-:Y:S01]  /*5430*/  VOTEU.ALL UP0, P1 ;  /* 0x0000000000ff7886 */ /* 0x000fe20000800000 */
[----:B------:R-:W-:Y:S01]  /*5440*/  @!P1 R2UR UR4, R6 ;  /* 0x00000000060492ca */ /* 0x000fe200000e0000 */
[----:B-1----:R-:W-:Y:S01]  /*5450*/  @!P1 IMAD.MOV.U32 R0, RZ, RZ, 0x2000 ;  /* 0x00002000ff009424 */ /* 0x002fe200078e00ff */
[----:B------:R-:W-:Y:S01]  /*5460*/  UMOV UR8, 0x0 ;  /* 0x0000000000087882 */ /* 0x000fe20000000000 */
[----:B------:R-:W-:Y:S01]  /*5470*/  UMOV UR9, 0x10000000 ;  /* 0x1000000000097882 */ /* 0x000fe20000000000 */
[----:B------:R-:W-:Y:S01]  /*5480*/  @!UP0 UIADD3 UR18, UPT, UPT, UR34, 0x80, URZ ;  /* 0x0000008022128890 */ /* 0x000fe2000fffe0ff */
[----:B------:R-:W-:Y:S01]  /*5490*/  VIADD R14, R14, 0x1 ;  /* 0x000000010e0e7836 */ /* 0x000fe20000000000 */
[----:B------:R-:W-:Y:S01]  /*54a0*/  @!UP0 UIADD3 UR16, UPT, UPT, UR21, 0x4200, URZ ;  /* 0x0000420015108890 */ /* 0x000fe2000fffe0ff */
[----:B------:R-:W-:Y:S01]  /*54b0*/  VOTEU.ALL UP0, P1 ;  /* 0x0000000000ff7886 */ /* 0x000fe20000800000 */
[----:B------:R-:W-:Y:S01]  /*54c0*/  UMOV UR19, UR35 ;  /* 0x0000002300137c82 */ /* 0x000fe20008000000 */
[----:B------:R-:W-:Y:S02]  /*54d0*/  UMOV UR20, UR36 ;  /* 0x0000002400147c82 */ /* 0x000fe40008000000 */
[----:B------:R-:W-:Y:S01]  /*54e0*/  IMAD.U32 R10, RZ, RZ, UR5 ;  /* 0x00000005ff0a7e24 */ /* 0x000fe2000f8e00ff */
[----:B------:R-:W-:Y:S01]  /*54f0*/  UPRMT UR6, UR45, 0x654, UR17 ;  /* 0x000006542d067896 */ /* 0x000fe20008000011 */
        /* <DEDUP_REMOVED lines=9> */
.L_x_198:
[----:B------:R-:W-:Y:S01]  /*5590*/  @!P1 IADD3 R6, P0, PT, R16, 0x580, RZ ;  /* 0x0000058010069810 */ /* 0x000fe20007f1e0ff */
[----:B------:R-:W-:Y:S01]  /*55a0*/  VOTEU.ALL UP0, P1 ;  /* 0x0000000000ff7886 */ /* 0x000fe20000800000 */
[----:B------:R-:W-:Y:S01]  /*55b0*/  UMOV UR6, 0x0 ;  /* 0x0000000000067882 */ /* 0x000fe20000000000 */
[----:B------:R-:W-:Y:S01]  /*55c0*/  UMOV UR7, 0x10000000 ;  /* 0x1000000000077882 */ /* 0x000fe20000000000 */
[----:B------:R-:W-:Y:S01]  /*55d0*/  @!P1 R2UR UR5, R6 ;  /* 0x00000000060592ca */ /* 0x000fe200000e0000 */
[----:B-1----:R-:W-:Y:S01]  /*55e0*/  @!P1 IMAD.X R0, RZ, RZ, R17, P0 ;  /* 0x000000ffff009224 */ /* 0x002fe200000e0611 */
[----:B------:R-:W-:Y:S01]  /*55f0*/  @!UP0 UIADD3 UR10, UPT, UPT, UR34, 0xc0, URZ ;  /* 0x000000c0220a8890 */ /* 0x000fe2000fffe0ff */
[----:B------:R-:W-:Y:S01]  /*5600*/  R2UR UR16, R146 ;  /* 0x00000000921072ca */ /* 0x000fe200000e0000 */
[----:B------:R-:W-:Y:S01]  /*5610*/  @!UP0 UIADD3 UR8, UPT, UPT, UR21, 0x6200, URZ ;  /* 0x0000620015088890 */ /* 0x000fe2000fffe0ff */
[----:B------:R-:W-:Y:S01]  /*5620*/  ISETP.NE.AND P0, PT, R14, 0x2, PT ;  /* 0x000000020e00780c */ /* 0x000fe20003f05270 */
[----:B------:R-:W-:Y:S01]  /*5630*/  @!UP0 UIADD3 UR9, UPT, UPT, UR21, 0xc8, URZ ;  /* 0x000000c815098890 */ /* 0x000fe2000fffe0ff */
[----:B------:R-:W-:Y:S01]  /*5640*/  @!P1 R2UR UR4, R0 ;  /* 0x00000000000492ca */ /* 0x000fe200000e0000 */
[----:B------:R-:W-:Y:S01]  /*5650*/  VOTEU.ALL UP0, P1 ;  /* 0x0000000000ff7886 */ /* 0x000fe20000800000 */
[----:B------:R-:W-:Y:S01]  /*5660*/  UMOV UR11, UR35 ;  /* 0x00000023000b7c82 */ /* 0x000fe20008000000 */
[----:B------:R-:W-:Y:S01]  /*5670*/  UMOV UR12, UR36 ;  /* 0x00000024000c7c82 */ /* 0x000fe20008000000 */
[----:B------:R-:W-:Y:S01]  /*5680*/  SEL R0, RZ, 0x1, P0 ;  /* 0x00000001ff007807 */ /* 0x000fe20000000000 */
[----:B------:R-:W-:Y:S01]  /*5690*/  UIADD3 UR20, UPT, UPT, UR13, UR61, URZ ;  /* 0x0000003d0d147290 */ /* 0x000fe2000fffe0ff */
[----:B------:R-:W-:Y:S01]  /*56a0*/  IMAD.U32 R8, RZ, RZ, UR5 ;  /* 0x00000005ff087e24 */ /* 0x000fe2000f8e00ff */
[----:B------:R-:W-:Y:S01]  /*56b0*/  LOP3.LUT R15, R15, 0x1, RZ, 0x3c, !PT ;  /* 0x000000010f0f7812 */ /* 0x000fe200078e3cff */
[----:B------:R-:W-:Y:S01]  /*56c0*/  UPLOP3.LUT UP3, UPT, UPT, UPT, UPT, 0x80, 0x8 ;  /* 0x000000000008789c */ /* 0x000fe20003f6f070 */
[----:B------:R-:W-:Y:S01]  /*56d0*/  LOP3.LUT R13, R13, R0, RZ, 0x3c, !PT ;  /* 0x000000000d0d7212 */ /* 0x000fe200078e3cff */
[----:B------:R-:W-:Y:S01]  /*56e0*/  UIADD3 UR16, UPT, UPT, UR14, UR16, URZ ;  /* 0x000000100e107290 */ /* 0x000fe2000fffe0ff */
[----:B------:R-:W-:Y:S01]  /*56f0*/  SEL R14, R14, RZ, P0 ;  /* 0x000000ff0e0e7207 */ /* 0x000fe20000000000 */
[----:B------:R-:W-:Y:S01]  /*5700*/  UMOV UR36, UR29 ;  /* 0x0000001d00247c82 */ /* 0x000fe20008000000 */
[----:B------:R-:W-:Y:S01]  /*5710*/  IMAD.U32 R9, RZ, RZ, UR4 ;  /* 0x00000004ff097e24 */ /* 0x000fe2000f8e00ff */
[----:B------:R-:W-:Y:S04]  /*5720*/  @!P1 R2UR UR4, R8 ;  /* 0x00000000080492ca */ /* 0x000fe800000e0000 */
[----:B------:R-:W-:Y:S11]  /*5730*/  @!P1 R2UR UR5, R9 ;  /* 0x00000000090592ca */ /* 0x000ff600000e0000 */
[----:B------:R-:W-:Y:S02]  /*5740*/  @!UPT UIADD3 URZ, UPT, UPT, URZ, URZ, URZ ;  /* 0x000000fffffff290 */ /* 0x000fe4000fffe0ff */
[----:B------:R3:W-:Y:S01]  /*5750*/  @!UP0 UTMALDG.3D [UR8], [UR4], desc[UR6] ;  /* 0x00000608040085b4 */ /* 0x0007e20008011000 */
[----:B------:R3:W-:Y:S01]  /*5760*/  @!P1 SYNCS.ARRIVE.TRANS64.RED.A0TR RZ, [UR21+0xc8], R7 ;  /* 0x0000c807ffff99a7 */ /* 0x0007e20008300415 */
[----:B------:R-:W-:Y:S01]  /*5770*/  SYNCS.ARRIVE.TRANS64.RED.A1T0 RZ, [UR37], RZ ;  /* 0x000000ffffff79a7 */ /* 0x000fe20008100425 */
[----:B------:R-:W-:Y:S05]  /*5780*/  BRA.U UP1, `(.L_x_102) ;  /* 0xfffffff101687547 */ /* 0x000fea000b83ffff */
[----:B------:R-:W-:-:S04]  /*5790*/  SHF.L.U32 R3, R15, 0x1f, RZ ;  /* 0x0000001f0f037819 */ /* 0x000fc800000006ff */
[----:B------:R-:W1:Y:S02]  /*57a0*/  SYNCS.PHASECHK.TRANS64.TRYWAIT P0, [UR21+0xd0], R3 ;  /* 0x0000d003ff0075a7 */ /* 0x000e640008001115 */
[----:B-1----:R-:W-:Y:S05]  /*57b0*/  @!P0 BRA `(.L_x_103) ;  /* 0x00000074006c8947 */ /* 0x002fea0003800000 */
.L_x_200:
[----:B------:R-:W4:Y:S02]  /*57c0*/  SYNCS.PHASECHK.TRANS64.TRYWAIT P0, [UR21+0xd8], R3 ;  /* 0x0000d803ff0075a7 */ /* 0x000f240008001115 */
[----:B----4-:R-:W-:Y:S05]  /*57d0*/  @!P0 BRA `(.L_x_104) ;  /* 0x00000074007c8947 */ /* 0x010fea0003800000 */
.L_x_202:
[----:B------:R-:W4:Y:S02]  /*57e0*/  SYNCS.PHASECHK.TRANS64.TRYWAIT P0, [UR21+0xe0], R3 ;  /* 0x0000e003ff0075a7 */ /* 0x000f240008001115 */
[----:B----4-:R-:W-:Y:S05]  /*57f0*/  @!P0 BRA `(.L_x_105) ;  /* 0x00000074008c8947 */ /* 0x010fea0003800000 */
.L_x_204:
[----:B-1----:R-:W-:-:S07]  /*5800*/  MOV R0, UR21 ;  /* 0x0000001500007c02 */ /* 0x002fce0008000f00 */
.L_x_106:
[----:B-1----:R-:W-:-:S04]  /*5810*/  SHF.L.U32 R3, R15, 0x1f, RZ ;  /* 0x0000001f0f037819 */ /* 0x002fc800000006ff */
[----:B------:R1:W4:Y:S03]  /*5820*/  SYNCS.PHASECHK.TRANS64.TRYWAIT P0, [R0+URZ+0xe8], R3 ;  /* 0x0000e803000075a7 */ /* 0x00032600080011ff */
[----:B----4-:R-:W-:Y:S05]  /*5830*/  @!P0 NANOSLEEP.SYNCS 0x989680 ;  /* 0x009896800000895d */ /* 0x010fea0003900000 */
[----:B------:R-:W4:Y:S02]  /*5840*/  @!P0 SYNCS.PHASECHK.TRANS64 P0, [R0+URZ+0xe8], R3 ;  /* 0x0000e803000085a7 */ /* 0x000f2400080010ff */
[----:B--234-:R-:W-:Y:S05]  /*5850*/  @P0 EXIT ;  /* 0x000000000000094d */ /* 0x01cfea0003800000 */
[----:B------:R-:W-:Y:S05]  /*5860*/  BRA `(.L_x_106) ;  /* 0xfffffffc00e87947 */ /* 0x000fea000383ffff */
.L_x_91:
[----:B------:R-:W-:-:S06]  /*5870*/  UISETP.GE.AND UP0, UPT, UR17, 0x4, UPT ;  /* 0x000000041100788c */ /* 0x000fcc000bf06270 */
[----:B------:R-:W-:-:S13]  /*5880*/  PLOP3.LUT P0, PT, PT, PT, UP0, 0x80, 0x8 ;  /* 0x000000000008781c */ /* 0x000fda0003f0f008 */
[----:B-1----:R-:W-:Y:S05]  /*5890*/  @!P0 EXIT ;  /* 0x000000000000894d */ /* 0x002fea0003800000 */
[----:B------:R-:W-:Y:S01]  /*58a0*/  BAR.SYNC.DEFER_BLOCKING 0x6, 0xa0 ;  /* 0x0182800000007b1d */ /* 0x000fe20000010000 */
[C---:B------:R-:W-:Y:S01]  /*58b0*/  IMAD.U32 R69, R157.reuse, 0x10000, RZ ;  /* 0x000100009d457824 */ /* 0x040fe200078e00ff */
[C---:B------:R-:W-:Y:S01]  /*58c0*/  R2P PR, R157.reuse, 0x6 ;  /* 0x000000069d007804 */ /* 0x040fe20000000000 */
[----:B------:R-:W-:Y:S01]  /*58d0*/  IMAD.SHL.U32 R4, R157, 0x40, RZ ;  /* 0x000000409d047824 */ /* 0x000fe200078e00ff */
[----:B------:R-:W-:Y:S01]  /*58e0*/  CS2R R148, SRZ ;  /* 0x0000000000947805 */ /* 0x000fe2000001ff00 */
[----:B------:R-:W-:Y:S01]  /*58f0*/  IMAD.MOV.U32 R154, RZ, RZ, 0x20 ;  /* 0x00000020ff9a7424 */ /* 0x000fe200078e00ff */
[----:B------:R-:W-:Y:S02]  /*5900*/  UMOV UR44, 0x400 ;  /* 0x00000400002c7882 */ /* 0x000fe40000000000 */
[----:B------:R-:W1:Y:S01]  /*5910*/  LDC.64 R140, c[0x0][0x888] ;  /* 0x00022200ff8c7b82 */ /* 0x000e620000000a00 */
[----:B------:R-:W-:Y:S01]  /*5920*/  ULEA UR44, UR45, UR44, 0x18 ;  /* 0x0000002c2d2c7291 */ /* 0x000fe2000f8ec0ff */
[----:B------:R-:W-:Y:S01]  /*5930*/  LOP3.LUT R69, R69, 0x600000, RZ, 0xc0, !PT ;  /* 0x0060000045457812 */ /* 0x000fe200078ec0ff */
[----:B------:R-:W-:Y:S01]  /*5940*/  IMAD.SHL.U32 R135, R157, 0x8, RZ ;  /* 0x000000089d877824 */ /* 0x000fe200078e00ff */
[----:B------:R-:W-:Y:S01]  /*5950*/  LOP3.LUT R6, R4, 0x180, RZ, 0xc0, !PT ;  /* 0x0000018004067812 */ /* 0x000fe200078ec0ff */
[----:B------:R-:W-:Y:S01]  /*5960*/  IMAD.MOV.U32 R155, RZ, RZ, 0x10 ;  /* 0x00000010ff9b7424 */ /* 0x000fe200078e00ff */
[----:B------:R-:W-:Y:S01]  /*5970*/  SEL R154, R154, 0xffffffe0, !P2 ;  /* 0xffffffe09a9a7807 */ /* 0x000fe20005000000 */
[----:B------:R-:W-:Y:S01]  /*5980*/  UIADD3 UR4, UPT, UPT, UR44, 0x8200, URZ ;  /* 0x000082002c047890 */ /* 0x000fe2000fffe0ff */
[----:B------:R-:W2:Y:S01]  /*5990*/  LDC.64 R142, c[0x0][0x890] ;  /* 0x00022400ff8e7b82 */ /* 0x000ea20000000a00 */
[----:B------:R-:W-:Y:S01]  /*59a0*/  LOP3.LUT R135, R6, 0x30, R135, 0xf8, !PT ;  /* 0x0000003006877812 */ /* 0x000fe200078ef887 */
[----:B------:R-:W-:Y:S01]  /*59b0*/  IMAD.MOV.U32 R68, RZ, RZ, RZ ;  /* 0x000000ffff447224 */ /* 0x000fe200078e00ff */
[----:B------:R-:W-:Y:S01]  /*59c0*/  SEL R155, R155, 0xfffffff0, !P1 ;  /* 0xfffffff09b9b7807 */ /* 0x000fe20004800000 */
[----:B------:R-:W-:Y:S01]  /*59d0*/  IMAD.MOV.U32 R152, RZ, RZ, RZ ;  /* 0x000000ffff987224 */ /* 0x000fe200078e00ff */
[----:B------:R-:W-:-:S02]  /*59e0*/  LOP3.LUT R135, R135, 0x1e40, R4, 0xf8, !PT ;  /* 0x00001e4087877812 */ /* 0x000fc400078ef804 */
[----:B------:R-:W-:Y:S02]  /*59f0*/  CS2R R150, SRZ ;  /* 0x0000000000967805 */ /* 0x000fe4000001ff00 */
[----:B------:R-:W-:Y:S01]  /*5a00*/  LOP3.LUT R157, R157, 0x60, RZ, 0xc0, !PT ;  /* 0x000000609d9d7812 */ /* 0x000fe200078ec0ff */
[----:B------:R-:W3:Y:S01]  /*5a10*/  LDC.64 R138, c[0x0][0x8b0] ;  /* 0x00022c00ff8a7b82 */ /* 0x000ee20000000a00 */
[----:B------:R-:W4:Y:S01]  /*5a20*/  LDS R0, [UR44+0x190] ;  /* 0x0001902cff007984 */ /* 0x000f220008000800 */
[----:B------:R-:W-:Y:S01]  /*5a30*/  IMAD.U32 R156, RZ, RZ, UR4 ;  /* 0x00000004ff9c7e24 */ /* 0x000fe2000f8e00ff */
[----:B------:R-:W1:Y:S01]  /*5a40*/  LDCU UR58, c[0x0][0x370] ;  /* 0x00006e00ff3a77ac */ /* 0x000e620008000800 */
[----:B------:R-:W1:Y:S04]  /*5a50*/  LDCU.64 UR62, c[0x0][0x348] ;  /* 0x00006900ff3e77ac */ /* 0x000e680008000a00 */
[----:B------:R-:W1:Y:S01]  /*5a60*/  LDC.64 R136, c[0x0][0x8a8] ;  /* 0x00022a00ff887b82 */ /* 0x000e620000000a00 */
[----:B------:R-:W1:Y:S01]  /*5a70*/  LDCU UR43, c[0x0][0xb0c] ;  /* 0x00016180ff2b77ac */ /* 0x000e620008000800 */
[----:B------:R-:W1:Y:S01]  /*5a80*/  LDCU UR39, c[0x0][0xb30] ;  /* 0x00016600ff2777ac */ /* 0x000e620008000800 */
[----:B------:R-:W1:Y:S01]  /*5a90*/  LDCU.64 UR56, c[0x0][0x888] ;  /* 0x00011100ff3877ac */ /* 0x000e620008000a00 */
[----:B------:R-:W1:Y:S01]  /*5aa0*/  LDCU.64 UR40, c[0x0][0xb28] ;  /* 0x00016500ff2877ac */ /* 0x000e620008000a00 */
[----:B------:R-:W1:Y:S01]  /*5ab0*/  LDCU.128 UR52, c[0x0][0xb10] ;  /* 0x00016200ff3477ac */ /* 0x000e620008000c00 */
[----:B------:R-:W1:Y:S01]  /*5ac0*/  LDCU UR47, c[0x0][0x374] ;  /* 0x00006e80ff2f77ac */ /* 0x000e620008000800 */
[----:B------:R-:W-:Y:S01]  /*5ad0*/  UIADD3 UR60, UPT, UPT, UR44, 0x200, URZ ;  /* 0x000002002c3c7890 */ /* 0x000fe2000fffe0ff */
[----:B----4-:R-:W-:Y:S01]  /*5ae0*/  IMAD.IADD R69, R0, 0x1, R69 ;  /* 0x0000000100457824 */ /* 0x010fe200078e0245 */
[----:B------:R-:W-:-:S04]  /*5af0*/  SHF.R.S32.HI R0, RZ, 0x4, R154 ;  /* 0x00000004ff007819 */ /* 0x000fc8000001149a */
[----:B--2---:R-:W-:-:S07]  /*5b00*/  LEA.HI.SX32 R153, R155, R0, 0x1c ;  /* 0x000000009b997211 */ /* 0x004fce00078fe2ff */
.L_x_148:
[C---:B------:R-:W-:Y:S02]  /*5b10*/  LEA R3, R148.reuse, UR44, 0x3 ;  /* 0x0000002c94037c11 */ /* 0x040fe4000f8e18ff */
[----:B------:R-:W-:Y:S02]  /*5b20*/  SHF.L.U32 R0, R151, 0x1f, RZ ;  /* 0x0000001f97007819 */ /* 0x000fe400000006ff */
[----:B------:R-:W-:Y:S02]  /*5b30*/  LEA R5, R148, UR44, 0x4 ;  /* 0x0000002c94057c11 */ /* 0x000fe4000f8e20ff */
[----:B------:R-:W2:Y:S02]  /*5b40*/  SYNCS.PHASECHK.TRANS64.TRYWAIT P0, [R3+URZ+0x100], R0 ;  /* 0x00010000030075a7 */ /* 0x000ea400080011ff */
[----:B-12---:R-:W-:Y:S05]  /*5b50*/  @!P0 BRA `(.L_x_107) ;  /* 0x0000007000cc8947 */ /* 0x006fea0003800000 */
.L_x_205:
[----:B------:R-:W4:Y:S01]  /*5b60*/  LDS.128 R4, [R5+0x170] ;  /* 0x0001700005047984 */ /* 0x000f220000000c00 */
[----:B------:R-:W-:Y:S01]  /*5b70*/  UISETP.GE.AND UP0, UPT, UR42, 0x1, UPT ;  /* 0x000000012a00788c */ /* 0x000fe2000bf06270 */
[----:B------:R-:W-:Y:S01]  /*5b80*/  @!PT LDS RZ, [RZ] ;  /* 0x00000000fffff984 */ /* 0x000fe20000000800 */
[----:B------:R-:W-:Y:S01]  /*5b90*/  @!PT LDS RZ, [RZ] ;  /* 0x00000000fffff984 */ /* 0x000fe20000000800 */
[----:B------:R-:W-:Y:S01]  /*5ba0*/  @!PT LDS RZ, [RZ] ;  /* 0x00000000fffff984 */ /* 0x000fe20000000800 */
[----:B------:R-:W-:Y:S01]  /*5bb0*/  @!PT LDS RZ, [RZ] ;  /* 0x00000000fffff984 */ /* 0x000fe20000000800 */
[----:B------:R1:W-:Y:S06]  /*5bc0*/  MEMBAR.ALL.CTA ;  /* 0x0000000000007992 */ /* 0x0003ec0000008000 */
[----:B-1----:R-:W1:Y:S01]  /*5bd0*/  FENCE.VIEW.ASYNC.S ;  /* 0x00000000000073c6 */ /* 0x002e620000000000 */
[----:B----4-:R-:W-:Y:S11]  /*5be0*/  LOP3.LUT P0, RZ, R6, 0x1, RZ, 0xc0, !PT ;  /* 0x0000000106ff7812 */ /* 0x010ff6000780c0ff */
[----:B------:R-:W-:Y:S02]  /*5bf0*/  @!UPT UIADD3 URZ, UPT, UPT, URZ, URZ, URZ ;  /* 0x000000fffffff290 */ /* 0x000fe4000fffe0ff */
[----:B-1----:R-:W-:Y:S01]  /*5c00*/  VOTEU.ANY UP1, P0 ;  /* 0x0000000000ff7886 */ /* 0x002fe20000020100 */
[----:B------:R-:W-:Y:S01]  /*5c10*/  PLOP3.LUT P0, PT, PT, PT, UP1, 0x80, 0x8 ;  /* 0x000000000008781c */ /* 0x000fe20003f0f018 */
[----:B------:R-:W-:Y:S11]  /*5c20*/  UP2UR UR46, UPR, URZ, 0x2 ;  /* 0x00000002ff2e7883 */ /* 0x000ff60008000000 */
[----:B------:R-:W-:Y:S01]  /*5c30*/  @!UPT UIADD3 URZ, UPT, UPT, URZ, URZ, URZ ;  /* 0x000000fffffff290 */ /* 0x000fe2000fffe0ff */
[----:B--2---:R-:W-:Y:S02]  /*5c40*/  @P0 SHF.R.U32.HI R0, RZ, 0x10, R5 ;  /* 0x00000010ff000819 */ /* 0x004fe40000011605 */
        /* <DEDUP_REMOVED lines=12> */
[----:B------:R-:W2:Y:S01]  /*5d10*/  LDCU UR12, c[0x0][0xb20] ;  /* 0x00016400ff0c77ac */ /* 0x000ea20008000800 */
[----:B------:R-:W-:Y:S02]  /*5d20*/  UIMAD.WIDE.U32 UR4, UR47, UR55, URZ ;  /* 0x000000372f0472a5 */ /* 0x000fe4000f8e00ff */
[----:B------:R-:W-:Y:S02]  /*5d30*/  UIMAD.WIDE.U32 UR6, UR58, UR52, URZ ;  /* 0x000000343a0672a5 */ /* 0x000fe4000f8e00ff */
[----:B------:R-:W-:Y:S02]  /*5d40*/  UISETP.NE.AND UP0, UPT, UR54, 0x1, UPT ;  /* 0x000000013600788c */ /* 0x000fe4000bf05270 */
[----:B------:R-:W-:Y:S02]  /*5d50*/  UIMAD.WIDE.U32 UR8, UR37, UR55, URZ ;  /* 0x00000037250872a5 */ /* 0x000fe4000f8e00ff */
[----:B------:R-:W-:Y:S02]  /*5d60*/  UIMAD.WIDE.U32 UR10, UR38, UR52, URZ ;  /* 0x00000034260a72a5 */ /* 0x000fe4000f8e00ff */
[----:B------:R-:W-:Y:S02]  /*5d70*/  UISETP.NE.AND UP1, UPT, UR43, 0x1, UPT ;  /* 0x000000012b00788c */ /* 0x000fe4000bf25270 */
[----:B------:R-:W-:Y:S01]  /*5d80*/  UISETP.NE.AND UP2, UPT, UR42, 0x1, UPT ;  /* 0x000000012a00788c */ /* 0x000fe2000bf45270 */
[----:B------:R-:W-:Y:S02]  /*5d90*/  UMOV UR4, UR5 ;  /* 0x0000000500047c82 */ /* 0x000fe40008000000 */
[----:B--2---:R-:W-:Y:S03]  /*5da0*/  USHF.R.U32.HI UR5, URZ, UR12, UR4 ;  /* 0x0000000cff057299 */ /* 0x004fe60008011604 */
[----:B------:R-:W-:Y:S02]  /*5db0*/  UMOV UR4, UR7 ;  /* 0x0000000700047c82 */ /* 0x000fe40008000000 */
[----:B------:R-:W-:Y:S02]  /*5dc0*/  USHF.R.U32.HI UR7, URZ, UR53, UR4 ;  /* 0x00000035ff077299 */ /* 0x000fe40008011604 */
[----:B------:R-:W-:Y:S02]  /*5dd0*/  USEL UR4, UR47, UR5, !UP0 ;  /* 0x000000052f047287 */ /* 0x000fe4000c000000 */
[----:B------:R-:W-:Y:S01]  /*5de0*/  USEL UR7, UR58, UR7, !UP1 ;  /* 0x000000073a077287 */ /* 0x000fe2000c800000 */
[----:B------:R-:W-:Y:S01]  /*5df0*/  UMOV UR5, UR9 ;  /* 0x0000000900057c82 */ /* 0x000fe20008000000 */
[----:B------:R-:W-:Y:S02]  /*5e00*/  UIMAD.WIDE.U32 UR8, UR4, UR40, URZ ;  /* 0x00000028040872a5 */ /* 0x000fe4000f8e00ff */
[----:B------:R-:W-:Y:S03]  /*5e10*/  USHF.R.U32.HI UR6, URZ, UR12, UR5 ;  /* 0x0000000cff067299 */ /* 0x000fe60008011605 */
[----:B------:R-:W-:Y:S01]  /*5e20*/  UMOV UR5, UR11 ;  /* 0x0000000b00057c82 */ /* 0x000fe20008000000 */
[----:B------:R-:W-:Y:S02]  /*5e30*/  UIMAD.WIDE.U32 UR10, UR7, UR40, URZ ;  /* 0x00000028070a72a5 */ /* 0x000fe4000f8e00ff */
[----:B------:R-:W-:Y:S02]  /*5e40*/  USHF.R.U32.HI UR12, URZ, UR53, UR5 ;  /* 0x00000035ff0c7299 */ /* 0x000fe40008011605 */
[----:B------:R-:W-:Y:S01]  /*5e50*/  USEL UR6, UR37, UR6, !UP0 ;  /* 0x0000000625067287 */ /* 0x000fe2000c000000 */
[----:B------:R-:W-:Y:S02]  /*5e60*/  UMOV UR5, UR9 ;  /* 0x0000000900057c82 */ /* 0x000fe40008000000 */
[----:B------:R-:W-:Y:S01]  /*5e70*/  UMOV UR10, UR11 ;  /* 0x0000000b000a7c82 */ /* 0x000fe20008000000 */
[----:B------:R-:W-:Y:S02]  /*5e80*/  @UP2 USHF.R.U32.HI UR4, URZ, UR41, UR5 ;  /* 0x00000029ff042299 */ /* 0x000fe40008011605 */
[----:B------:R-:W-:Y:S02]  /*5e90*/  @UP2 USHF.R.U32.HI UR7, URZ, UR41, UR10 ;  /* 0x00000029ff072299 */ /* 0x000fe4000801160a */
[----:B------:R-:W-:Y:S02]  /*5ea0*/  UIMAD UR4, UR42, UR4, URZ ;  /* 0x000000042a0472a4 */ /* 0x000fe4000f8e02ff */
        /* <DEDUP_REMOVED lines=8> */
[----:B------:R-:W-:Y:S02]  /*5f30*/  USEL UR11, UR6, UR4, !UP2 ;  /* 0x00000004060b7287 */ /* 0x000fe4000d000000 */
[----:B------:R-:W-:Y:S02]  /*5f40*/  UIADD3 UR8, UPT, UPT, -UR5, URZ, URZ ;  /* 0x000000ff05087290 */ /* 0x000fe4000fffe1ff */
[----:B------:R-:W-:Y:S01]  /*5f50*/  UIADD3 UR10, UPT, UPT, -UR11, URZ, URZ ;  /* 0x000000ff0b0a7290 */ /* 0x000fe2000fffe1ff */
[----:B------:R-:W-:Y:S01]  /*5f60*/  @!UP0 UMOV UR4, UR9 ;  /* 0x0000000900048c82 */ /* 0x000fe20008000000 */
[----:B------:R-:W-:Y:S02]  /*5f70*/  UIADD3 UR9, UPT, UPT, -UR6, URZ, URZ ;  /* 0x000000ff06097290 */ /* 0x000fe4000fffe1ff */
[----:B------:R-:W-:Y:S02]  /*5f80*/  @!UP0 USHF.R.U32.HI UR4, URZ, UR41, UR4 ;  /* 0x00000029ff048299 */ /* 0x000fe40008011604 */
[----:B------:R-:W-:Y:S02]  /*5f90*/  UIMAD UR10, UR42, UR10, UR6 ;  /* 0x0000000a2a0a72a4 */ /* 0x000fe4000f8e0206 */
[----:B------:R-:W-:Y:S04]  /*5fa0*/  @!UP0 USEL UR4, UR5, UR4, !UP2 ;  /* 0x0000000405048287 */ /* 0x000fe8000d000000 */
[----:B------:R-:W-:Y:S02]  /*5fb0*/  @!UP0 UIMAD UR10, UR7, UR10, UR4 ;  /* 0x0000000a070a82a4 */ /* 0x000fe4000f8e0204 */
[----:B------:R-:W-:Y:S02]  /*5fc0*/  @!UP0 UIADD3 UR11, UPT, UPT, UR11, -UR4, URZ ;  /* 0x800000040b0b8290 */ /* 0x000fe4000fffe0ff */
[----:B------:R-:W-:Y:S02]  /*5fd0*/  UIMAD UR7, UR43, UR8, UR38 ;  /* 0x000000082b0772a4 */ /* 0x000fe4000f8e0226 */
[----:B------:R-:W-:Y:S02]  /*5fe0*/  @!UP0 UIMAD UR6, UR11, UR42, UR5 ;  /* 0x0000002a0b0682a4 */ /* 0x000fe4000f8e0205 */
[----:B------:R-:W-:Y:S01]  /*5ff0*/  UIMAD UR4, UR54, UR9, UR37 ;  /* 0x00000009360472a4 */ /* 0x000fe2000f8e0225 */
[----:B------:R-:W-:Y:S02]  /*6000*/  @!UP0 UMOV UR5, UR10 ;  /* 0x0000000a00058c82 */ /* 0x000fe40008000000 */
[----:B------:R-:W-:Y:S02]  /*6010*/  UIMAD UR38, UR5, UR43, UR7 ;  /* 0x0000002b052672a4 */ /* 0x000fe4000f8e0207 */
[----:B------:R-:W-:Y:S11]  /*6020*/  UIMAD UR37, UR6, UR54, UR4 ;  /* 0x00000036062572a4 */ /* 0x000ff6000f8e0204 */
[----:B------:R-:W-:Y:S01]  /*6030*/  @!UPT UIADD3 URZ, UPT, UPT, URZ, URZ, URZ ;  /* 0x000000fffffff290 */ /* 0x000fe2000fffe0ff */
.L_x_108:
[----:B------:R-:W-:Y:S01]  /*6040*/  UISETP.NE.AND UP0, UPT, UR39, 0x1, UPT ;  /* 0x000000012700788c */ /* 0x000fe2000bf05270 */
[----:B------:R-:W-:Y:S01]  /*6050*/  IADD3 R148, PT, PT, R148, 0x1, RZ ;  /* 0x0000000194947810 */ /* 0x000fe20007ffe0ff */
[----:B------:R-:W-:Y:S02]  /*6060*/  USHF.L.U32 UR50, UR16, 0x7, URZ ;  /* 0x0000000710327899 */ /* 0x000fe400080006ff */
[----:B------:R-:W-:Y:S07]  /*6070*/  USHF.L.U32 UR49, UR20, 0x8, URZ ;  /* 0x0000000814317899 */ /* 0x000fee00080006ff */
[----:B------:R-:W2:Y:S01]  /*6080*/  @!UP0 LDCU.128 UR12, c[0x0][0xb10] ;  /* 0x00016200ff0c87ac */ /* 0x000ea20008000c00 */
[----:B------:R-:W4:Y:S01]  /*6090*/  @!UP0 LDCU UR5, c[0x0][0xb0c] ;  /* 0x00016180ff0587ac */ /* 0x000f220008000800 */
[----:B------:R-:W3:Y:S01]  /*60a0*/  @!UP0 LDCU UR10, c[0x0][0xb20] ;  /* 0x00016400ff0a87ac */ /* 0x000ee20008000800 */
[----:B--2---:R-:W-:Y:S02]  /*60b0*/  UIMAD.WIDE.U32 UR8, UR38, UR12, URZ ;  /* 0x0000000c260872a5 */ /* 0x004fe4000f8e00ff */
[----:B------:R-:W-:Y:S02]  /*60c0*/  UIMAD.WIDE.U32 UR6, UR37, UR15, URZ ;  /* 0x0000000f250672a5 */ /* 0x000fe4000f8e00ff */
[----:B------:R-:W-:Y:S03]  /*60d0*/  @!UP0 UISETP.NE.AND UP1, UPT, UR14, 0x1, UPT ;  /* 0x000000010e00888c */ /* 0x000fe6000bf25270 */
[----:B------:R-:W-:Y:S01]  /*60e0*/  @!UP0 UMOV UR4, UR9 ;  /* 0x0000000900048c82 */ /* 0x000fe20008000000 */
[----:B----4-:R-:W-:Y:S02]  /*60f0*/  @!UP0 UISETP.NE.AND UP2, UPT, UR5, 0x1, UPT ;  /* 0x000000010500888c */ /* 0x010fe4000bf45270 */
[----:B------:R-:W-:Y:S01]  /*6100*/  @!UP0 USHF.R.U32.HI UR4, URZ, UR13, UR4 ;  /* 0x0000000dff048299 */ /* 0x000fe20008011604 */
[----:B------:R-:W-:Y:S02]  /*6110*/  @!UP0 UMOV UR6, UR7 ;  /* 0x0000000700068c82 */ /* 0x000fe40008000000 */
[----:B---3--:R-:W-:Y:S02]  /*6120*/  @!UP0 USHF.R.U32.HI UR6, URZ, UR10, UR6 ;  /* 0x0000000aff068299 */ /* 0x008fe40008011606 */
[----:B------:R-:W-:Y:S02]  /*6130*/  @!UP0 USEL UR7, UR38, UR4, !UP2 ;  /* 0x0000000426078287 */ /* 0x000fe4000d000000 */
[----:B------:R-:W-:Y:S04]  /*6140*/  @!UP0 USEL UR6, UR37, UR6, !UP1 ;  /* 0x0000000625068287 */ /* 0x000fe8000c800000 */
[----:B------:R-:W-:Y:S02]  /*6150*/  @!UP0 UIADD3 UR4, UPT, UPT, -UR7, UR6, URZ ;  /* 0x0000000607048290 */ /* 0x000fe4000fffe1ff */
[----:B------:R-:W-:Y:S02]  /*6160*/  @!UP0 UIADD3 UR6, UPT, UPT, UR7, -UR6, URZ ;  /* 0x8000000607068290 */ /* 0x000fe4000fffe0ff */
[----:B------:R-:W-:Y:S02]  /*6170*/  @!UP0 UIMAD UR38, UR4, UR5, UR38 ;  /* 0x00000005042682a4 */ /* 0x000fe4000f8e0226 */
[----:B------:R-:W-:Y:S02]  /*6180*/  @!UP0 UIMAD UR37, UR6, UR14, UR37 ;  /* 0x0000000e062582a4 */ /* 0x000fe4000f8e0225 */
[----:B------:R-:W-:Y:S09]  /*6190*/  ULOP3.LUT UP0, URZ, UR60, 0x1b0, URZ, 0xc0, !UPT ;  /* 0x000001b03cff7892 */ /* 0x000ff2000f80c0ff */
[----:B------:R-:W-:Y:S05]  /*61a0*/  BRA.U !UP0, `(.L_x_109) ;  /* 0x0000000108407547 */ /* 0x000fea000b800000 */
[----:B------:R-:W2:Y:S01]  /*61b0*/  LDCU.64 UR8, c[0x4][0x88] ;  /* 0x01001100ff0877ac */ /* 0x000ea20008000a00 */
[----:B------:R-:W-:Y:S01]  /*61c0*/  MOV R3, 0x0 ;  /* 0x0000000000037802 */ /* 0x000fe20000000f00 */
[----:B------:R-:W-:Y:S02]  /*61d0*/  HFMA2 R12, -RZ, RZ, 0, 5.9604644775390625e-08 ;  /* 0x00000001ff0c7431 */ /* 0x000fe400000001ff */
[----:B------:R-:W-:Y:S02]  /*61e0*/  IMAD.MOV.U32 R8, RZ, RZ, 0x70 ;  /* 0x00000070ff087424 */ /* 0x000fe400078e00ff */
[----:B------:R-:W-:Y:S01]  /*61f0*/  IMAD.MOV.U32 R13, RZ, RZ, RZ ;  /* 0x000000ffff0d7224 */ /* 0x000fe200078e00ff */
[----:B------:R-:W3:Y:S01]  /*6200*/  LDCU.64 UR6, c[0x4][0x90] ;  /* 0x01001200ff0677ac */ /* 0x000ee20008000a00 */
[----:B------:R-:W4:Y:S01]  /*6210*/  LDC.64 R2, c[0x4][R3] ;  /* 0x0100000003027b82 */ /* 0x000f220000000a00 */
[----:B------:R-:W1:Y:S01]  /*6220*/  LDCU.64 UR4, c[0x4][0x8] ;  /* 0x01000100ff0477ac */ /* 0x000e620008000a00 */
[----:B--2---:R-:W-:Y:S01]  /*6230*/  MOV R5, UR9 ;  /* 0x0000000900057c02 */ /* 0x004fe20008000f00 */
[----:B------:R-:W-:Y:S01]  /*6240*/  IMAD.U32 R4, RZ, RZ, UR8 ;  /* 0x00000008ff047e24 */ /* 0x000fe2000f8e00ff */
[----:B---3--:R-:W-:Y:S01]  /*6250*/  MOV R7, UR7 ;  /* 0x0000000700077c02 */ /* 0x008fe20008000f00 */
[----:B------:R-:W-:Y:S01]  /*6260*/  IMAD.U32 R6, RZ, RZ, UR6 ;  /* 0x00000006ff067e24 */ /* 0x000fe2000f8e00ff */
[----:B-1----:R-:W-:Y:S01]  /*6270*/  MOV R11, UR5 ;  /* 0x00000005000b7c02 */ /* 0x002fe20008000f00 */
[----:B------:R-:W-:Y:S02]  /*6280*/  IMAD.U32 R10, RZ, RZ, UR4 ;  /* 0x00000004ff0a7e24 */ /* 0x000fe4000f8e00ff */
[----:B------:R-:W-:Y:S07]  /*6290*/  LEPC R20, `(.L_x_109) ;  /* 0x000000001014794e */ /* 0x000fee0000000000 */
[----:B----45:R-:W-:Y:S05]  /*62a0*/  CALL.ABS.NOINC R2 ;  /* 0x0000000002007343 */ /* 0x030fea0003c00000 */
.L_x_109:
[----:B------:R-:W-:Y:S01]  /*62b0*/  LOP3.LUT P0, RZ, R156, 0x1b0, RZ, 0xc0, !PT ;  /* 0x000001b09cff7812 */ /* 0x000fe2000780c0ff */
[----:B------:R-:W-:Y:S11]  /*62c0*/  BSSY.RECONVERGENT B6, `(.L_x_110) ;  /* 0x0000013000067945 */ /* 0x000ff60003800200 */
[----:B------:R-:W-:Y:S01]  /*62d0*/  @!UPT UIADD3 URZ, UPT, UPT, URZ, URZ, URZ ;  /* 0x000000fffffff290 */ /* 0x000fe2000fffe0ff */
[----:B------:R-:W-:Y:S05]  /*62e0*/  @!P0 BRA `(.L_x_111) ;  /* 0x0000000000408947 */ /* 0x000fea0003800000 */
        /* <DEDUP_REMOVED lines=16> */
.L_x_111:
[----:B------:R-:W-:Y:S05]  /*63f0*/  BSYNC.RECONVERGENT B6 ;  /* 0x0000000000067941 */ /* 0x000fea0003800200 */
.L_x_110:
[----:B------:R-:W-:Y:S02]  /*6400*/  ISETP.NE.U32.AND P0, PT, RZ, UR56, PT ;  /* 0x00000038ff007c0c */ /* 0x000fe4000bf05070 */
[C---:B------:R-:W-:Y:S02]  /*6410*/  ISETP.NE.U32.AND P4, PT, R142.reuse, RZ, PT ;  /* 0x000000ff8e00720c */ /* 0x040fe40003f85070 */
[----:B------:R-:W-:Y:S02]  /*6420*/  ISETP.NE.U32.AND P1, PT, R142, RZ, PT ;  /* 0x000000ff8e00720c */ /* 0x000fe40003f25070 */
[----:B------:R-:W-:Y:S02]  /*6430*/  ISETP.NE.AND.EX P0, PT, RZ, UR57, PT, P0 ;  /* 0x00000039ff007c0c */ /* 0x000fe4000bf05300 */
[C---:B------:R-:W-:Y:S02]  /*6440*/  ISETP.NE.AND.EX P4, PT, R143.reuse, RZ, PT, P4 ;  /* 0x000000ff8f00720c */ /* 0x040fe40003f85340 */
[----:B------:R-:W-:Y:S02]  /*6450*/  ISETP.NE.AND.EX P1, PT, R143, RZ, P0, P1 ;  /* 0x000000ff8f00720c */ /* 0x000fe40000725310 */
[----:B------:R-:W-:Y:S02]  /*6460*/  ISETP.NE.U32.AND P5, PT, R138, RZ, PT ;  /* 0x000000ff8a00720c */ /* 0x000fe40003fa5070 */
[----:B------:R-:W-:Y:S02]  /*6470*/  ISETP.NE.U32.AND P2, PT, RZ, UR56, PT ;  /* 0x00000038ff007c0c */ /* 0x000fe4000bf45070 */
[----:B------:R-:W-:Y:S02]  /*6480*/  PLOP3.LUT P0, PT, PT, PT, PT, 0x8, 0x80 ;  /* 0x000000000080781c */ /* 0x000fe40003f0e170 */
[----:B------:R-:W-:Y:S02]  /*6490*/  ISETP.NE.AND.EX P5, PT, R139, RZ, PT, P5 ;  /* 0x000000ff8b00720c */ /* 0x000fe40003fa5350 */
[----:B------:R-:W-:Y:S03]  /*64a0*/  ISETP.NE.AND.EX P2, PT, RZ, UR57, PT, P2 ;  /* 0x00000039ff007c0c */ /* 0x000fe6000bf45320 */
[----:B------:R-:W-:Y:S01]  /*64b0*/  @!P1 PLOP3.LUT P0, PT, P4, PT, PT, 0x80, 0x8 ;  /* 0x000000000008981c */ /* 0x000fe2000270f070 */
[----:B------:R-:W-:Y:S01]  /*64c0*/  @!UPT UIADD3 URZ, UPT, UPT, URZ, URZ, URZ ;  /* 0x000000fffffff290 */ /* 0x000fe2000fffe0ff */
[----:B------:R-:W-:Y:S11]  /*64d0*/  @!P4 BRA `(.L_x_112) ;  /* 0x000000000030c947 */ /* 0x000ff60003800000 */
[----:B------:R-:W-:Y:S01]  /*64e0*/  ISETP.NE.U32.AND P3, PT, R140, RZ, PT ;  /* 0x000000ff8c00720c */ /* 0x000fe20003f65070 */
[----:B------:R-:W2:Y:S01]  /*64f0*/  LDCU.64 UR4, c[0x0][0x358] ;  /* 0x00006b00ff0477ac */ /* 0x000ea20008000a00 */
[----:B------:R-:W-:Y:S02]  /*6500*/  IMAD.MOV.U32 R144, RZ, RZ, 0x1 ;  /* 0x00000001ff907424 */ /* 0x000fe400078e00ff */
[----:B------:R-:W-:Y:S11]  /*6510*/  ISETP.NE.AND.EX P3, PT, R141, RZ, PT, P3 ;  /* 0x000000ff8d00720c */ /* 0x000ff60003f65330 */
[----:B------:R-:W-:Y:S02]  /*6520*/  @!UPT UIADD3 URZ, UPT, UPT, URZ, URZ, URZ ;  /* 0x000000fffffff290 */ /* 0x000fe4000fffe0ff */
[----:B------:R-:W3:Y:S01]  /*6530*/  @P3 LDC.64 R2, c[0x0][0x888] ;  /* 0x00022200ff023b82 */ /* 0x000ee20000000a00 */
[----:B-1----:R-:W-:Y:S04]  /*6540*/  @P3 IMAD R0, R142, UR36, RZ ;  /* 0x000000248e003c24 */ /* 0x002fe8000f8e02ff */
[----:B---3--:R-:W-:Y:S04]  /*6550*/  @P3 IMAD.WIDE R2, R0, 0x4, R2 ;  /* 0x0000000400023825 */ /* 0x008fe800078e0202 */
[----:B------:R-:W-:Y:S01]  /*6560*/  HFMA2 R0, -RZ, RZ, 0, 5.9604644775390625e-08 ;  /* 0x00000001ff007431 */ /* 0x000fe200000001ff */
[----:B--2--5:R2:W5:Y:S04]  /*6570*/  @P3 LDG.E R72, desc[UR4][R2.64] ;  /* 0x0000000402483981 */ /* 0x024568000c1e1900 */
[----:B------:R-:W-:Y:S01]  /*6580*/  @!P3 PRMT R144, R0, 0x7610, R144 ;  /* 0x000076100090b816 */ /* 0x000fe20000000090 */
[----:B--2---:R-:W3:Y:S06]  /*6590*/  @!P3 LDC R72, c[0x0][0x880] ;  /* 0x00022000ff48bb82 */ /* 0x004eec0000000800 */
.L_x_112:
[----:B------:R-:W-:Y:S05]  /*65a0*/  @!P5 BRA `(.L_x_113) ;  /* 0x000000000024d947 */ /* 0x000fea0003800000 */
[----:B------:R-:W-:Y:S01]  /*65b0*/  ISETP.NE.U32.AND P3, PT, R136, RZ, PT ;  /* 0x000000ff8800720c */ /* 0x000fe20003f65070 */
[----:B------:R-:W2:Y:S03]  /*65c0*/  LDCU.64 UR4, c[0x0][0x358] ;  /* 0x00006b00ff0477ac */ /* 0x000ea60008000a00 */
[----:B------:R-:W-:Y:S11]  /*65d0*/  ISETP.NE.AND.EX P3, PT, R137, RZ, PT, P3 ;  /* 0x000000ff8900720c */ /* 0x000ff60003f65330 */
[----:B------:R-:W-:Y:S02]  /*65e0*/  @!UPT UIADD3 URZ, UPT, UPT, URZ, URZ, URZ ;  /* 0x000000fffffff290 */ /* 0x000fe4000fffe0ff */
[----:B------:R-:W4:Y:S01]  /*65f0*/  @P3 LDC.64 R2, c[0x0][0x8a8] ;  /* 0x00022a00ff023b82 */ /* 0x000f220000000a00 */
[----:B-1----:R-:W-:Y:S04]  /*6600*/  @P3 IMAD R0, R138, UR36, RZ ;  /* 0x000000248a003c24 */ /* 0x002fe8000f8e02ff */
[----:B----4-:R-:W-:Y:S05]  /*6610*/  @P3 IMAD.WIDE R2, R0, 0x4, R2 ;  /* 0x0000000400023825 */ /* 0x010fea00078e0202 */
[----:B--2--5:R2:W5:Y:S02]  /*6620*/  @P3 LDG.E R70, desc[UR4][R2.64] ;  /* 0x0000000402463981 */ /* 0x024564000c1e1900 */
[----:B--2---:R-:W4:Y:S02]  /*6630*/  @!P3 LDC R70, c[0x0][0x8a0] ;  /* 0x00022800ff46bb82 */ /* 0x004f240000000800 */
.L_x_113:
[----:B---3-5:R-:W-:Y:S01]  /*6640*/  ISETP.NE.AND P3, PT, R72, RZ, PT ;  /* 0x000000ff4800720c */ /* 0x028fe20003f65270 */
[----:B------:R-:W-:Y:S01]  /*6650*/  BSSY B1, `(.L_x_114) ;  /* 0x0000047000017945 */ /* 0x000fe20003800000 */
[----:B------:R-:W-:Y:S01]  /*6660*/  SEL R5, RZ, 0xffffffff, P2 ;  /* 0xffffffffff057807 */ /* 0x000fe20001000000 */
[----:B------:R-:W-:Y:S01]  /*6670*/  IMAD.MOV.U32 R78, RZ, RZ, 0x1 ;  /* 0x00000001ff4e7424 */ /* 0x000fe200078e00ff */
[----:B-1----:R-:W-:Y:S01]  /*6680*/  @!P1 SEL R0, RZ, 0xffffffff, P3 ;  /* 0xffffffffff009807 */ /* 0x002fe20001800000 */
[----:B------:R-:W-:Y:S01]  /*6690*/  IMAD R71, R68, 0x100, R69 ;  /* 0x0000010044477824 */ /* 0x000fe200078e0245 */
[----:B------:R-:W-:Y:S02]  /*66a0*/  LOP3.LUT P2, RZ, R144, 0xff, RZ, 0xc0, !PT ;  /* 0x000000ff90ff7812 */ /* 0x000fe4000784c0ff */
[----:B------:R-:W-:Y:S02]  /*66b0*/  CS2R R98, SRZ ;  /* 0x0000000000627805 */ /* 0x000fe4000001ff00 */
[----:B------:R-:W-:Y:S02]  /*66c0*/  LEA R3, R150, UR44, 0x3 ;  /* 0x0000002c96037c11 */ /* 0x000fe4000f8e18ff */
[----:B------:R-:W-:Y:S02]  /*66d0*/  CS2R R96, SRZ ;  /* 0x0000000000607805 */ /* 0x000fe4000001ff00 */
[C---:B------:R-:W-:Y:S02]  /*66e0*/  @P0 SEL R0, R5.reuse, R0, !P2 ;  /* 0x0000000005000207 */ /* 0x040fe40005000000 */
[----:B------:R-:W-:Y:S02]  /*66f0*/  CS2R R94, SRZ ;  /* 0x00000000005e7805 */ /* 0x000fe4000001ff00 */
[----:B------:R-:W-:Y:S02]  /*6700*/  LEA R147, R68, UR44, 0x3 ;  /* 0x0000002c44937c11 */ /* 0x000fe4000f8e18ff */
[----:B------:R-:W-:Y:S02]  /*6710*/  CS2R R92, SRZ ;  /* 0x00000000005c7805 */ /* 0x000fe4000001ff00 */
[----:B------:R-:W-:Y:S02]  /*6720*/  @!P1 LOP3.LUT R0, R0, 0x1, RZ, 0xc0, !PT ;  /* 0x0000000100009812 */ /* 0x000fe400078ec0ff */
[----:B------:R-:W-:Y:S02]  /*6730*/  CS2R R86, SRZ ;  /* 0x0000000000567805 */ /* 0x000fe4000001ff00 */
[----:B------:R-:W-:Y:S02]  /*6740*/  SHF.L.U32 R2, R152, 0x1f, RZ ;  /* 0x0000001f98027819 */ /* 0x000fe400000006ff */
[----:B------:R-:W-:Y:S02]  /*6750*/  CS2R R84, SRZ ;  /* 0x0000000000547805 */ /* 0x000fe4000001ff00 */
[----:B------:R-:W-:Y:S02]  /*6760*/  ISETP.NE.U32.OR P6, PT, R0, 0x1, P1 ;  /* 0x000000010000780c */ /* 0x000fe40000fc5470 */
[----:B------:R-:W-:Y:S02]  /*6770*/  CS2R R82, SRZ ;  /* 0x0000000000527805 */ /* 0x000fe4000001ff00 */
[----:B------:R-:W-:Y:S02]  /*6780*/  SEL R0, RZ, 0xffffffff, P3 ;  /* 0xffffffffff007807 */ /* 0x000fe40001800000 */
[----:B------:R-:W-:Y:S02]  /*6790*/  CS2R R80, SRZ ;  /* 0x0000000000507805 */ /* 0x000fe4000001ff00 */
[----:B------:R-:W-:Y:S02]  /*67a0*/  P2R R106, PR, RZ, 0x40 ;  /* 0x00000040ff6a7803 */ /* 0x000fe40000000000 */
[----:B------:R-:W-:Y:S04]  /*67b0*/  @P4 SEL R0, R5, R0, !P2 ;  /* 0x0000000005004207 */ /* 0x000fe80005000000 */
[----:B------:R-:W-:Y:S02]  /*67c0*/  LOP3.LUT R0, R0, 0x1, RZ, 0xc0, !PT ;  /* 0x0000000100007812 */ /* 0x000fe400078ec0ff */
[----:B------:R-:W-:Y:S02]  /*67d0*/  @P6 SHF.L.U32 R4, R149, 0x1f, RZ ;  /* 0x0000001f95046819 */ /* 0x000fe400000006ff */
[----:B------:R-:W-:Y:S02]  /*67e0*/  ISETP.NE.U32.AND P5, PT, R0, 0x1, PT ;  /* 0x000000010000780c */ /* 0x000fe40003fa5070 */
[----:B------:R-:W1:Y:S02]  /*67f0*/  @P6 SYNCS.PHASECHK.TRANS64.TRYWAIT P1, [R3+URZ+0xb0], R4 ;  /* 0x0000b004030065a7 */ /* 0x000e6400080211ff */
[----:B------:R-:W-:Y:S01]  /*6800*/  P2R R79, PR, RZ, 0x20 ;  /* 0x00000020ff4f7803 */ /* 0x000fe20000000000 */
[----:B------:R2:W3:Y:S01]  /*6810*/  SYNCS.PHASECHK.TRANS64.TRYWAIT P0, [R147+URZ+0x120], R2 ;  /* 0x00012002930075a7 */ /* 0x0004e200080011ff */
[----:B-1----:R-:W-:Y:S01]  /*6820*/  @P6 SEL R78, RZ, 0x1, !P1 ;  /* 0x00000001ff4e6807 */ /* 0x002fe20004800000 */
[----:B--2---:R-:W-:Y:S06]  /*6830*/  @!P6 BRA `(.L_x_115) ;  /* 0x0000000000a0e947 */ /* 0x004fec0003800000 */
[----:B------:R-:W-:Y:S01]  /*6840*/  @P5 IMAD R7, R150, 0x2000, R135 ;  /* 0x0000200096075824 */ /* 0x000fe200078e0287 */
[----:B------:R-:W-:Y:S01]  /*6850*/  ISETP.NE.AND P1, PT, R78, RZ, PT ;  /* 0x000000ff4e00720c */ /* 0x000fe20003f25270 */
[----:B------:R-:W-:Y:S01]  /*6860*/  BSSY B0, `(.L_x_116) ;  /* 0x0000011000007945 */ /* 0x000fe20003800000 */
[----:B------:R-:W-:Y:S01]  /*6870*/  CS2R R82, SRZ ;  /* 0x0000000000527805 */ /* 0x000fe2000001ff00 */
[----:B------:R-:W-:Y:S01]  /*6880*/  @P5 VIADD R4, R7, UR44 ;  /* 0x0000002c07045c36 */ /* 0x000fe20008000000 */
[----:B------:R-:W-:Y:S02]  /*6890*/  CS2R R80, SRZ ;  /* 0x0000000000507805 */ /* 0x000fe4000001ff00 */
[----:B------:R-:W-:Y:S02]  /*68a0*/  CS2R R86, SRZ ;  /* 0x0000000000567805 */ /* 0x000fe4000001ff00 */
[----:B------:R-:W-:Y:S01]  /*68b0*/  CS2R R84, SRZ ;  /* 0x0000000000547805 */ /* 0x000fe2000001ff00 */
[--C-:B------:R-:W-:Y:S01]  /*68c0*/  @P5 IMAD.IADD R6, R155, 0x1, R4.reuse ;  /* 0x000000019b065824 */ /* 0x100fe200078e0204 */
[----:B------:R-:W-:Y:S01]  /*68d0*/  CS2R R94, SRZ ;  /* 0x00000000005e7805 */ /* 0x000fe2000001ff00 */
[--C-:B------:R-:W-:Y:S01]  /*68e0*/  @P5 IMAD.IADD R5, R154, 0x1, R4.reuse ;  /* 0x000000019a055824 */ /* 0x100fe200078e0204 */
[----:B------:R-:W-:Y:S01]  /*68f0*/  CS2R R92, SRZ ;  /* 0x00000000005c7805 */ /* 0x000fe2000001ff00 */
[----:B------:R-:W-:Y:S01]  /*6900*/  @P5 IMAD R4, R153, 0x10, R4 ;  /* 0x0000001099045824 */ /* 0x000fe200078e0204 */
[----:B------:R-:W-:Y:S02]  /*6910*/  CS2R R98, SRZ ;  /* 0x0000000000627805 */ /* 0x000fe4000001ff00 */
[----:B------:R-:W-:Y:S01]  /*6920*/  CS2R R96, SRZ ;  /* 0x0000000000607805 */ /* 0x000fe2000001ff00 */
[----:B------:R-:W-:Y:S06]  /*6930*/  @P1 BRA `(.L_x_117) ;  /* 0x00000000000c1947 */ /* 0x000fec0003800000 */
[----:B------:R-:W-:Y:S04]  /*6940*/  SHF.L.U32 R0, R149, 0x1f, RZ ;  /* 0x0000001f95007819 */ /* 0x000fe800000006ff */
[----:B------:R-:W1:Y:S02]  /*6950*/  SYNCS.PHASECHK.TRANS64.TRYWAIT P1, [R3+URZ+0xb0], R0 ;  /* 0x0000b000030075a7 */ /* 0x000e6400080211ff */
[----:B-1----:R-:W-:Y:S05]  /*6960*/  @!P1 BRA `(.L_x_118) ;  /* 0x00000064005c9947 */ /* 0x002fea0003800000 */
.L_x_117:
[----:B------:R-:W-:Y:S05]  /*6970*/  BSYNC B0 ;  /* 0x0000000000007941 */ /* 0x000fea0003800000 */
.L_x_116:
[----:B------:R-:W-:Y:S01]  /*6980*/  ISETP.NE.AND P1, PT, R79, RZ, PT ;  /* 0x000000ff4f00720c */ /* 0x000fe20003f25270 */
[----:B-1----:R-:W-:Y:S02]  /*6990*/  VIADD R3, R3, 0xd0 ;  /* 0x000000d003037836 */ /* 0x002fe40000000000 */
[----:B------:R-:W-:Y:S02]  /*69a0*/  IMAD.U32 R0, RZ, RZ, UR45 ;  /* 0x0000002dff007e24 */ /* 0x000fe4000f8e00ff */
[----:B------:R-:W-:Y:S03]  /*69b0*/  VIADD R150, R150, 0x1 ;  /* 0x0000000196967836 */ /* 0x000fe60000000000 */
[----:B------:R-:W-:Y:S05]  /*69c0*/  PRMT R0, R0, 0x654, R3 ;  /* 0x0000065400007816 */ /* 0x000fea0000000003 */
[----:B------:R1:W2:Y:S04]  /*69d0*/  @P1 LDS.128 R80, [R7+UR44+0x200] ;  /* 0x0002002c07501984 */ /* 0x0002a80008000c00 */
[----:B------:R1:W1:Y:S04]  /*69e0*/  @P1 LDS.128 R84, [R6+0x200] ;  /* 0x0002000006541984 */ /* 0x0002680000000c00 */
[----:B------:R1:W1:Y:S04]  /*69f0*/  @P1 LDS.128 R92, [R5+0x200] ;  /* 0x00020000055c1984 */ /* 0x0002680000000c00 */
[----:B------:R1:W1:Y:S01]  /*6a00*/  @P1 LDS.128 R96, [R4+0x200] ;  /* 0x0002000004601984 */ /* 0x0002620000000c00 */
[C---:B------:R-:W-:Y:S01]  /*6a10*/  ISETP.NE.AND P1, PT, R150.reuse, 0x4, PT ;  /* 0x000000049600780c */ /* 0x040fe20003f25270 */
[----:B------:R-:W-:Y:S01]  /*6a20*/  @!PT LDS RZ, [RZ] ;  /* 0x00000000fffff984 */ /* 0x000fe20000000800 */
[----:B------:R-:W-:Y:S01]  /*6a30*/  @!PT LDS RZ, [RZ] ;  /* 0x00000000fffff984 */ /* 0x000fe20000000800 */
[----:B------:R-:W-:Y:S01]  /*6a40*/  @!PT LDS RZ, [RZ] ;  /* 0x00000000fffff984 */ /* 0x000fe20000000800 */
[----:B------:R-:W-:Y:S01]  /*6a50*/  @!PT LDS RZ, [RZ] ;  /* 0x00000000fffff984 */ /* 0x000fe20000000800 */
[----:B------:R5:W-:Y:S06]  /*6a60*/  MEMBAR.ALL.CTA ;  /* 0x0000000000007992 */ /* 0x000bec0000008000 */
[----:B-----5:R-:W5:Y:S01]  /*6a70*/  FENCE.VIEW.ASYNC.S ;  /* 0x00000000000073c6 */ /* 0x020f620000000000 */
[----:B------:R-:W-:Y:S01]  /*6a80*/  SEL R150, R150, RZ, P1 ;  /* 0x000000ff96967207 */ /* 0x000fe20000800000 */
[----:B-----5:R5:W-:Y:S02]  /*6a90*/  SYNCS.ARRIVE.TRANS64.RED.A1T0 RZ, [R0+URZ], RZ ;  /* 0x000000ff00ff79a7 */ /* 0x020be400081004ff */
[----:B-----5:R-:W-:Y:S04]  /*6aa0*/  SEL R0, RZ, 0x1, P1 ;  /* 0x00000001ff007807 */ /* 0x020fe80000800000 */
[----:B--2---:R-:W-:Y:S02]  /*6ab0*/  LOP3.LUT R149, R149, R0, RZ, 0x3c, !PT ;  /* 0x0000000095957212 */ /* 0x004fe400078e3cff */
.L_x_115:
[----:B------:R-:W-:Y:S05]  /*6ac0*/  BSYNC B1 ;  /* 0x0000000000017941 */ /* 0x000fea0003800000 */
.L_x_114:
[----:B------:R-:W-:Y:S04]  /*6ad0*/  SHF.R.U32.HI R0, RZ, 0x15, R71 ;  /* 0x00000015ff007819 */ /* 0x000fe80000011647 */
[----:B------:R-:W-:Y:S01]  /*6ae0*/  LOP3.LUT P1, RZ, R0, 0x3, R145, 0x48, !PT ;  /* 0x0000000300ff7812 */ /* 0x000fe20007824891 */
[----:B------:R-:W-:Y:S01]  /*6af0*/  @!UPT UIADD3 URZ, UPT, UPT, URZ, URZ, URZ ;  /* 0x000000fffffff290 */ /* 0x000fe2000fffe0ff */
[----:B---3--:R-:W-:Y:S11]  /*6b00*/  @P0 BRA `(.L_x_119) ;  /* 0x0000000000080947 */ /* 0x008ff60003800000 */
[----:B------:R-:W2:Y:S02]  /*6b10*/  SYNCS.PHASECHK.TRANS64.TRYWAIT P0, [R147+URZ+0x120], R2 ;  /* 0x00012002930075a7 */ /* 0x000ea400080011ff */
[----:B--2---:R-:W-:Y:S05]  /*6b20*/  @!P0 BRA `(.L_x_120) ;  /* 0x0000006400008947 */ /* 0x004fea0003800000 */
.L_x_119:
[----:B------:R-:W-:Y:S05]  /*6b30*/  @!P1 BRA `(.L_x_121) ;  /* 0x0000000000409947 */ /* 0x000fea0003800000 */
[----:B------:R-:W1:Y:S01]  /*6b40*/  LDCU.64 UR8, c[0x4][0x78] ;  /* 0x01000f00ff0877ac */ /* 0x000e620008000a00 */
[----:B------:R-:W-:Y:S01]  /*6b50*/  MOV R3, 0x0 ;  /* 0x0000000000037802 */ /* 0x000fe20000000f00 */
[----:B------:R-:W-:Y:S02]  /*6b60*/  HFMA2 R12, -RZ, RZ, 0, 5.9604644775390625e-08 ;  /* 0x00000001ff0c7431 */ /* 0x000fe400000001ff */
[----:B------:R-:W-:Y:S02]  /*6b70*/  IMAD.MOV.U32 R8, RZ, RZ, 0x192 ;  /* 0x00000192ff087424 */ /* 0x000fe400078e00ff */
[----:B------:R-:W-:Y:S01]  /*6b80*/  IMAD.MOV.U32 R13, RZ, RZ, RZ ;  /* 0x000000ffff0d7224 */ /* 0x000fe200078e00ff */
[----:B------:R-:W3:Y:S01]  /*6b90*/  LDCU.64 UR6, c[0x4][0x80] ;  /* 0x01001000ff0677ac */ /* 0x000ee20008000a00 */
[----:B--2---:R-:W2:Y:S01]  /*6ba0*/  LDC.64 R2, c[0x4][R3] ;  /* 0x0100000003027b82 */ /* 0x004ea20000000a00 */
[----:B------:R-:W5:Y:S01]  /*6bb0*/  LDCU.64 UR4, c[0x4][0x18] ;  /* 0x01000300ff0477ac */ /* 0x000f620008000a00 */
[----:B-1----:R-:W-:Y:S01]  /*6bc0*/  MOV R5, UR9 ;  /* 0x0000000900057c02 */ /* 0x002fe20008000f00 */
[----:B------:R-:W-:Y:S01]  /*6bd0*/  IMAD.U32 R4, RZ, RZ, UR8 ;  /* 0x00000008ff047e24 */ /* 0x000fe2000f8e00ff */
[----:B---3--:R-:W-:Y:S01]  /*6be0*/  MOV R7, UR7 ;  /* 0x0000000700077c02 */ /* 0x008fe20008000f00 */
[----:B------:R-:W-:Y:S01]  /*6bf0*/  IMAD.U32 R6, RZ, RZ, UR6 ;  /* 0x00000006ff067e24 */ /* 0x000fe2000f8e00ff */
[----:B-----5:R-:W-:Y:S01]  /*6c00*/  MOV R11, UR5 ;  /* 0x00000005000b7c02 */ /* 0x020fe20008000f00 */
[----:B------:R-:W-:Y:S02]  /*6c10*/  IMAD.U32 R10, RZ, RZ, UR4 ;  /* 0x00000004ff0a7e24 */ /* 0x000fe4000f8e00ff */
[----:B------:R-:W-:Y:S07]  /*6c20*/  LEPC R20, `(.L_x_121) ;  /* 0x000000001014794e */ /* 0x000fee0000000000 */
[----:B--2-4-:R-:W-:Y:S05]  /*6c30*/  CALL.ABS.NOINC R2 ;  /* 0x0000000002007343 */ /* 0x014fea0003c00000 */
.L_x_121:
[----:B------:R-:W-:Y:S01]  /*6c40*/  SHF.L.U32 R75, R80, 0x10, RZ ;  /* 0x00000010504b7819 */ /* 0x000fe200000006ff */
[----:B------:R-:W-:Y:S05]  /*6c50*/  WARPSYNC.ALL ;  /* 0x0000000000007948 */ /* 0x000fea0003800000 */
[----:B------:R-:W-:Y:S01]  /*6c60*/  R2UR UR4, R71 ;  /* 0x00000000470472ca */ /* 0x000fe200000e0000 */
[----:B------:R-:W-:Y:S01]  /*6c70*/  BSSY.RECONVERGENT B0, `(.L_x_122) ;  /* 0x0000121000007945 */ /* 0x000fe20003800200 */
[----:B------:R-:W-:Y:S02]  /*6c80*/  IADD3 R105, PT, PT, R135, UR44, RZ ;  /* 0x0000002c87697c10 */ /* 0x000fe4000fffe0ff */
[----:B------:R-:W-:Y:S02]  /*6c90*/  SHF.L.U32 R104, R153, 0x4, RZ ;  /* 0x0000000499687819 */ /* 0x000fe400000006ff */
[-C--:B------:R-:W-:Y:S02]  /*6ca0*/  IADD3 R160, PT, PT, R155, R105.reuse, RZ ;  /* 0x000000699ba07210 */ /* 0x080fe40007ffe0ff */
[----:B------:R-:W-:Y:S02]  /*6cb0*/  IADD3 R159, PT, PT, R154, R105, RZ ;  /* 0x000000699a9f7210 */ /* 0x000fe40007ffe0ff */
[----:B------:R-:W-:Y:S02]  /*6cc0*/  IADD3 R158, PT, PT, R105, R104, RZ ;  /* 0x00000068699e7210 */ /* 0x000fe40007ffe0ff */
[C---:B------:R-:W-:Y:S01]  /*6cd0*/  PRMT R73, R80.reuse, 0x8880, RZ ;  /* 0x0000888050497816 */ /* 0x040fe200000000ff */
[----:B-1----:R-:W4:Y:S01]  /*6ce0*/  LDTM.x64 R4, tmem[UR4] ;  /* 0x00000004000479ee */ /* 0x002f220008340000 */
[----:B------:R-:W-:Y:S02]  /*6cf0*/  SHF.R.S32.HI R75, RZ, 0x18, R75 ;  /* 0x00000018ff4b7819 */ /* 0x000fe4000001144b */
[----:B------:R-:W-:Y:S02]  /*6d00*/  SHF.R.S32.HI R76, RZ, 0x18, R81 ;  /* 0x00000018ff4c7819 */ /* 0x000fe40000011451 */
[----:B------:R-:W-:Y:S02]  /*6d10*/  SHF.L.U32 R74, R80, 0x8, RZ ;  /* 0x00000008504a7819 */ /* 0x000fe400000006ff */
[----:B------:R-:W-:Y:S02]  /*6d20*/  SHF.L.U32 R77, R81, 0x8, RZ ;  /* 0x00000008514d7819 */ /* 0x000fe400000006ff */
[----:B------:R-:W-:Y:S02]  /*6d30*/  SHF.R.S32.HI R74, RZ, 0x18, R74 ;  /* 0x00000018ff4a7819 */ /* 0x000fe4000001144a */
[----:B------:R-:W-:Y:S02]  /*6d40*/  SHF.R.S32.HI R77, RZ, 0x18, R77 ;  /* 0x00000018ff4d7819 */ /* 0x000fe4000001144d */
[----:B------:R-:W-:Y:S02]  /*6d50*/  ISETP.NE.AND P0, PT, R157, RZ, PT ;  /* 0x000000ff9d00720c */ /* 0x000fe40003f05270 */
[----:B------:R-:W-:Y:S02]  /*6d60*/  ISETP.NE.AND P6, PT, R106, RZ, PT ;  /* 0x000000ff6a00720c */ /* 0x000fe40003fc5270 */
[----:B------:R-:W-:Y:S01]  /*6d70*/  LEA R107, R150, UR44, 0x3 ;  /* 0x0000002c966b7c11 */ /* 0x000fe2000f8e18ff */
[C---:B----4-:R-:W-:Y:S02]  /*6d80*/  IMAD R0, R70.reuse, R4, RZ ;  /* 0x0000000446007224 */ /* 0x050fe400078e02ff */
[C---:B--2---:R-:W-:Y:S02]  /*6d90*/  IMAD R2, R70.reuse, R5, RZ ;  /* 0x0000000546027224 */ /* 0x044fe400078e02ff */
[----:B------:R-:W-:Y:S06]  /*6da0*/  IMAD R3, R70, R6, RZ ;  /* 0x0000000646037224 */ /* 0x000fec00078e02ff */
[----:B------:R-:W-:Y:S01]  /*6db0*/  @P6 SHF.L.U32 R116, R149, 0x1f, RZ ;  /* 0x0000001f95746819 */ /* 0x000fe200000006ff */
[-C--:B------:R-:W-:Y:S01]  /*6dc0*/  IMAD R0, R73, R72.reuse, R0 ;  /* 0x0000004849007224 */ /* 0x080fe200078e0200 */
[----:B------:R-:W-:Y:S01]  /*6dd0*/  SHF.R.S32.HI R73, RZ, 0x18, R80 ;  /* 0x00000018ff497819 */ /* 0x000fe20000011450 */
[-C--:B------:R-:W-:Y:S01]  /*6de0*/  IMAD R2, R75, R72.reuse, R2 ;  /* 0x000000484b027224 */ /* 0x080fe200078e0202 */
[C---:B------:R-:W-:Y:S01]  /*6df0*/  PRMT R75, R81.reuse, 0x8880, RZ ;  /* 0x00008880514b7816 */ /* 0x040fe200000000ff */
[----:B------:R-:W-:Y:S01]  /*6e00*/  IMAD R3, R74, R72, R3 ;  /* 0x000000484a037224 */ /* 0x000fe200078e0203 */
[----:B------:R-:W-:Y:S01]  /*6e10*/  SHF.L.U32 R74, R81, 0x10, RZ ;  /* 0x00000010514a7819 */ /* 0x000fe200000006ff */
[C---:B------:R-:W-:Y:S02]  /*6e20*/  IMAD R7, R70.reuse, R7, RZ ;  /* 0x0000000746077224 */ /* 0x040fe400078e02ff */
[C---:B------:R-:W-:Y:S01]  /*6e30*/  IMAD R4, R70.reuse, R8, RZ ;  /* 0x0000000846047224 */ /* 0x040fe200078e02ff */
[----:B------:R-:W-:Y:S01]  /*6e40*/  SHF.R.S32.HI R74, RZ, 0x18, R74 ;  /* 0x00000018ff4a7819 */ /* 0x000fe2000001144a */
[----:B------:R-:W-:Y:S02]  /*6e50*/  IMAD R5, R70, R9, RZ ;  /* 0x0000000946057224 */ /* 0x000fe400078e02ff */
[-C--:B------:R-:W-:Y:S01]  /*6e60*/  IMAD R7, R73, R72.reuse, R7 ;  /* 0x0000004849077224 */ /* 0x080fe200078e0207 */
[C---:B------:R-:W-:Y:S01]  /*6e70*/  PRMT R73, R82.reuse, 0x8880, RZ ;  /* 0x0000888052497816 */ /* 0x040fe200000000ff */
[----:B------:R-:W-:Y:S01]  /*6e80*/  IMAD R4, R75, R72, R4 ;  /* 0x000000484b047224 */ /* 0x000fe200078e0204 */
[----:B------:R-:W-:Y:S01]  /*6e90*/  SHF.L.U32 R75, R82, 0x8, RZ ;  /* 0x00000008524b7819 */ /* 0x000fe200000006ff */
[----:B------:R-:W-:Y:S01]  /*6ea0*/  IMAD R6, R70, R10, RZ ;  /* 0x0000000a46067224 */ /* 0x000fe200078e02ff */
[----:B------:R-:W-:Y:S01]  /*6eb0*/  I2IP.S8.S32.SAT R89, R7, R3, RZ ;  /* 0x0000000307597239 */ /* 0x000fe200000014ff */
[----:B------:R-:W-:Y:S01]  /*6ec0*/  IMAD R5, R74, R72, R5 ;  /* 0x000000484a057224 */ /* 0x000fe200078e0205 */
[----:B------:R-:W-:Y:S01]  /*6ed0*/  SHF.L.U32 R74, R82, 0x10, RZ ;  /* 0x00000010524a7819 */ /* 0x000fe200000006ff */
[----:B------:R-:W-:Y:S01]  /*6ee0*/  IMAD R11, R70, R11, RZ ;  /* 0x0000000b460b7224 */ /* 0x000fe200078e02ff */
[----:B------:R-:W-:Y:S01]  /*6ef0*/  I2IP.S8.S32.SAT R88, R2, R0, R89 ;  /* 0x0000000002587239 */ /* 0x000fe20000001459 */
[C---:B------:R-:W-:Y:S01]  /*6f00*/  IMAD R8, R70.reuse, R12, RZ ;  /* 0x0000000c46087224 */ /* 0x040fe200078e02ff */
[----:B------:R-:W-:Y:S01]  /*6f10*/  SHF.R.S32.HI R74, RZ, 0x18, R74 ;  /* 0x00000018ff4a7819 */ /* 0x000fe2000001144a */
[-C--:B------:R-:W-:Y:S01]  /*6f20*/  IMAD R6, R77, R72.reuse, R6 ;  /* 0x000000484d067224 */ /* 0x080fe200078e0206 */
[----:B------:R-:W-:Y:S01]  /*6f30*/  SHF.R.S32.HI R75, RZ, 0x18, R75 ;  /* 0x00000018ff4b7819 */ /* 0x000fe2000001144b */
[----:B------:R-:W-:Y:S01]  /*6f40*/  IMAD R9, R70, R13, RZ ;  /* 0x0000000d46097224 */ /* 0x000fe200078e02ff */
[----:B------:R-:W-:Y:S01]  /*6f50*/  SHF.L.U32 R77, R83, 0x8, RZ ;  /* 0x00000008534d7819 */ /* 0x000fe200000006ff */
[-C--:B------:R-:W-:Y:S01]  /*6f60*/  IMAD R11, R76, R72.reuse, R11 ;  /* 0x000000484c0b7224 */ /* 0x080fe200078e020b */
[----:B------:R-:W-:Y:S01]  /*6f70*/  SHF.R.S32.HI R76, RZ, 0x18, R83 ;  /* 0x00000018ff4c7819 */ /* 0x000fe20000011453 */
[----:B------:R-:W-:Y:S01]  /*6f80*/  IMAD R8, R73, R72, R8 ;  /* 0x0000004849087224 */ /* 0x000fe200078e0208 */
[----:B------:R-:W-:Y:S01]  /*6f90*/  SHF.R.S32.HI R73, RZ, 0x18, R82 ;  /* 0x00000018ff497819 */ /* 0x000fe20000011452 */
[----:B------:R-:W-:Y:S01]  /*6fa0*/  IMAD R10, R70, R14, RZ ;  /* 0x0000000e460a7224 */ /* 0x000fe200078e02ff */
[----:B------:R-:W-:Y:S01]  /*6fb0*/  I2IP.S8.S32.SAT R90, R11, R6, RZ ;  /* 0x000000060b5a7239 */ /* 0x000fe200000014ff */
[----:B------:R-:W-:Y:S01]  /*6fc0*/  IMAD R9, R74, R72, R9 ;  /* 0x000000484a097224 */ /* 0x000fe200078e0209 */
[----:B------:R-:W-:Y:S01]  /*6fd0*/  SHF.R.S32.HI R77, RZ, 0x18, R77 ;  /* 0x00000018ff4d7819 */ /* 0x000fe2000001144d */
[----:B------:R-:W-:Y:S01]  /*6fe0*/  IMAD.U32 R74, R83, 0x10000, RZ ;  /* 0x00010000534a7824 */ /* 0x000fe200078e00ff */
[----:B------:R-:W-:Y:S01]  /*6ff0*/  I2IP.S8.S32.SAT R89, R5, R4, R90 ;  /* 0x0000000405597239 */ /* 0x000fe2000000145a */
[C---:B------:R-:W-:Y:S02]  /*7000*/  IMAD R15, R70.reuse, R15, RZ ;  /* 0x0000000f460f7224 */ /* 0x040fe400078e02ff */
[----:B------:R-:W-:Y:S01]  /*7010*/  IMAD R10, R75, R72, R10 ;  /* 0x000000484b0a7224 */ /* 0x000fe200078e020a */
[----:B------:R-:W-:Y:S01]  /*7020*/  PRMT R75, R83, 0x8880, RZ ;  /* 0x00008880534b7816 */ /* 0x000fe200000000ff */
        /* <DEDUP_REMOVED lines=11> */
[C---:B------:R-:W-:Y:S01]  /*70e0*/  IMAD R19, R70.reuse, R19, RZ ;  /* 0x0000001346137224 */ /* 0x040fe200078e02ff */
[----:B------:R-:W-:Y:S01]  /*70f0*/  I2IP.S8.S32.SAT R90, R9, R8, R90 ;  /* 0x00000008095a7239 */ /* 0x000fe2000000145a */
[C---:B------:R-:W-:Y:S01]  /*7100*/  IMAD R16, R70.reuse, R20, RZ ;  /* 0x0000001446107224 */ /* 0x040fe200078e02ff */
[----:B------:R-:W-:Y:S01]  /*7110*/  SHF.R.S32.HI R74, RZ, 0x18, R74 ;  /* 0x00000018ff4a7819 */ /* 0x000fe2000001144a */
[-C--:B------:R-:W-:Y:S01]  /*7120*/  IMAD R14, R77, R72.reuse, R14 ;  /* 0x000000484d0e7224 */ /* 0x080fe200078e020e */
[----:B------:R-:W-:Y:S01]  /*7130*/  SHF.R.S32.HI R75, RZ, 0x18, R75 ;  /* 0x00000018ff4b7819 */ /* 0x000fe2000001144b */
[----:B------:R-:W-:Y:S01]  /*7140*/  IMAD R17, R70, R21, RZ ;  /* 0x0000001546117224 */ /* 0x000fe200078e02ff */
[----:B------:R-:W-:Y:S01]  /*7150*/  SHF.L.U32 R77, R85, 0x8, RZ ;  /* 0x00000008554d7819 */ /* 0x000fe200000006ff */
[----:B------:R-:W-:Y:S01]  /*7160*/  IMAD R19, R76, R72, R19 ;  /* 0x000000484c137224 */ /* 0x000fe200078e0213 */
[----:B------:R-:W-:Y:S01]  /*7170*/  SHF.R.S32.HI R76, RZ, 0x18, R85 ;  /* 0x00000018ff4c7819 */ /* 0x000fe20000011455 */
[----:B------:R-:W-:Y:S01]  /*7180*/  IMAD R18, R70, R22, RZ ;  /* 0x0000001646127224 */ /* 0x000fe200078e02ff */
[----:B------:R-:W-:Y:S01]  /*7190*/  SHF.R.S32.HI R77, RZ, 0x18, R77 ;  /* 0x00000018ff4d7819 */ /* 0x000fe2000001144d */
[----:B------:R-:W-:Y:S01]  /*71a0*/  IMAD R16, R73, R72, R16 ;  /* 0x0000004849107224 */ /* 0x000fe200078e0210 */
[----:B------:R-:W-:Y:S01]  /*71b0*/  I2IP.S8.S32.SAT R91, R19, R14, RZ ;  /* 0x0000000e135b7239 */ /* 0x000fe200000014ff */
[-C--:B------:R-:W-:Y:S01]  /*71c0*/  IMAD R17, R74, R72.reuse, R17 ;  /* 0x000000484a117224 */ /* 0x080fe200078e0211 */
[----:B------:R-:W-:Y:S01]  /*71d0*/  SHF.L.U32 R74, R85, 0x10, RZ ;  /* 0x00000010554a7819 */ /* 0x000fe200000006ff */
[C---:B------:R-:W-:Y:S01]  /*71e0*/  IMAD R23, R70.reuse, R23, RZ ;  /* 0x0000001746177224 */ /* 0x040fe200078e02ff */
[----:B------:R-:W-:Y:S01]  /*71f0*/  SHF.R.S32.HI R73, RZ, 0x18, R84 ;  /* 0x00000018ff497819 */ /* 0x000fe20000011454 */
[----:B------:R-:W-:Y:S01]  /*7200*/  IMAD R18, R75, R72, R18 ;  /* 0x000000484b127224 */ /* 0x000fe200078e0212 */
[----:B------:R-:W-:Y:S01]  /*7210*/  PRMT R75, R85, 0x8880, RZ ;  /* 0x00008880554b7816 */ /* 0x000fe200000000ff */
[C---:B------:R-:W-:Y:S01]  /*7220*/  IMAD R20, R70.reuse, R24, RZ ;  /* 0x0000001846147224 */ /* 0x040fe200078e02ff */
[----:B------:R-:W-:Y:S01]  /*7230*/  SHF.R.S32.HI R74, RZ, 0x18, R74 ;  /* 0x00000018ff4a7819 */ /* 0x000fe2000001144a */
[----:B------:R-:W-:Y:S01]  /*7240*/  IMAD R21, R70, R25, RZ ;  /* 0x0000001946157224 */ /* 0x000fe200078e02ff */
[----:B------:R-:W-:Y:S01]  /*7250*/  I2IP.S8.S32.SAT R91, R13, R12, R91 ;  /* 0x0000000c0d5b7239 */ /* 0x000fe2000000145b */
[-C--:B------:R-:W-:Y:S01]  /*7260*/  IMAD R23, R73, R72.reuse, R23 ;  /* 0x0000004849177224 */ /* 0x080fe200078e0217 */
[C---:B------:R-:W-:Y:S01]  /*7270*/  PRMT R73, R86.reuse, 0x8880, RZ ;  /* 0x0000888056497816 */ /* 0x040fe200000000ff */
[-C--:B------:R-:W-:Y:S01]  /*7280*/  IMAD R20, R75, R72.reuse, R20 ;  /* 0x000000484b147224 */ /* 0x080fe200078e0214 */
[----:B------:R-:W-:Y:S01]  /*7290*/  SHF.L.U32 R75, R86, 0x8, RZ ;  /* 0x00000008564b7819 */ /* 0x000fe200000006ff */
[----:B------:R-:W-:Y:S01]  /*72a0*/  IMAD R21, R74, R72, R21 ;  /* 0x000000484a157224 */ /* 0x000fe200078e0215 */
[----:B------:R1:W-:Y:S01]  /*72b0*/  STS.128 [R135+UR44+0x8200], R88 ;  /* 0x0082005887007988 */ /* 0x0003e20008000c2c */
[----:B------:R-:W-:Y:S01]  /*72c0*/  IMAD R22, R70, R26, RZ ;  /* 0x0000001a46167224 */ /* 0x000fe200078e02ff */
[----:B------:R-:W-:Y:S01]  /*72d0*/  I2IP.S8.S32.SAT R100, R23, R18, RZ ;  /* 0x0000001217647239 */ /* 0x000fe200000014ff */
[----:B------:R-:W-:Y:S01]  /*72e0*/  IMAD.U32 R74, R86, 0x10000, RZ ;  /* 0x00010000564a7824 */ /* 0x000fe200078e00ff */
[----:B------:R-:W-:Y:S01]  /*72f0*/  SHF.R.S32.HI R75, RZ, 0x18, R75 ;  /* 0x00000018ff4b7819 */ /* 0x000fe2000001144b */
[C---:B------:R-:W-:Y:S01]  /*7300*/  IMAD R27, R70.reuse, R27, RZ ;  /* 0x0000001b461b7224 */ /* 0x040fe200078e02ff */
[----:B------:R-:W-:Y:S01]  /*7310*/  I2IP.S8.S32.SAT R100, R17, R16, R100 ;  /* 0x0000001011647239 */ /* 0x000fe20000001464 */
[C---:B------:R-:W-:Y:S01]  /*7320*/  IMAD R24, R70.reuse, R28, RZ ;  /* 0x0000001c46187224 */ /* 0x040fe200078e02ff */
[----:B------:R-:W-:Y:S01]  /*7330*/  SHF.R.S32.HI R74, RZ, 0x18, R74 ;  /* 0x00000018ff4a7819 */ /* 0x000fe2000001144a */
[-C--:B------:R-:W-:Y:S01]  /*7340*/  IMAD R22, R77, R72.reuse, R22 ;  /* 0x000000484d167224 */ /* 0x080fe200078e0216 */
[----:B------:R-:W-:Y:S01]  /*7350*/  SHF.L.U32 R77, R87, 0x8, RZ ;  /* 0x00000008574d7819 */ /* 0x000fe200000006ff */
[----:B------:R-:W-:Y:S02]  /*7360*/  IMAD R25, R70, R29, RZ ;  /* 0x0000001d46197224 */ /* 0x000fe400078e02ff */
        /* <DEDUP_REMOVED lines=33> */
[----:B------:R-:W-:Y:S01]  /*7580*/  PRMT R76, R93, 0x8880, RZ ;  /* 0x000088805d4c7816 */ /* 0x000fe200000000ff */
[C---:B------:R-:W-:Y:S02]  /*7590*/  IMAD R34, R70.reuse, R38, RZ ;  /* 0x0000002646227224 */ /* 0x040fe400078e02ff */
[----:B------:R-:W-:Y:S01]  /*75a0*/  IMAD R32, R73, R72, R32 ;  /* 0x0000004849207224 */ /* 0x000fe200078e0220 */
[----:B------:R-:W-:Y:S01]  /*75b0*/  SHF.R.S32.HI R73, RZ, 0x18, R92 ;  /* 0x00000018ff497819 */ /* 0x000fe2000001145c */
[----:B------:R-:W-:Y:S01]  /*75c0*/  IMAD R39, R70, R39, RZ ;  /* 0x0000002746277224 */ /* 0x000fe200078e02ff */
[----:B------:R-:W-:Y:S01]  /*75d0*/  I2IP.S8.S32.SAT R103, R35, R30, RZ ;  /* 0x0000001e23677239 */ /* 0x000fe200000014ff */
[-C--:B------:R-:W-:Y:S02]  /*75e0*/  IMAD R33, R74, R72.reuse, R33 ;  /* 0x000000484a217224 */ /* 0x080fe400078e0221 */
[----:B------:R-:W-:Y:S01]  /*75f0*/  IMAD R34, R75, R72, R34 ;  /* 0x000000484b227224 */ /* 0x000fe200078e0222 */
[----:B------:R-:W-:Y:S01]  /*7600*/  I2IP.S8.S32.SAT R103, R29, R28, R103 ;  /* 0x0000001c1d677239 */ /* 0x000fe20000001467 */
[C---:B------:R-:W-:Y:S01]  /*7610*/  IMAD.U32 R74, R93.reuse, 0x10000, RZ ;  /* 0x000100005d4a7824 */ /* 0x040fe200078e00ff */
[----:B------:R-:W-:Y:S01]  /*7620*/  SHF.L.U32 R75, R93, 0x8, RZ ;  /* 0x000000085d4b7819 */ /* 0x000fe200000006ff */
[----:B------:R-:W-:Y:S01]  /*7630*/  IMAD R39, R73, R72, R39 ;  /* 0x0000004849277224 */ /* 0x000fe200078e0227 */
[----:B------:R-:W-:Y:S01]  /*7640*/  MOV R73, R76 ;  /* 0x0000004c00497202 */ /* 0x000fe20000000f00 */
[C---:B------:R-:W-:Y:S01]  /*7650*/  IMAD R36, R70.reuse, R40, RZ ;  /* 0x0000002846247224 */ /* 0x040fe200078e02ff */
[----:B------:R-:W-:Y:S01]  /*7660*/  SHF.R.S32.HI R74, RZ, 0x18, R74 ;  /* 0x00000018ff4a7819 */ /* 0x000fe2000001144a */
[C---:B------:R-:W-:Y:S01]  /*7670*/  IMAD R37, R70.reuse, R41, RZ ;  /* 0x0000002946257224 */ /* 0x040fe200078e02ff */
[----:B------:R-:W-:Y:S01]  /*7680*/  SHF.R.S32.HI R75, RZ, 0x18, R75 ;  /* 0x00000018ff4b7819 */ /* 0x000fe2000001144b */
[----:B------:R-:W-:Y:S01]  /*7690*/  IMAD R38, R70, R42, RZ ;  /* 0x0000002a46267224 */ /* 0x000fe200078e02ff */
[----:B------:R1:W-:Y:S01]  /*76a0*/  STS.128 [R160+0x8200], R100 ;  /* 0x00820064a0007388 */ /* 0x0003e20000000c00 */
[----:B------:R-:W-:Y:S01]  /*76b0*/  IMAD R36, R73, R72, R36 ;  /* 0x0000004849247224 */ /* 0x000fe200078e0224 */
[----:B------:R-:W-:Y:S01]  /*76c0*/  I2IP.S8.S32.SAT R108, R39, R34, RZ ;  /* 0x00000022276c7239 */ /* 0x000fe200000014ff */
[-C--:B------:R-:W-:Y:S01]  /*76d0*/  IMAD R37, R74, R72.reuse, R37 ;  /* 0x000000484a257224 */ /* 0x080fe200078e0225 */
[----:B------:R-:W-:Y:S01]  /*76e0*/  SHF.R.S32.HI R76, RZ, 0x18, R93 ;  /* 0x00000018ff4c7819 */ /* 0x000fe2000001145d */
[----:B------:R-:W-:Y:S01]  /*76f0*/  IMAD R43, R70, R43, RZ ;  /* 0x0000002b462b7224 */ /* 0x000fe200078e02ff */
[C---:B------:R-:W-:Y:S01]  /*7700*/  SHF.L.U32 R74, R94.reuse, 0x10, RZ ;  /* 0x000000105e4a7819 */ /* 0x040fe200000006ff */
[----:B------:R-:W-:Y:S01]  /*7710*/  IMAD R38, R75, R72, R38 ;  /* 0x000000484b267224 */ /* 0x000fe200078e0226 */
[----:B------:R-:W-:Y:S01]  /*7720*/  PRMT R73, R94, 0x8880, RZ ;  /* 0x000088805e497816 */ /* 0x000fe200000000ff */
[----:B------:R-:W-:Y:S01]  /*7730*/  IMAD R40, R70, R44, RZ ;  /* 0x0000002c46287224 */ /* 0x000fe200078e02ff */
[----:B------:R-:W-:Y:S01]  /*7740*/  SHF.L.U32 R75, R94, 0x8, RZ ;  /* 0x000000085e4b7819 */ /* 0x000fe200000006ff */
[----:B------:R-:W-:Y:S01]  /*7750*/  IMAD R41, R70, R45, RZ ;  /* 0x0000002d46297224 */ /* 0x000fe200078e02ff */
[----:B------:R-:W-:Y:S01]  /*7760*/  SHF.R.S32.HI R74, RZ, 0x18, R74 ;  /* 0x00000018ff4a7819 */ /* 0x000fe2000001144a */
[----:B------:R-:W-:Y:S01]  /*7770*/  IMAD R43, R76, R72, R43 ;  /* 0x000000484c2b7224 */ /* 0x000fe200078e022b */
[----:B------:R-:W-:Y:S01]  /*7780*/  SHF.R.S32.HI R75, RZ, 0x18, R75 ;  /* 0x00000018ff4b7819 */ /* 0x000fe2000001144b */
[C---:B------:R-:W-:Y:S01]  /*7790*/  IMAD R42, R70.reuse, R46, RZ ;  /* 0x0000002e462a7224 */ /* 0x040fe200078e02ff */
[----:B------:R-:W-:Y:S01]  /*77a0*/  I2IP.S8.S32.SAT R108, R33, R32, R108 ;  /* 0x00000020216c7239 */ /* 0x000fe2000000146c */
[----:B------:R-:W-:Y:S01]  /*77b0*/  IMAD R40, R73, R72, R40 ;  /* 0x0000004849287224 */ /* 0x000fe200078e0228 */
[----:B------:R-:W-:Y:S01]  /*77c0*/  SHF.R.S32.HI R76, RZ, 0x18, R94 ;  /* 0x00000018ff4c7819 */ /* 0x000fe2000001145e */
[----:B------:R-:W-:Y:S01]  /*77d0*/  IMAD R47, R70, R47, RZ ;  /* 0x0000002f462f7224 */ /* 0x000fe200078e02ff */
[----:B------:R-:W-:Y:S01]  /*77e0*/  I2IP.S8.S32.SAT R109, R43, R38, RZ ;  /* 0x000000262b6d7239 */ /* 0x000fe200000014ff */
[-C--:B------:R-:W-:Y:S01]  /*77f0*/  IMAD R41, R74, R72.reuse, R41 ;  /* 0x000000484a297224 */ /* 0x080fe200078e0229 */
[----:B------:R-:W-:Y:S01]  /*7800*/  PRMT R73, R95, 0x8880, RZ ;  /* 0x000088805f497816 */ /* 0x000fe200000000ff */
[-C--:B------:R-:W-:Y:S01]  /*7810*/  IMAD R42, R75, R72.reuse, R42 ;  /* 0x000000484b2a7224 */ /* 0x080fe200078e022a */
[----:B------:R-:W-:Y:S01]  /*7820*/  SHF.L.U32 R74, R95, 0x10, RZ ;  /* 0x000000105f4a7819 */ /* 0x000fe200000006ff */
[----:B------:R-:W-:Y:S01]  /*7830*/  IMAD R47, R76, R72, R47 ;  /* 0x000000484c2f7224 */ /* 0x000fe200078e022f */
[----:B------:R-:W-:Y:S01]  /*7840*/  I2IP.S8.S32.SAT R109, R37, R36, R109 ;  /* 0x00000024256d7239 */ /* 0x000fe2000000146d */
[C---:B------:R-:W-:Y:S01]  /*7850*/  IMAD R44, R70.reuse, R48, RZ ;  /* 0x00000030462c7224 */ /* 0x040fe200078e02ff */
[----:B------:R-:W-:Y:S01]  /*7860*/  SHF.R.S32.HI R74, RZ, 0x18, R74 ;  /* 0x00000018ff4a7819 */ /* 0x000fe2000001144a */
[----:B------:R-:W-:Y:S01]  /*7870*/  IMAD.SHL.U32 R76, R95, 0x100, RZ ;  /* 0x000001005f4c7824 */ /* 0x000fe200078e00ff */
[----:B------:R-:W-:Y:S01]  /*7880*/  I2IP.S8.S32.SAT R110, R47, R42, RZ ;  /* 0x0000002a2f6e7239 */ /* 0x000fe200000014ff */
[----:B------:R-:W-:Y:S01]  /*7890*/  IMAD R45, R70, R49, RZ ;  /* 0x00000031462d7224 */ /* 0x000fe200078e02ff */
[----:B------:R-:W-:Y:S01]  /*78a0*/  PRMT R75, R96, 0x8880, RZ ;  /* 0x00008880604b7816 */ /* 0x000fe200000000ff */
[----:B------:R-:W-:Y:S01]  /*78b0*/  IMAD R44, R73, R72, R44 ;  /* 0x00000048492c7224 */ /* 0x000fe200078e022c */
[----:B------:R-:W-:Y:S01]  /*78c0*/  SHF.R.S32.HI R73, RZ, 0x18, R76 ;  /* 0x00000018ff497819 */ /* 0x000fe2000001144c */
[----:B------:R-:W-:Y:S01]  /*78d0*/  IMAD R46, R70, R50, RZ ;  /* 0x00000032462e7224 */ /* 0x000fe200078e02ff */
[----:B------:R-:W-:Y:S01]  /*78e0*/  I2IP.S8.S32.SAT R110, R41, R40, R110 ;  /* 0x00000028296e7239 */ /* 0x000fe2000000146e */
[----:B------:R-:W-:Y:S01]  /*78f0*/  IMAD R45, R74, R72, R45 ;  /* 0x000000484a2d7224 */ /* 0x000fe200078e022d */
[----:B------:R-:W-:Y:S01]  /*7900*/  SHF.R.S32.HI R74, RZ, 0x18, R95 ;  /* 0x00000018ff4a7819 */ /* 0x000fe2000001145f */
[----:B------:R-:W-:Y:S01]  /*7910*/  IMAD R51, R70, R51, RZ ;  /* 0x0000003346337224 */ /* 0x000fe200078e02ff */
[----:B------:R-:W-:Y:S01]  /*7920*/  SHF.L.U32 R76, R96, 0x8, RZ ;  /* 0x00000008604c7819 */ /* 0x000fe200000006ff */
[----:B------:R-:W-:Y:S02]  /*7930*/  IMAD R48, R70, R52, RZ ;  /* 0x0000003446307224 */ /* 0x000fe400078e02ff */
[-C--:B------:R-:W-:Y:S01]  /*7940*/  IMAD R46, R73, R72.reuse, R46 ;  /* 0x00000048492e7224 */ /* 0x080fe200078e022e */
[----:B------:R-:W-:Y:S01]  /*7950*/  SHF.R.S32.HI R73, RZ, 0x18, R77 ;  /* 0x00000018ff497819 */ /* 0x000fe2000001144d */
[-C--:B------:R-:W-:Y:S01]  /*7960*/  IMAD R51, R74, R72.reuse, R51 ;  /* 0x000000484a337224 */ /* 0x080fe200078e0233 */
[----:B------:R-:W-:Y:S01]  /*7970*/  SHF.R.S32.HI R74, RZ, 0x18, R96 ;  /* 0x00000018ff4a7819 */ /* 0x000fe20000011460 */
[----:B------:R-:W-:Y:S01]  /*7980*/  IMAD R49, R70, R53, RZ ;  /* 0x0000003546317224 */ /* 0x000fe200078e02ff */
[----:B------:R-:W-:Y:S01]  /*7990*/  SHF.L.U32 R77, R98, 0x8, RZ ;  /* 0x00000008624d7819 */ /* 0x000fe200000006ff */
[----:B------:R-:W-:Y:S01]  /*79a0*/  IMAD R48, R75, R72, R48 ;  /* 0x000000484b307224 */ /* 0x000fe200078e0230 */
[----:B------:R-:W-:Y:S01]  /*79b0*/  SHF.R.S32.HI R75, RZ, 0x18, R76 ;  /* 0x00000018ff4b7819 */ /* 0x000fe2000001144c */
[C---:B------:R-:W-:Y:S01]  /*79c0*/  IMAD R50, R70.reuse, R54, RZ ;  /* 0x0000003646327224 */ /* 0x040fe200078e02ff */
[----:B------:R-:W-:Y:S01]  /*79d0*/  I2IP.S8.S32.SAT R111, R51, R46, RZ ;  /* 0x0000002e336f7239 */ /* 0x000fe200000014ff */
[C---:B------:R-:W-:Y:S01]  /*79e0*/  IMAD R55, R70.reuse, R55, RZ ;  /* 0x0000003746377224 */ /* 0x040fe200078e02ff */
[----:B------:R-:W-:Y:S01]  /*79f0*/  SHF.L.U32 R76, R97, 0x10, RZ ;  /* 0x00000010614c7819 */ /* 0x000fe200000006ff */
[----:B------:R-:W-:Y:S01]  /*7a00*/  IMAD R49, R73, R72, R49 ;  /* 0x0000004849317224 */ /* 0x000fe200078e0231 */
[----:B------:R-:W-:Y:S01]  /*7a10*/  PRMT R73, R97, 0x8880, RZ ;  /* 0x0000888061497816 */ /* 0x000fe200000000ff */
[----:B------:R-:W-:Y:S01]  /*7a20*/  IMAD R52, R70, R56, RZ ;  /* 0x0000003846347224 */ /* 0x000fe200078e02ff */
[----:B------:R-:W-:Y:S01]  /*7a30*/  I2IP.S8.S32.SAT R111, R45, R44, R111 ;  /* 0x0000002c2d6f7239 */ /* 0x000fe2000000146f */
[-C--:B------:R-:W-:Y:S01]  /*7a40*/  IMAD R50, R75, R72.reuse, R50 ;  /* 0x000000484b327224 */ /* 0x080fe200078e0232 */
[----:B------:R-:W-:Y:S01]  /*7a50*/  PRMT R75, R98, 0x8880, RZ ;  /* 0x00008880624b7816 */ /* 0x000fe200000000ff */
[-C--:B------:R-:W-:Y:S01]  /*7a60*/  IMAD R55, R74, R72.reuse, R55 ;  /* 0x000000484a377224 */ /* 0x080fe200078e0237 */
[----:B------:R-:W-:Y:S01]  /*7a70*/  SHF.R.S32.HI R74, RZ, 0x18, R76 ;  /* 0x00000018ff4a7819 */ /* 0x000fe2000001144c */
[----:B------:R-:W-:Y:S01]  /*7a80*/  IMAD R52, R73, R72, R52 ;  /* 0x0000004849347224 */ /* 0x000fe200078e0234 */
[----:B------:R-:W-:Y:S01]  /*7a90*/  SHF.L.U32 R73, R97, 0x8, RZ ;  /* 0x0000000861497819 */ /* 0x000fe200000006ff */
[C---:B------:R-:W-:Y:S01]  /*7aa0*/  IMAD R53, R70.reuse, R57, RZ ;  /* 0x0000003946357224 */ /* 0x040fe200078e02ff */
[----:B------:R1:W-:Y:S01]  /*7ab0*/  STS.128 [R159+0x8200], R108 ;  /* 0x0082006c9f007388 */ /* 0x0003e20000000c00 */
[----:B------:R-:W-:Y:S01]  /*7ac0*/  IMAD R54, R70, R58, RZ ;  /* 0x0000003a46367224 */ /* 0x000fe200078e02ff */
[----:B------:R-:W-:Y:S01]  /*7ad0*/  SHF.R.S32.HI R73, RZ, 0x18, R73 ;  /* 0x00000018ff497819 */ /* 0x000fe20000011449 */
[----:B------:R-:W-:Y:S01]  /*7ae0*/  IMAD R53, R74, R72, R53 ;  /* 0x000000484a357224 */ /* 0x000fe200078e0235 */
[----:B------:R-:W-:Y:S01]  /*7af0*/  SHF.L.U32 R76, R98, 0x10, RZ ;  /* 0x00000010624c7819 */ /* 0x000fe200000006ff */
[C---:B------:R-:W-:Y:S01]  /*7b00*/  IMAD R59, R70.reuse, R59, RZ ;  /* 0x0000003b463b7224 */ /* 0x040fe200078e02ff */
[----:B------:R-:W-:Y:S01]  /*7b10*/  SHF.R.S32.HI R74, RZ, 0x18, R97 ;  /* 0x00000018ff4a7819 */ /* 0x000fe20000011461 */
[C---:B------:R-:W-:Y:S01]  /*7b20*/  IMAD R56, R70.reuse, R60, RZ ;  /* 0x0000003c46387224 */ /* 0x040fe200078e02ff */
[----:B------:R-:W-:Y:S01]  /*7b30*/  I2IP.S8.S32.SAT R112, R55, R50, RZ ;  /* 0x0000003237707239 */ /* 0x000fe200000014ff */
[----:B------:R-:W-:Y:S01]  /*7b40*/  IMAD R54, R73, R72, R54 ;  /* 0x0000004849367224 */ /* 0x000fe200078e0236 */
[----:B------:R-:W-:Y:S01]  /*7b50*/  SHF.R.S32.HI R76, RZ, 0x18, R76 ;  /* 0x00000018ff4c7819 */ /* 0x000fe2000001144c */
[----:B------:R-:W-:Y:S01]  /*7b60*/  IMAD R57, R70, R61, RZ ;  /* 0x0000003d46397224 */ /* 0x000fe200078e02ff */
[----:B------:R-:W-:Y:S01]  /*7b70*/  I2IP.S8.S32.SAT R112, R49, R48, R112 ;  /* 0x0000003031707239 */ /* 0x000fe20000001470 */
[----:B------:R-:W-:Y:S01]  /*7b80*/  IMAD R59, R74, R72, R59 ;  /* 0x000000484a3b7224 */ /* 0x000fe200078e023b */
[----:B------:R-:W-:Y:S01]  /*7b90*/  SHF.R.S32.HI R77, RZ, 0x18, R77 ;  /* 0x00000018ff4d7819 */ /* 0x000fe2000001144d */
[----:B------:R-:W-:Y:S01]  /*7ba0*/  IMAD R58, R70, R62, RZ ;  /* 0x0000003e463a7224 */ /* 0x000fe200078e02ff */
[----:B------:R-:W-:Y:S01]  /*7bb0*/  SHF.R.S32.HI R73, RZ, 0x18, R98 ;  /* 0x00000018ff497819 */ /* 0x000fe20000011462 */
[----:B------:R-:W-:Y:S01]  /*7bc0*/  IMAD R56, R75, R72, R56 ;  /* 0x000000484b387224 */ /* 0x000fe200078e0238 */
[----:B------:R-:W-:Y:S01]  /*7bd0*/  I2IP.S8.S32.SAT R113, R59, R54, RZ ;  /* 0x000000363b717239 */ /* 0x000fe200000014ff */
[----:B------:R-:W-:Y:S01]  /*7be0*/  IMAD R57, R76, R72, R57 ;  /* 0x000000484c397224 */ /* 0x000fe200078e0239 */
[C---:B------:R-:W-:Y:S01]  /*7bf0*/  PRMT R75, R99.reuse, 0x8880, RZ ;  /* 0x00008880634b7816 */ /* 0x040fe200000000ff */
[----:B------:R-:W-:Y:S01]  /*7c00*/  IMAD.U32 R74, R99, 0x10000, RZ ;  /* 0x00010000634a7824 */ /* 0x000fe200078e00ff */
[----:B------:R-:W-:Y:S01]  /*7c10*/  I2IP.S8.S32.SAT R113, R53, R52, R113 ;  /* 0x0000003435717239 */ /* 0x000fe20000001471 */
[C---:B------:R-:W-:Y:S01]  /*7c20*/  IMAD R63, R70.reuse, R63, RZ ;  /* 0x0000003f463f7224 */ /* 0x040fe200078e02ff */
[----:B------:R-:W-:Y:S01]  /*7c30*/  SHF.R.S32.HI R76, RZ, 0x18, R99 ;  /* 0x00000018ff4c7819 */ /* 0x000fe20000011463 */
[----:B------:R-:W-:Y:S01]  /*7c40*/  IMAD R58, R77, R72, R58 ;  /* 0x000000484d3a7224 */ /* 0x000fe200078e023a */
[----:B------:R-:W-:Y:S01]  /*7c50*/  SHF.L.U32 R77, R99, 0x8, RZ ;  /* 0x00000008634d7819 */ /* 0x000fe200000006ff */
[C---:B------:R-:W-:Y:S01]  /*7c60*/  IMAD R60, R70.reuse, R64, RZ ;  /* 0x00000040463c7224 */ /* 0x040fe200078e02ff */
[----:B------:R-:W-:Y:S01]  /*7c70*/  SHF.R.S32.HI R74, RZ, 0x18, R74 ;  /* 0x00000018ff4a7819 */ /* 0x000fe2000001144a */
[C---:B------:R-:W-:Y:S01]  /*7c80*/  IMAD R61, R70.reuse, R65, RZ ;  /* 0x00000041463d7224 */ /* 0x040fe200078e02ff */
[----:B------:R-:W-:Y:S01]  /*7c90*/  SHF.R.S32.HI R77, RZ, 0x18, R77 ;  /* 0x00000018ff4d7819 */ /* 0x000fe2000001144d */
[-C--:B------:R-:W-:Y:S02]  /*7ca0*/  IMAD R63, R73, R72.reuse, R63 ;  /* 0x00000048493f7224 */ /* 0x080fe400078e023f */
[----:B------:R-:W-:Y:S02]  /*7cb0*/  IMAD R60, R75, R72, R60 ;  /* 0x000000484b3c7224 */ /* 0x000fe400078e023c */
[----:B------:R-:W-:Y:S01]  /*7cc0*/  IMAD R62, R70, R66, RZ ;  /* 0x00000042463e7224 */ /* 0x000fe200078e02ff */
[----:B------:R-:W-:Y:S01]  /*7cd0*/  I2IP.S8.S32.SAT R114, R63, R58, RZ ;  /* 0x0000003a3f727239 */ /* 0x000fe200000014ff */
[----:B------:R-:W-:Y:S02]  /*7ce0*/  IMAD R61, R74, R72, R61 ;  /* 0x000000484a3d7224 */ /* 0x000fe400078e023d */
[----:B------:R-:W-:Y:S01]  /*7cf0*/  IMAD R67, R70, R67, RZ ;  /* 0x0000004346437224 */ /* 0x000fe200078e02ff */
[----:B------:R-:W-:Y:S01]  /*7d00*/  I2IP.S8.S32.SAT R114, R57, R56, R114 ;  /* 0x0000003839727239 */ /* 0x000fe20000001472 */
[-C--:B------:R-:W-:Y:S02]  /*7d10*/  IMAD R62, R77, R72.reuse, R62 ;  /* 0x000000484d3e7224 */ /* 0x080fe400078e023e */
[----:B------:R-:W-:Y:S05]  /*7d20*/  IMAD R67, R76, R72, R67 ;  /* 0x000000484c437224 */ /* 0x000fea00078e0243 */
[----:B------:R-:W-:Y:S04]  /*7d30*/  I2IP.S8.S32.SAT R115, R67, R62, RZ ;  /* 0x0000003e43737239 */ /* 0x000fe800000014ff */
[----:B------:R-:W-:Y:S05]  /*7d40*/  I2IP.S8.S32.SAT R115, R61, R60, R115 ;  /* 0x0000003c3d737239 */ /* 0x000fea0000001473 */
[----:B------:R1:W-:Y:S01]  /*7d50*/  STS.128 [R158+0x8200], R112 ;  /* 0x008200709e007388 */ /* 0x0003e20000000c00 */
[----:B------:R-:W-:Y:S01]  /*7d60*/  @!PT LDS RZ, [RZ] ;  /* 0x00000000fffff984 */ /* 0x000fe20000000800 */
[----:B------:R-:W-:Y:S01]  /*7d70*/  @!PT LDS RZ, [RZ] ;  /* 0x00000000fffff984 */ /* 0x000fe20000000800 */
[----:B------:R-:W-:Y:S01]  /*7d80*/  @!PT LDS RZ, [RZ] ;  /* 0x00000000fffff984 */ /* 0x000fe20000000800 */
[----:B------:R-:W-:Y:S01]  /*7d90*/  @!PT LDS RZ, [RZ] ;  /* 0x00000000fffff984 */ /* 0x000fe20000000800 */
[----:B------:R2:W-:Y:S07]  /*7da0*/  MEMBAR.ALL.CTA ;  /* 0x0000000000007992 */ /* 0x0005ee0000008000 */
[----:B--2---:R-:W2:Y:S02]  /*7db0*/  FENCE.VIEW.ASYNC.S ;  /* 0x00000000000073c6 */ /* 0x004ea40000000000 */
[----:B--2---:R-:W-:Y:S06]  /*7dc0*/  BAR.SYNC.DEFER_BLOCKING 0x1, 0x80 ;  /* 0x0042000000007b1d */ /* 0x004fec0000010000 */
[----:B------:R-:W-:Y:S05]  /*7dd0*/  @P0 BRA `(.L_x_123) ;  /* 0x0000000000280947 */ /* 0x000fea0003800000 */
[----:B------:R-:W-:Y:S01]  /*7de0*/  UIADD3 UR4, UPT, UPT, UR44, 0x8200, URZ ;  /* 0x000082002c047890 */ /* 0x000fe2000fffe0ff */
[----:B------:R-:W-:Y:S05]  /*7df0*/  UMOV UR51, UR36 ;  /* 0x0000002400337c82 */ /* 0x000fea0008000000 */
[----:B------:R-:W-:Y:S01]  /*7e00*/  MOV R156, UR4 ;  /* 0x00000004009c7c02 */ /* 0x000fe20008000f00 */
[----:B------:R-:W-:Y:S03]  /*7e10*/  UIADD3 UR4, UP0, UPT, UR62, 0x680, URZ ;  /* 0x000006803e047890 */ /* 0x000fe6000ff1e0ff */
[----:B------:R-:W-:Y:S01]  /*7e20*/  R2UR UR48, R156 ;  /* 0x000000009c3072ca */ /* 0x000fe200000e0000 */
[----:B------:R-:W-:Y:S11]  /*7e30*/  UIADD3.X UR5, UPT, UPT, URZ, UR63, URZ, UP0, !UPT ;  /* 0x0000003fff057290 */ /* 0x000ff600087fe4ff */
[----:B------:R-:W-:Y:S01]  /*7e40*/  @!UPT UIADD3 URZ, UPT, UPT, URZ, URZ, URZ ;  /* 0x000000fffffff290 */ /* 0x000fe2000fffe0ff */
[----:B------:R2:W-:Y:S01]  /*7e50*/  UTMASTG.3D [UR48], [UR4] ;  /* 0x00000030040073b5 */ /* 0x0005e20008010000 */
[----:B------:R0:W-:Y:S01]  /*7e60*/  UTMACMDFLUSH ;  /* 0x00000000000079b7 */ /* 0x0001e20000000000 */
[----:B--2---:R-:W-:Y:S04]  /*7e70*/  DEPBAR.LE SB0, 0x1 ;  /* 0x000080400000791a */ /* 0x004fe80000000000 */
.L_x_123:
[----:B------:R-:W-:Y:S05]  /*7e80*/  BSYNC.RECONVERGENT B0 ;  /* 0x0000000000007941 */ /* 0x000fea0003800200 */
.L_x_122:
[----:B------:R-:W-:Y:S06]  /*7e90*/  BAR.SYNC.DEFER_BLOCKING 0x1, 0x80 ;  /* 0x0042000000007b1d */ /* 0x000fec0000010000 */
[----:B------:R-:W2:Y:S01]  /*7ea0*/  @P6 SYNCS.PHASECHK.TRANS64.TRYWAIT P0, [R107+URZ+0xb0], R116 ;  /* 0x0000b0746b0065a7 */ /* 0x000ea200080011ff */
[----:B------:R-:W-:Y:S01]  /*7eb0*/  BSSY B1, `(.L_x_124) ;  /* 0x0000023000017945 */ /* 0x000fe20003800000 */
[----:B--2---:R-:W-:Y:S03]  /*7ec0*/  @P6 SEL R78, RZ, 0x1, !P0 ;  /* 0x00000001ff4e6807 */ /* 0x004fe60004000000 */
[----:B------:R-:W-:Y:S05]  /*7ed0*/  @!P6 BRA `(.L_x_125) ;  /* 0x000000000080e947 */ /* 0x000fea0003800000 */
[----:B------:R-:W-:Y:S01]  /*7ee0*/  ISETP.NE.AND P1, PT, R79, RZ, PT ;  /* 0x000000ff4f00720c */ /* 0x000fe20003f25270 */
[----:B------:R-:W-:Y:S01]  /*7ef0*/  BSSY B0, `(.L_x_126) ;  /* 0x000000a000007945 */ /* 0x000fe20003800000 */
[----:B------:R-:W-:Y:S11]  /*7f00*/  ISETP.NE.AND P0, PT, R78, RZ, PT ;  /* 0x000000ff4e00720c */ /* 0x000ff60003f05270 */
[----:B------:R-:W-:Y:S04]  /*7f10*/  @P1 IMAD R5, R150, 0x2000, R105 ;  /* 0x0000200096051824 */ /* 0x000fe800078e0269 */
[--C-:B------:R-:W-:Y:S01]  /*7f20*/  @P1 IMAD.IADD R4, R155, 0x1, R5.reuse ;  /* 0x000000019b041824 */ /* 0x100fe200078e0205 */
[----:B------:R-:W-:Y:S01]  /*7f30*/  @P1 IADD3 R3, PT, PT, R154, R5, RZ ;  /* 0x000000059a031210 */ /* 0x000fe20007ffe0ff */
[----:B------:R-:W-:Y:S01]  /*7f40*/  @P1 IMAD.IADD R2, R104, 0x1, R5 ;  /* 0x0000000168021824 */ /* 0x000fe200078e0205 */
[----:B------:R-:W-:Y:S06]  /*7f50*/  @P0 BRA `(.L_x_127) ;  /* 0x00000000000c0947 */ /* 0x000fec0003800000 */
[----:B------:R-:W-:Y:S04]  /*7f60*/  SHF.L.U32 R0, R149, 0x1f, RZ ;  /* 0x0000001f95007819 */ /* 0x000fe800000006ff */
[----:B------:R-:W2:Y:S02]  /*7f70*/  SYNCS.PHASECHK.TRANS64.TRYWAIT P0, [R107+URZ+0xb0], R0 ;  /* 0x0000b0006b0075a7 */ /* 0x000ea400080011ff */
[----:B--2---:R-:W-:Y:S05]  /*7f80*/  @!P0 BRA `(.L_x_128) ;  /* 0x0000004c00fc8947 */ /* 0x004fea0003800000 */
.L_x_127:
[----:B------:R-:W-:Y:S05]  /*7f90*/  BSYNC B0 ;  /* 0x0000000000007941 */ /* 0x000fea0003800000 */
.L_x_126:
[----:B------:R-:W-:Y:S01]  /*7fa0*/  ISETP.NE.AND P0, PT, R79, RZ, PT ;  /* 0x000000ff4f00720c */ /* 0x000fe20003f05270 */
[----:B--2---:R-:W-:Y:S02]  /*7fb0*/  VIADD R107, R107, 0xd0 ;  /* 0x000000d06b6b7836 */ /* 0x004fe40000000000 */
[----:B------:R-:W-:Y:S02]  /*7fc0*/  IMAD.U32 R0, RZ, RZ, UR45 ;  /* 0x0000002dff007e24 */ /* 0x000fe4000f8e00ff */
[----:B------:R-:W-:Y:S03]  /*7fd0*/  VIADD R150, R150, 0x1 ;  /* 0x0000000196967836 */ /* 0x000fe60000000000 */
[----:B------:R-:W-:Y:S05]  /*7fe0*/  PRMT R0, R0, 0x654, R107 ;  /* 0x0000065400007816 */ /* 0x000fea000000006b */
[----:B------:R2:W3:Y:S04]  /*7ff0*/  @P0 LDS.128 R80, [R5+0x200] ;  /* 0x0002000005500984 */ /* 0x0004e80000000c00 */
[----:B------:R2:W4:Y:S04]  /*8000*/  @P0 LDS.128 R84, [R4+0x200] ;  /* 0x0002000004540984 */ /* 0x0005280000000c00 */
        /* <DEDUP_REMOVED lines=12> */
[----:B--234-:R-:W-:Y:S02]  /*80d0*/  LOP3.LUT R149, R149, R0, RZ, 0x3c, !PT ;  /* 0x0000000095957212 */ /* 0x01cfe400078e3cff */
.L_x_125:
[----:B------:R-:W-:Y:S05]  /*80e0*/  BSYNC B1 ;  /* 0x0000000000017941 */ /* 0x000fea0003800000 */
.L_x_124:
[----:B------:R-:W-:Y:S05]  /*80f0*/  VIADD R0, R71, 0x40 ;  /* 0x0000004047007836 */ /* 0x000fea0000000000 */
[----:B------:R-:W-:Y:S04]  /*8100*/  SHF.R.U32.HI R0, RZ, 0x15, R0 ;  /* 0x00000015ff007819 */ /* 0x000fe80000011600 */
[----:B------:R-:W-:Y:S11]  /*8110*/  LOP3.LUT P0, RZ, R0, 0x3, R145, 0x48, !PT ;  /* 0x0000000300ff7812 */ /* 0x000ff60007804891 */
[----:B------:R-:W-:Y:S02]  /*8120*/  @!UPT UIADD3 URZ, UPT, UPT, URZ, URZ, URZ ;  /* 0x000000fffffff290 */ /* 0x000fe4000fffe0ff */
        /* <DEDUP_REMOVED lines=8> */
[----:B------:R-:W5:Y:S01]  /*81b0*/  LDCU.64 UR4, c[0x4][0x18] ;  /* 0x01000300ff0477ac */ /* 0x000f620008000a00 */
[----:B--2---:R-:W-:Y:S01]  /*81c0*/  MOV R5, UR9 ;  /* 0x0000000900057c02 */ /* 0x004fe20008000f00 */
[----:B------:R-:W-:Y:S01]  /*81d0*/  IMAD.U32 R4, RZ, RZ, UR8 ;  /* 0x00000008ff047e24 */ /* 0x000fe2000f8e00ff */
[----:B---3--:R-:W-:Y:S01]  /*81e0*/  MOV R7, UR7 ;  /* 0x0000000700077c02 */ /* 0x008fe20008000f00 */
[----:B------:R-:W-:Y:S01]  /*81f0*/  IMAD.U32 R6, RZ, RZ, UR6 ;  /* 0x00000006ff067e24 */ /* 0x000fe2000f8e00ff */
[----:B-----5:R-:W-:Y:S01]  /*8200*/  MOV R11, UR5 ;  /* 0x00000005000b7c02 */ /* 0x020fe20008000f00 */
[----:B------:R-:W-:Y:S02]  /*8210*/  IMAD.U32 R10, RZ, RZ, UR4 ;  /* 0x00000004ff0a7e24 */ /* 0x000fe4000f8e00ff */
[----:B------:R-:W-:Y:S07]  /*8220*/  LEPC R20, `(.L_x_129) ;  /* 0x000000001014794e */ /* 0x000fee0000000000 */
[----:B-1--4-:R-:W-:Y:S05]  /*8230*/  CALL.ABS.NOINC R2 ;  /* 0x0000000002007343 */ /* 0x012fea0003c00000 */
.L_x_129:
[----:B------:R-:W-:Y:S05]  /*8240*/  WARPSYNC.ALL ;  /* 0x0000000000007948 */ /* 0x000fea0003800000 */
[----:B------:R-:W-:Y:S01]  /*8250*/  R2UR UR4, R71 ;  /* 0x00000000470472ca */ /* 0x000fe200000e0000 */
[----:B------:R-:W-:Y:S01]  /*8260*/  BSSY.RECONVERGENT B0, `(.L_x_130) ;  /* 0x000011c000007945 */ /* 0x000fe20003800200 */
[C---:B------:R-:W-:Y:S02]  /*8270*/  PRMT R73, R80.reuse, 0x8880, RZ ;  /* 0x0000888050497816 */ /* 0x040fe400000000ff */
[C---:B------:R-:W-:Y:S02]  /*8280*/  SHF.L.U32 R75, R80.reuse, 0x10, RZ ;  /* 0x00000010504b7819 */ /* 0x040fe400000006ff */
[----:B------:R-:W-:Y:S02]  /*8290*/  SHF.L.U32 R77, R81, 0x8, RZ ;  /* 0x00000008514d7819 */ /* 0x000fe400000006ff */
[----:B------:R-:W-:Y:S02]  /*82a0*/  SHF.R.S32.HI R75, RZ, 0x18, R75 ;  /* 0x00000018ff4b7819 */ /* 0x000fe4000001144b */
[----:B------:R-:W-:Y:S02]  /*82b0*/  SHF.R.S32.HI R77, RZ, 0x18, R77 ;  /* 0x00000018ff4d7819 */ /* 0x000fe4000001144d */
[----:B------:R-:W-:Y:S01]  /*82c0*/  SHF.R.S32.HI R76, RZ, 0x18, R81 ;  /* 0x00000018ff4c7819 */ /* 0x000fe20000011451 */
[----:B------:R-:W2:Y:S01]  /*82d0*/  LDTM.x64 R4, tmem[UR4+0x40] ;  /* 0x00004004000479ee */ /* 0x000ea20008340000 */
[----:B------:R-:W-:Y:S02]  /*82e0*/  SHF.L.U32 R74, R80, 0x8, RZ ;  /* 0x00000008504a7819 */ /* 0x000fe400000006ff */
[----:B------:R-:W-:Y:S02]  /*82f0*/  ISETP.NE.AND P0, PT, R157, RZ, PT ;  /* 0x000000ff9d00720c */ /* 0x000fe40003f05270 */
[----:B------:R-:W-:Y:S02]  /*8300*/  SHF.R.S32.HI R74, RZ, 0x18, R74 ;  /* 0x00000018ff4a7819 */ /* 0x000fe4000001144a */
[----:B------:R-:W-:Y:S01]  /*8310*/  ISETP.NE.AND P6, PT, R106, RZ, PT ;  /* 0x000000ff6a00720c */ /* 0x000fe20003fc5270 */
[C---:B--2---:R-:W-:Y:S02]  /*8320*/  IMAD R0, R70.reuse, R4, RZ ;  /* 0x0000000446007224 */ /* 0x044fe400078e02ff */
[C---:B------:R-:W-:Y:S02]  /*8330*/  IMAD R2, R70.reuse, R5, RZ ;  /* 0x0000000546027224 */ /* 0x040fe400078e02ff */
[----:B------:R-:W-:Y:S02]  /*8340*/  IMAD R3, R70, R6, RZ ;  /* 0x0000000646037224 */ /* 0x000fe400078e02ff */
        /* <DEDUP_REMOVED lines=10> */
[----:B------:R-:W-:Y:S01]  /*83f0*/  IMAD R7, R73, R72, R7 ;  /* 0x0000004849077224 */ /* 0x000fe200078e0207 */
[----:B------:R-:W-:Y:S01]  /*8400*/  PRMT R73, R82, 0x8880, RZ ;  /* 0x0000888052497816 */ /* 0x000fe200000000ff */
[----:B------:R-:W-:Y:S02]  /*8410*/  IMAD R6, R70, R10, RZ ;  /* 0x0000000a46067224 */ /* 0x000fe400078e02ff */
[-C--:B------:R-:W-:Y:S01]  /*8420*/  IMAD R4, R75, R72.reuse, R4 ;  /* 0x000000484b047224 */ /* 0x080fe200078e0204 */
[----:B------:R-:W-:Y:S01]  /*8430*/  SHF.L.U32 R75, R82, 0x8, RZ ;  /* 0x00000008524b7819 */ /* 0x000fe200000006ff */
[-C--:B------:R-:W-:Y:S01]  /*8440*/  IMAD R5, R74, R72.reuse, R5 ;  /* 0x000000484a057224 */ /* 0x080fe200078e0205 */
[----:B------:R-:W-:Y:S01]  /*8450*/  SHF.L.U32 R74, R82, 0x10, RZ ;  /* 0x00000010524a7819 */ /* 0x000fe200000006ff */
[----:B------:R-:W-:Y:S01]  /*8460*/  IMAD R6, R77, R72, R6 ;  /* 0x000000484d067224 */ /* 0x000fe200078e0206 */
[----:B------:R-:W-:Y:S01]  /*8470*/  I2IP.S8.S32.SAT R77, R7, R3, RZ ;  /* 0x00000003074d7239 */ /* 0x000fe200000014ff */
[C---:B------:R-:W-:Y:S01]  /*8480*/  IMAD R11, R70.reuse, R11, RZ ;  /* 0x0000000b460b7224 */ /* 0x040fe200078e02ff */
[----:B------:R-:W-:Y:S01]  /*8490*/  MOV R3, R73 ;  /* 0x0000004900037202 */ /* 0x000fe20000000f00 */
[----:B------:R-:W-:Y:S01]  /*84a0*/  IMAD R8, R70, R12, RZ ;  /* 0x0000000c46087224 */ /* 0x000fe200078e02ff */
[----:B-1----:R-:W-:Y:S01]  /*84b0*/  I2IP.S8.S32.SAT R88, R2, R0, R77 ;  /* 0x0000000002587239 */ /* 0x002fe2000000144d */
[----:B------:R-:W-:Y:S01]  /*84c0*/  IMAD R9, R70, R13, RZ ;  /* 0x0000000d46097224 */ /* 0x000fe200078e02ff */
[----:B------:R-:W-:Y:S01]  /*84d0*/  SHF.R.S32.HI R73, RZ, 0x18, R74 ;  /* 0x00000018ff497819 */ /* 0x000fe2000001144a */
[----:B------:R-:W-:Y:S01]  /*84e0*/  IMAD R11, R76, R72, R11 ;  /* 0x000000484c0b7224 */ /* 0x000fe200078e020b */
[----:B------:R-:W-:Y:S01]  /*84f0*/  SHF.R.S32.HI R75, RZ, 0x18, R75 ;  /* 0x00000018ff4b7819 */ /* 0x000fe2000001144b */
[C---:B------:R-:W-:Y:S01]  /*8500*/  IMAD R10, R70.reuse, R14, RZ ;  /* 0x0000000e460a7224 */ /* 0x040fe200078e02ff */
[----:B------:R-:W-:Y:S01]  /*8510*/  SHF.L.U32 R2, R83, 0x10, RZ ;  /* 0x0000001053027819 */ /* 0x000fe200000006ff */
[----:B------:R-:W-:Y:S01]  /*8520*/  IMAD R8, R3, R72, R8 ;  /* 0x0000004803087224 */ /* 0x000fe200078e0208 */
[----:B------:R-:W-:Y:S01]  /*8530*/  I2IP.S8.S32.SAT R89, R11, R6, RZ ;  /* 0x000000060b597239 */ /* 0x000fe200000014ff */
[C---:B------:R-:W-:Y:S01]  /*8540*/  IMAD R15, R70.reuse, R15, RZ ;  /* 0x0000000f460f7224 */ /* 0x040fe200078e02ff */
[----:B------:R-:W-:Y:S01]  /*8550*/  PRMT R3, R83, 0x8880, RZ ;  /* 0x0000888053037816 */ /* 0x000fe200000000ff */
[----:B------:R-:W-:Y:S01]  /*8560*/  IMAD R9, R73, R72, R9 ;  /* 0x0000004849097224 */ /* 0x000fe200078e0209 */
[----:B------:R-:W-:Y:S01]  /*8570*/  I2IP.S8.S32.SAT R89, R5, R4, R89 ;  /* 0x0000000405597239 */ /* 0x000fe20000001459 */
[C---:B------:R-:W-:Y:S01]  /*8580*/  IMAD R12, R70.reuse, R16, RZ ;  /* 0x00000010460c7224 */ /* 0x040fe200078e02ff */
[----:B------:R-:W-:Y:S01]  /*8590*/  SHF.R.S32.HI R2, RZ, 0x18, R2 ;  /* 0x00000018ff027819 */ /* 0x000fe20000011402 */
[----:B------:R-:W-:Y:S01]  /*85a0*/  IMAD R10, R75, R72, R10 ;  /* 0x000000484b0a7224 */ /* 0x000fe200078e020a */
[----:B------:R-:W-:Y:S01]  /*85b0*/  SHF.R.S32.HI R0, RZ, 0x18, R82 ;  /* 0x00000018ff007819 */ /* 0x000fe20000011452 */
[C---:B------:R-:W-:Y:S01]  /*85c0*/  IMAD R13, R70.reuse, R17, RZ ;  /* 0x00000011460d7224 */ /* 0x040fe200078e02ff */
[----:B------:R-:W-:Y:S01]  /*85d0*/  SHF.R.S32.HI R74, RZ, 0x18, R83 ;  /* 0x00000018ff4a7819 */ /* 0x000fe20000011453 */
[----:B------:R-:W-:Y:S01]  /*85e0*/  IMAD R14, R70, R18, RZ ;  /* 0x00000012460e7224 */ /* 0x000fe200078e02ff */
[----:B------:R-:W-:Y:S01]  /*85f0*/  SHF.L.U32 R73, R83, 0x8, RZ ;  /* 0x0000000853497819 */ /* 0x000fe200000006ff */
[-C--:B------:R-:W-:Y:S01]  /*8600*/  IMAD R15, R0, R72.reuse, R15 ;  /* 0x00000048000f7224 */ /* 0x080fe200078e020f */
[C---:B------:R-:W-:Y:S01]  /*8610*/  SHF.L.U32 R0, R84.reuse, 0x10, RZ ;  /* 0x0000001054007819 */ /* 0x040fe200000006ff */
[-C--:B------:R-:W-:Y:S01]  /*8620*/  IMAD R12, R3, R72.reuse, R12 ;  /* 0x00000048030c7224 */ /* 0x080fe200078e020c */
[----:B------:R-:W-:Y:S01]  /*8630*/  PRMT R3, R84, 0x8880, RZ ;  /* 0x0000888054037816 */ /* 0x000fe200000000ff */
[----:B------:R-:W-:Y:S01]  /*8640*/  IMAD R13, R2, R72, R13 ;  /* 0x00000048020d7224 */ /* 0x000fe200078e020d */
[----:B------:R-:W-:Y:S01]  /*8650*/  SHF.R.S32.HI R73, RZ, 0x18, R73 ;  /* 0x00000018ff497819 */ /* 0x000fe20000011449 */
[----:B------:R-:W-:Y:S01]  /*8660*/  IMAD R19, R70, R19, RZ ;  /* 0x0000001346137224 */ /* 0x000fe200078e02ff */
[----:B------:R-:W-:Y:S01]  /*8670*/  I2IP.S8.S32.SAT R90, R15, R10, RZ ;  /* 0x0000000a0f5a7239 */ /* 0x000fe200000014ff */
[----:B------:R-:W-:Y:S01]  /*8680*/  IMAD.SHL.U32 R2, R84, 0x100, RZ ;  /* 0x0000010054027824 */ /* 0x000fe200078e00ff */
[----:B------:R-:W-:Y:S01]  /*8690*/  SHF.R.S32.HI R0, RZ, 0x18, R0 ;  /* 0x00000018ff007819 */ /* 0x000fe20000011400 */
[C---:B------:R-:W-:Y:S01]  /*86a0*/  IMAD R16, R70.reuse, R20, RZ ;  /* 0x0000001446107224 */ /* 0x040fe200078e02ff */
[----:B------:R-:W-:Y:S01]  /*86b0*/  I2IP.S8.S32.SAT R90, R9, R8, R90 ;  /* 0x00000008095a7239 */ /* 0x000fe2000000145a */
[-C--:B------:R-:W-:Y:S01]  /*86c0*/  IMAD R14, R73, R72.reuse, R14 ;  /* 0x00000048490e7224 */ /* 0x080fe200078e020e */
[----:B------:R-:W-:Y:S01]  /*86d0*/  SHF.R.S32.HI R73, RZ, 0x18, R2 ;  /* 0x00000018ff497819 */ /* 0x000fe20000011402 */
[----:B------:R-:W-:Y:S01]  /*86e0*/  IMAD R17, R70, R21, RZ ;  /* 0x0000001546117224 */ /* 0x000fe200078e02ff */
[----:B------:R-:W-:Y:S01]  /*86f0*/  SHF.L.U32 R2, R85, 0x8, RZ ;  /* 0x0000000855027819 */ /* 0x000fe200000006ff */
[----:B------:R-:W-:Y:S01]  /*8700*/  IMAD R19, R74, R72, R19 ;  /* 0x000000484a137224 */ /* 0x000fe200078e0213 */
[----:B------:R-:W-:Y:S01]  /*8710*/  SHF.R.S32.HI R74, RZ, 0x18, R94 ;  /* 0x00000018ff4a7819 */ /* 0x000fe2000001145e */
[----:B------:R-:W-:Y:S01]  /*8720*/  IMAD R18, R70, R22, RZ ;  /* 0x0000001646127224 */ /* 0x000fe200078e02ff */
[----:B------:R-:W-:Y:S01]  /*8730*/  SHF.L.U32 R75, R98, 0x8, RZ ;  /* 0x00000008624b7819 */ /* 0x000fe200000006ff */
[----:B------:R-:W-:Y:S01]  /*8740*/  IMAD R16, R3, R72, R16 ;  /* 0x0000004803107224 */ /* 0x000fe200078e0210 */
[----:B------:R-:W-:Y:S01]  /*8750*/  I2IP.S8.S32.SAT R91, R19, R14, RZ ;  /* 0x0000000e135b7239 */ /* 0x000fe200000014ff */
[----:B------:R-:W-:Y:S01]  /*8760*/  IMAD R17, R0, R72, R17 ;  /* 0x0000004800117224 */ /* 0x000fe200078e0211 */
[----:B------:R-:W-:Y:S01]  /*8770*/  SHF.R.S32.HI R0, RZ, 0x18, R84 ;  /* 0x00000018ff007819 */ /* 0x000fe20000011454 */
[C---:B------:R-:W-:Y:S01]  /*8780*/  IMAD R23, R70.reuse, R23, RZ ;  /* 0x0000001746177224 */ /* 0x040fe200078e02ff */
[----:B------:R-:W-:Y:S01]  /*8790*/  I2IP.S8.S32.SAT R91, R13, R12, R91 ;  /* 0x0000000c0d5b7239 */ /* 0x000fe2000000145b */
[----:B------:R-:W-:Y:S01]  /*87a0*/  IMAD R18, R73, R72, R18 ;  /* 0x0000004849127224 */ /* 0x000fe200078e0212 */
[C---:B------:R-:W-:Y:S01]  /*87b0*/  SHF.L.U32 R73, R85.reuse, 0x10, RZ ;  /* 0x0000001055497819 */ /* 0x040fe200000006ff */
[----:B------:R-:W-:Y:S01]  /*87c0*/  IMAD R20, R70, R24, RZ ;  /* 0x0000001846147224 */ /* 0x000fe200078e02ff */
[----:B------:R-:W-:Y:S01]  /*87d0*/  PRMT R3, R85, 0x8880, RZ ;  /* 0x0000888055037816 */ /* 0x000fe200000000ff */
[----:B------:R-:W-:Y:S01]  /*87e0*/  IMAD R23, R0, R72, R23 ;  /* 0x0000004800177224 */ /* 0x000fe200078e0217 */
[----:B------:R-:W-:Y:S01]  /*87f0*/  SHF.R.S32.HI R0, RZ, 0x18, R73 ;  /* 0x00000018ff007819 */ /* 0x000fe20000011449 */
[C---:B------:R-:W-:Y:S01]  /*8800*/  IMAD R21, R70.reuse, R25, RZ ;  /* 0x0000001946157224 */ /* 0x040fe200078e02ff */
[----:B------:R-:W-:Y:S01]  /*8810*/  SHF.R.S32.HI R73, RZ, 0x18, R2 ;  /* 0x00000018ff497819 */ /* 0x000fe20000011402 */
[C---:B------:R-:W-:Y:S01]  /*8820*/  IMAD R22, R70.reuse, R26, RZ ;  /* 0x0000001a46167224 */ /* 0x040fe200078e02ff */
[----:B------:R1:W-:Y:S01]  /*8830*/  STS.128 [R135+UR44+0xa200], R88 ;  /* 0x00a2005887007988 */ /* 0x0003e20008000c2c */
[----:B------:R-:W-:Y:S01]  /*8840*/  IMAD R20, R3, R72, R20 ;  /* 0x0000004803147224 */ /* 0x000fe200078e0214 */
[----:B------:R-:W-:Y:S01]  /*8850*/  SHF.R.S32.HI R2, RZ, 0x18, R85 ;  /* 0x00000018ff027819 */ /* 0x000fe20000011455 */
[----:B------:R-:W-:Y:S01]  /*8860*/  IMAD R27, R70, R27, RZ ;  /* 0x0000001b461b7224 */ /* 0x000fe200078e02ff */
[----:B------:R-:W-:Y:S01]  /*8870*/  I2IP.S8.S32.SAT R100, R23, R18, RZ ;  /* 0x0000001217647239 */ /* 0x000fe200000014ff */
[-C--:B------:R-:W-:Y:S01]  /*8880*/  IMAD R21, R0, R72.reuse, R21 ;  /* 0x0000004800157224 */ /* 0x080fe200078e0215 */
[C---:B------:R-:W-:Y:S01]  /*8890*/  PRMT R3, R86.reuse, 0x8880, RZ ;  /* 0x0000888056037816 */ /* 0x040fe200000000ff */
[-C--:B------:R-:W-:Y:S01]  /*88a0*/  IMAD R22, R73, R72.reuse, R22 ;  /* 0x0000004849167224 */ /* 0x080fe200078e0216 */
[----:B------:R-:W-:Y:S01]  /*88b0*/  SHF.L.U32 R0, R86, 0x10, RZ ;  /* 0x0000001056007819 */ /* 0x000fe200000006ff */
[----:B------:R-:W-:Y:S01]  /*88c0*/  IMAD R27, R2, R72, R27 ;  /* 0x00000048021b7224 */ /* 0x000fe200078e021b */
[----:B------:R-:W-:Y:S01]  /*88d0*/  SHF.L.U32 R2, R86, 0x8, RZ ;  /* 0x0000000856027819 */ /* 0x000fe200000006ff */
[C---:B------:R-:W-:Y:S01]  /*88e0*/  IMAD R24, R70.reuse, R28, RZ ;  /* 0x0000001c46187224 */ /* 0x040fe200078e02ff */
[----:B------:R-:W-:Y:S01]  /*88f0*/  SHF.R.S32.HI R0, RZ, 0x18, R0 ;  /* 0x00000018ff007819 */ /* 0x000fe20000011400 */
[C---:B------:R-:W-:Y:S01]  /*8900*/  IMAD R25, R70.reuse, R29, RZ ;  /* 0x0000001d46197224 */ /* 0x040fe200078e02ff */
        /* <DEDUP_REMOVED lines=10> */
[C---:B------:R-:W-:Y:S01]  /*89b0*/  SHF.L.U32 R0, R87.reuse, 0x10, RZ ;  /* 0x0000001057007819 */ /* 0x040fe200000006ff */
        /* <DEDUP_REMOVED lines=13> */
[C---:B------:R-:W-:Y:S01]  /*8a90*/  PRMT R3, R92.reuse, 0x8880, RZ ;  /* 0x000088805c037816 */ /* 0x040fe200000000ff */
[----:B------:R-:W-:Y:S01]  /*8aa0*/  IMAD R30, R73, R72, R30 ;  /* 0x00000048491e7224 */ /* 0x000fe200078e021e */
[----:B------:R-:W-:Y:S01]  /*8ab0*/  I2IP.S8.S32.SAT R102, R25, R24, R102 ;  /* 0x0000001819667239 */ /* 0x000fe20000001466 */
[----:B------:R-:W-:Y:S01]  /*8ac0*/  IMAD.U32 R0, R92, 0x10000, RZ ;  /* 0x000100005c007824 */ /* 0x000fe200078e00ff */
[----:B------:R-:W-:Y:S01]  /*8ad0*/  SHF.R.S32.HI R75, RZ, 0x18, R75 ;  /* 0x00000018ff4b7819 */ /* 0x000fe2000001144b */
[----:B------:R-:W-:Y:S01]  /*8ae0*/  IMAD R35, R2, R72, R35 ;  /* 0x0000004802237224 */ /* 0x000fe200078e0223 */
[----:B------:R-:W-:Y:S01]  /*8af0*/  SHF.L.U32 R2, R92, 0x8, RZ ;  /* 0x000000085c027819 */ /* 0x000fe200000006ff */
[C---:B------:R-:W-:Y:S01]  /*8b00*/  IMAD R32, R70.reuse, R36, RZ ;  /* 0x0000002446207224 */ /* 0x040fe200078e02ff */
[----:B------:R-:W-:Y:S01]  /*8b10*/  SHF.R.S32.HI R0, RZ, 0x18, R0 ;  /* 0x00000018ff007819 */ /* 0x000fe20000011400 */
[C---:B------:R-:W-:Y:S01]  /*8b20*/  IMAD R33, R70.reuse, R37, RZ ;  /* 0x0000002546217224 */ /* 0x040fe200078e02ff */
[----:B------:R-:W-:Y:S01]  /*8b30*/  SHF.R.S32.HI R73, RZ, 0x18, R2 ;  /* 0x00000018ff497819 */ /* 0x000fe20000011402 */
[----:B------:R-:W-:Y:S01]  /*8b40*/  IMAD R34, R70, R38, RZ ;  /* 0x0000002646227224 */ /* 0x000fe200078e02ff */
[----:B------:R-:W-:Y:S01]  /*8b50*/  I2IP.S8.S32.SAT R103, R35, R30, RZ ;  /* 0x0000001e23677239 */ /* 0x000fe200000014ff */
[-C--:B------:R-:W-:Y:S01]  /*8b60*/  IMAD R32, R3, R72.reuse, R32 ;  /* 0x0000004803207224 */ /* 0x080fe200078e0220 */
[----:B------:R-:W-:Y:S01]  /*8b70*/  PRMT R3, R93, 0x8880, RZ ;  /* 0x000088805d037816 */ /* 0x000fe200000000ff */
[----:B------:R-:W-:Y:S01]  /*8b80*/  IMAD R33, R0, R72, R33 ;  /* 0x0000004800217224 */ /* 0x000fe200078e0221 */
[----:B------:R-:W-:Y:S01]  /*8b90*/  SHF.R.S32.HI R0, RZ, 0x18, R92 ;  /* 0x00000018ff007819 */ /* 0x000fe2000001145c */
[C---:B------:R-:W-:Y:S01]  /*8ba0*/  IMAD R39, R70.reuse, R39, RZ ;  /* 0x0000002746277224 */ /* 0x040fe200078e02ff */
[----:B------:R-:W-:Y:S01]  /*8bb0*/  I2IP.S8.S32.SAT R103, R29, R28, R103 ;  /* 0x0000001c1d677239 */ /* 0x000fe20000001467 */
[----:B------:R-:W-:Y:S01]  /*8bc0*/  IMAD R34, R73, R72, R34 ;  /* 0x0000004849227224 */ /* 0x000fe200078e0222 */
[C---:B------:R-:W-:Y:S01]  /*8bd0*/  SHF.L.U32 R73, R93.reuse, 0x10, RZ ;  /* 0x000000105d497819 */ /* 0x040fe200000006ff */
[----:B------:R-:W-:Y:S01]  /*8be0*/  IMAD R36, R70, R40, RZ ;  /* 0x0000002846247224 */ /* 0x000fe200078e02ff */
[----:B------:R-:W-:Y:S01]  /*8bf0*/  SHF.L.U32 R2, R93, 0x8, RZ ;  /* 0x000000085d027819 */ /* 0x000fe200000006ff */
[----:B------:R-:W-:Y:S01]  /*8c00*/  IMAD R39, R0, R72, R39 ;  /* 0x0000004800277224 */ /* 0x000fe200078e0227 */
        /* <DEDUP_REMOVED lines=8> */
[----:B------:R-:W-:Y:S01]  /*8c90*/  SHF.L.U32 R2, R94, 0x10, RZ ;  /* 0x000000105e027819 */ /* 0x000fe200000006ff */
[----:B------:R-:W-:Y:S01]  /*8ca0*/  IMAD R43, R70, R43, RZ ;  /* 0x0000002b462b7224 */ /* 0x000fe200078e02ff */
[----:B------:R-:W-:Y:S01]  /*8cb0*/  SHF.R.S32.HI R0, RZ, 0x18, R93 ;  /* 0x00000018ff007819 */ /* 0x000fe2000001145d */
        /* <DEDUP_REMOVED lines=11> */
[----:B------:R-:W-:Y:S01]  /*8d70*/  SHF.L.U32 R0, R95, 0x10, RZ ;  /* 0x000000105f007819 */ /* 0x000fe200000006ff */
[----:B------:R-:W-:Y:S01]  /*8d80*/  IMAD R47, R70, R47, RZ ;  /* 0x0000002f462f7224 */ /* 0x000fe200078e02ff */
[----:B------:R-:W-:Y:S01]  /*8d90*/  I2IP.S8.S32.SAT R109, R43, R38, RZ ;  /* 0x000000262b6d7239 */ /* 0x000fe200000014ff */
[----:B------:R-:W-:Y:S01]  /*8da0*/  IMAD R41, R2, R72, R41 ;  /* 0x0000004802297224 */ /* 0x000fe200078e0229 */
[C---:B------:R-:W-:Y:S01]  /*8db0*/  PRMT R3, R95.reuse, 0x8880, RZ ;  /* 0x000088805f037816 */ /* 0x040fe200000000ff */
[C---:B------:R-:W-:Y:S01]  /*8dc0*/  IMAD R44, R70.reuse, R48, RZ ;  /* 0x00000030462c7224 */ /* 0x040fe200078e02ff */
[----:B------:R-:W-:Y:S01]  /*8dd0*/  SHF.L.U32 R2, R95, 0x8, RZ ;  /* 0x000000085f027819 */ /* 0x000fe200000006ff */
[----:B------:R-:W-:Y:S01]  /*8de0*/  IMAD R42, R73, R72, R42 ;  /* 0x00000048492a7224 */ /* 0x000fe200078e022a */
[----:B------:R-:W-:Y:S01]  /*8df0*/  SHF.R.S32.HI R0, RZ, 0x18, R0 ;  /* 0x00000018ff007819 */ /* 0x000fe20000011400 */
[----:B------:R-:W-:Y:S01]  /*8e00*/  IMAD R45, R70, R49, RZ ;  /* 0x00000031462d7224 */ /* 0x000fe200078e02ff */
[----:B------:R-:W-:Y:S01]  /*8e10*/  I2IP.S8.S32.SAT R109, R37, R36, R109 ;  /* 0x00000024256d7239 */ /* 0x000fe2000000146d */
[----:B------:R-:W-:Y:S01]  /*8e20*/  IMAD R47, R74, R72, R47 ;  /* 0x000000484a2f7224 */ /* 0x000fe200078e022f */
[----:B------:R-:W-:Y:S01]  /*8e30*/  SHF.R.S32.HI R73, RZ, 0x18, R2 ;  /* 0x00000018ff497819 */ /* 0x000fe20000011402 */
[C---:B------:R-:W-:Y:S01]  /*8e40*/  IMAD R46, R70.reuse, R50, RZ ;  /* 0x00000032462e7224 */ /* 0x040fe200078e02ff */
[----:B------:R-:W-:Y:S01]  /*8e50*/  SHF.R.S32.HI R2, RZ, 0x18, R95 ;  /* 0x00000018ff027819 */ /* 0x000fe2000001145f */
[----:B------:R-:W-:Y:S01]  /*8e60*/  IMAD R44, R3, R72, R44 ;  /* 0x00000048032c7224 */ /* 0x000fe200078e022c */
[----:B------:R-:W-:Y:S01]  /*8e70*/  I2IP.S8.S32.SAT R110, R47, R42, RZ ;  /* 0x0000002a2f6e7239 */ /* 0x000fe200000014ff */
[----:B------:R-:W-:Y:S01]  /*8e80*/  IMAD R51, R70, R51, RZ ;  /* 0x0000003346337224 */ /* 0x000fe200078e02ff */
[----:B------:R-:W-:Y:S01]  /*8e90*/  PRMT R3, R96, 0x8880, RZ ;  /* 0x0000888060037816 */ /* 0x000fe200000000ff */
[----:B------:R-:W-:Y:S01]  /*8ea0*/  IMAD R45, R0, R72, R45 ;  /* 0x00000048002d7224 */ /* 0x000fe200078e022d */
[----:B------:R-:W-:Y:S01]  /*8eb0*/  I2IP.S8.S32.SAT R110, R41, R40, R110 ;  /* 0x00000028296e7239 */ /* 0x000fe2000000146e */
[----:B------:R-:W-:Y:S01]  /*8ec0*/  IMAD R48, R70, R52, RZ ;  /* 0x0000003446307224 */ /* 0x000fe200078e02ff */
[----:B------:R-:W-:Y:S01]  /*8ed0*/  SHF.L.U32 R74, R97, 0x10, RZ ;  /* 0x00000010614a7819 */ /* 0x000fe200000006ff */
[-C--:B------:R-:W-:Y:S01]  /*8ee0*/  IMAD R46, R73, R72.reuse, R46 ;  /* 0x00000048492e7224 */ /* 0x080fe200078e022e */
[----:B------:R-:W-:Y:S01]  /*8ef0*/  PRMT R73, R97, 0x8880, RZ ;  /* 0x0000888061497816 */ /* 0x000fe200000000ff */
[-C--:B------:R-:W-:Y:S01]  /*8f00*/  IMAD R51, R2, R72.reuse, R51 ;  /* 0x0000004802337224 */ /* 0x080fe200078e0233 */
[----:B------:R-:W-:Y:S01]  /*8f10*/  SHF.R.S32.HI R74, RZ, 0x18, R74 ;  /* 0x00000018ff4a7819 */ /* 0x000fe2000001144a */
[C---:B------:R-:W-:Y:S01]  /*8f20*/  IMAD.U32 R0, R96.reuse, 0x10000, RZ ;  /* 0x0001000060007824 */ /* 0x040fe200078e00ff */
        /* <DEDUP_REMOVED lines=10> */
[----:B------:R-:W-:Y:S01]  /*8fd0*/  SHF.R.S32.HI R0, RZ, 0x18, R97 ;  /* 0x00000018ff007819 */ /* 0x000fe20000011461 */
[----:B------:R-:W-:Y:S01]  /*8fe0*/  IMAD R50, R3, R72, R50 ;  /* 0x0000004803327224 */ /* 0x000fe200078e0232 */
[----:B------:R-:W-:Y:S01]  /*8ff0*/  SHF.L.U32 R3, R97, 0x8, RZ ;  /* 0x0000000861037819 */ /* 0x000fe200000006ff */
[C---:B------:R-:W-:Y:S01]  /*9000*/  IMAD R52, R70.reuse, R56, RZ ;  /* 0x0000003846347224 */ /* 0x040fe200078e02ff */
[----:B------:R-:W-:Y:S01]  /*9010*/  I2IP.S8.S32.SAT R111, R45, R44, R111 ;  /* 0x0000002c2d6f7239 */ /* 0x000fe2000000146f */
[----:B------:R-:W-:Y:S01]  /*9020*/  IMAD R53, R70, R57, RZ ;  /* 0x0000003946357224 */ /* 0x000fe200078e02ff */
[----:B------:R-:W-:Y:S01]  /*9030*/  SHF.R.S32.HI R3, RZ, 0x18, R3 ;  /* 0x00000018ff037819 */ /* 0x000fe20000011403 */
[----:B------:R-:W-:Y:S01]  /*9040*/  IMAD R55, R2, R72, R55 ;  /* 0x0000004802377224 */ /* 0x000fe200078e0237 */
[----:B------:R-:W-:Y:S01]  /*9050*/  SHF.L.U32 R2, R98, 0x10, RZ ;  /* 0x0000001062027819 */ /* 0x000fe200000006ff */
[C---:B------:R-:W-:Y:S01]  /*9060*/  IMAD R54, R70.reuse, R58, RZ ;  /* 0x0000003a46367224 */ /* 0x040fe200078e02ff */
[----:B------:R1:W-:Y:S01]  /*9070*/  STS.128 [R159+0xa200], R108 ;  /* 0x00a2006c9f007388 */ /* 0x0003e20000000c00 */
[----:B------:R-:W-:Y:S01]  /*9080*/  IMAD R52, R73, R72, R52 ;  /* 0x0000004849347224 */ /* 0x000fe200078e0234 */
[----:B------:R-:W-:Y:S01]  /*9090*/  I2IP.S8.S32.SAT R112, R55, R50, RZ ;  /* 0x0000003237707239 */ /* 0x000fe200000014ff */
[----:B------:R-:W-:Y:S01]  /*90a0*/  IMAD R59, R70, R59, RZ ;  /* 0x0000003b463b7224 */ /* 0x000fe200078e02ff */
[----:B------:R-:W-:Y:S01]  /*90b0*/  PRMT R73, R98, 0x8880, RZ ;  /* 0x0000888062497816 */ /* 0x000fe200000000ff */
[----:B------:R-:W-:Y:S01]  /*90c0*/  IMAD R53, R74, R72, R53 ;  /* 0x000000484a357224 */ /* 0x000fe200078e0235 */
[----:B------:R-:W-:Y:S01]  /*90d0*/  I2IP.S8.S32.SAT R112, R49, R48, R112 ;  /* 0x0000003031707239 */ /* 0x000fe20000001470 */
[C---:B------:R-:W-:Y:S01]  /*90e0*/  IMAD R56, R70.reuse, R60, RZ ;  /* 0x0000003c46387224 */ /* 0x040fe200078e02ff */
[----:B------:R-:W-:Y:S01]  /*90f0*/  SHF.R.S32.HI R2, RZ, 0x18, R2 ;  /* 0x00000018ff027819 */ /* 0x000fe20000011402 */
[-C--:B------:R-:W-:Y:S01]  /*9100*/  IMAD R54, R3, R72.reuse, R54 ;  /* 0x0000004803367224 */ /* 0x080fe200078e0236 */
[----:B------:R-:W-:Y:S01]  /*9110*/  PRMT R3, R99, 0x8880, RZ ;  /* 0x0000888063037816 */ /* 0x000fe200000000ff */
[----:B------:R-:W-:Y:S01]  /*9120*/  IMAD R57, R70, R61, RZ ;  /* 0x0000003d46397224 */ /* 0x000fe200078e02ff */
[----:B------:R-:W-:Y:S01]  /*9130*/  SHF.R.S32.HI R74, RZ, 0x18, R99 ;  /* 0x00000018ff4a7819 */ /* 0x000fe20000011463 */
[-C--:B------:R-:W-:Y:S01]  /*9140*/  IMAD R59, R0, R72.reuse, R59 ;  /* 0x00000048003b7224 */ /* 0x080fe200078e023b */
[----:B------:R-:W-:Y:S01]  /*9150*/  SHF.R.S32.HI R0, RZ, 0x18, R98 ;  /* 0x00000018ff007819 */ /* 0x000fe20000011462 */
[----:B------:R-:W-:Y:S01]  /*9160*/  IMAD R56, R73, R72, R56 ;  /* 0x0000004849387224 */ /* 0x000fe200078e0238 */
[----:B------:R-:W-:Y:S01]  /*9170*/  SHF.L.U32 R73, R99, 0x8, RZ ;  /* 0x0000000863497819 */ /* 0x000fe200000006ff */
[----:B------:R-:W-:Y:S01]  /*9180*/  IMAD R58, R70, R62, RZ ;  /* 0x0000003e463a7224 */ /* 0x000fe200078e02ff */
[----:B------:R-:W-:Y:S01]  /*9190*/  I2IP.S8.S32.SAT R113, R59, R54, RZ ;  /* 0x000000363b717239 */ /* 0x000fe200000014ff */
[----:B------:R-:W-:Y:S01]  /*91a0*/  IMAD R57, R2, R72, R57 ;  /* 0x0000004802397224 */ /* 0x000fe200078e0239 */
[----:B------:R-:W-:Y:S01]  /*91b0*/  SHF.L.U32 R2, R99, 0x10, RZ ;  /* 0x0000001063027819 */ /* 0x000fe200000006ff */
[C---:B------:R-:W-:Y:S01]  /*91c0*/  IMAD R63, R70.reuse, R63, RZ ;  /* 0x0000003f463f7224 */ /* 0x040fe200078e02ff */
[----:B------:R-:W-:Y:S01]  /*91d0*/  SHF.R.S32.HI R73, RZ, 0x18, R73 ;  /* 0x00000018ff497819 */ /* 0x000fe20000011449 */
[C---:B------:R-:W-:Y:S01]  /*91e0*/  IMAD R60, R70.reuse, R64, RZ ;  /* 0x00000040463c7224 */ /* 0x040fe200078e02ff */
[----:B------:R-:W-:Y:S01]  /*91f0*/  SHF.R.S32.HI R2, RZ, 0x18, R2 ;  /* 0x00000018ff027819 */ /* 0x000fe20000011402 */
[----:B------:R-:W-:Y:S01]  /*9200*/  IMAD R58, R75, R72, R58 ;  /* 0x000000484b3a7224 */ /* 0x000fe200078e023a */
[----:B------:R-:W-:Y:S01]  /*9210*/  I2IP.S8.S32.SAT R113, R53, R52, R113 ;  /* 0x0000003435717239 */ /* 0x000fe20000001471 */
[----:B------:R-:W-:Y:S02]  /*9220*/  IMAD R61, R70, R65, RZ ;  /* 0x00000041463d7224 */ /* 0x000fe400078e02ff */
[-C--:B------:R-:W-:Y:S02]  /*9230*/  IMAD R63, R0, R72.reuse, R63 ;  /* 0x00000048003f7224 */ /* 0x080fe400078e023f */
[----:B------:R-:W-:Y:S01]  /*9240*/  IMAD R60, R3, R72, R60 ;  /* 0x00000048033c7224 */ /* 0x000fe200078e023c */
[----:B------:R-:W-:Y:S01]  /*9250*/  @P6 SHF.L.U32 R3, R149, 0x1f, RZ ;  /* 0x0000001f95036819 */ /* 0x000fe200000006ff */
        /* <DEDUP_REMOVED lines=8> */
[----:B------:R-:W-:Y:S02]  /*92e0*/  I2IP.S8.S32.SAT R115, R61, R60, R0 ;  /* 0x0000003c3d737239 */ /* 0x000fe40000001400 */
[----:B------:R-:W-:Y:S03]  /*92f0*/  LEA R0, R150, UR44, 0x3 ;  /* 0x0000002c96007c11 */ /* 0x000fe6000f8e18ff */
        /* <DEDUP_REMOVED lines=9> */
[----:B------:R-:W-:Y:S02]  /*9390*/  UIADD3 UR4, UP0, UPT, UR62, 0x680, URZ ;  /* 0x000006803e047890 */ /* 0x000fe4000ff1e0ff */
[----:B------:R-:W-:Y:S02]  /*93a0*/  UIADD3 UR9, UPT, UPT, UR49, 0x40, URZ ;  /* 0x0000004031097890 */ /* 0x000fe4000fffe0ff */
[----:B------:R-:W-:Y:S02]  /*93b0*/  UIADD3 UR8, UPT, UPT, UR44, 0xa200, URZ ;  /* 0x0000a2002c087890 */ /* 0x000fe4000fffe0ff */
[----:B------:R-:W-:Y:S01]  /*93c0*/  UIADD3.X UR5, UPT, UPT, URZ, UR63, URZ, UP0, !UPT ;  /* 0x0000003fff057290 */ /* 0x000fe200087fe4ff */
[----:B------:R-:W-:Y:S01]  /*93d0*/  UMOV UR10, UR50 ;  /* 0x00000032000a7c82 */ /* 0x000fe20008000000 */
[----:B------:R-:W-:Y:S07]  /*93e0*/  UMOV UR11, UR36 ;  /* 0x00000024000b7c82 */ /* 0x000fee0008000000 */
[----:B------:R2:W-:Y:S01]  /*93f0*/  UTMASTG.3D [UR8], [UR4] ;  /* 0x00000008040073b5 */ /* 0x0005e20008010000 */
[----:B------:R0:W-:Y:S01]  /*9400*/  UTMACMDFLUSH ;  /* 0x00000000000079b7 */ /* 0x0001e20000000000 */
[----:B--2---:R-:W-:Y:S04]  /*9410*/  DEPBAR.LE SB0, 0x1 ;  /* 0x000080400000791a */ /* 0x004fe80000000000 */
.L_x_131:
[----:B------:R-:W-:Y:S05]  /*9420*/  BSYNC.RECONVERGENT B0 ;  /* 0x0000000000007941 */ /* 0x000fea0003800200 */
.L_x_130:
        /* <DEDUP_REMOVED lines=16> */
.L_x_135:
[----:B------:R-:W-:Y:S05]  /*9530*/  BSYNC B0 ;  /* 0x0000000000007941 */ /* 0x000fea0003800000 */
.L_x_134:
        /* <DEDUP_REMOVED lines=20> */
.L_x_133:
[----:B------:R-:W-:Y:S05]  /*9680*/  BSYNC B1 ;  /* 0x0000000000017941 */ /* 0x000fea0003800000 */
.L_x_132:
        /* <DEDUP_REMOVED lines=21> */
.L_x_137:
        /* <DEDUP_REMOVED lines=8> */
[----:B------:R-:W-:Y:S01]  /*9860*/  ISETP.NE.AND P0, PT, R157, RZ, PT ;  /* 0x000000ff9d00720c */ /* 0x000fe20003f05270 */
[----:B------:R-:W2:Y:S01]  /*9870*/  LDTM.x64 R4, tmem[UR4+0x80] ;  /* 0x00008004000479ee */ /* 0x000ea20008340000 */
[----:B------:R-:W-:Y:S01]  /*9880*/  ISETP.NE.AND P6, PT, R106, RZ, PT ;  /* 0x000000ff6a00720c */ /* 0x000fe20003fc5270 */
[C---:B--2---:R-:W-:Y:S02]  /*9890*/  IMAD R0, R70.reuse, R4, RZ ;  /* 0x0000000446007224 */ /* 0x044fe400078e02ff */
[C---:B------:R-:W-:Y:S02]  /*98a0*/  IMAD R3, R70.reuse, R6, RZ ;  /* 0x0000000646037224 */ /* 0x040fe400078e02ff */
[C---:B------:R-:W-:Y:S02]  /*98b0*/  IMAD R4, R70.reuse, R8, RZ ;  /* 0x0000000846047224 */ /* 0x040fe400078e02ff */
[C---:B------:R-:W-:Y:S02]  /*98c0*/  IMAD R6, R70.reuse, R10, RZ ;  /* 0x0000000a46067224 */ /* 0x040fe400078e02ff */
[C---:B------:R-:W-:Y:S02]  /*98d0*/  IMAD R2, R70.reuse, R5, RZ ;  /* 0x0000000546027224 */ /* 0x040fe400078e02ff */
[C---:B------:R-:W-:Y:S02]  /*98e0*/  IMAD R8, R70.reuse, R12, RZ ;  /* 0x0000000c46087224 */ /* 0x040fe400078e02ff */
[C---:B------:R-:W-:Y:S02]  /*98f0*/  IMAD R10, R70.reuse, R14, RZ ;  /* 0x0000000e460a7224 */ /* 0x040fe400078e02ff */
[C---:B------:R-:W-:Y:S02]  /*9900*/  IMAD R5, R70.reuse, R9, RZ ;  /* 0x0000000946057224 */ /* 0x040fe400078e02ff */
[----:B------:R-:W-:Y:S01]  /*9910*/  IMAD R0, R73, R72, R0 ;  /* 0x0000004849007224 */ /* 0x000fe200078e0200 */
[----:B------:R-:W-:Y:S01]  /*9920*/  SHF.L.U32 R73, R81, 0x8, RZ ;  /* 0x0000000851497819 */ /* 0x000fe200000006ff */
[C---:B------:R-:W-:Y:S02]  /*9930*/  IMAD R12, R70.reuse, R16, RZ ;  /* 0x00000010460c7224 */ /* 0x040fe400078e02ff */
[C---:B------:R-:W-:Y:S01]  /*9940*/  IMAD R14, R70.reuse, R18, RZ ;  /* 0x00000012460e7224 */ /* 0x040fe200078e02ff */
[----:B------:R-:W-:Y:S01]  /*9950*/  SHF.R.S32.HI R73, RZ, 0x18, R73 ;  /* 0x00000018ff497819 */ /* 0x000fe20000011449 */
[C---:B------:R-:W-:Y:S02]  /*9960*/  IMAD R9, R70.reuse, R13, RZ ;  /* 0x0000000d46097224 */ /* 0x040fe400078e02ff */
[C---:B------:R-:W-:Y:S02]  /*9970*/  IMAD R16, R70.reuse, R20, RZ ;  /* 0x0000001446107224 */ /* 0x040fe400078e02ff */
[C---:B------:R-:W-:Y:S02]  /*9980*/  IMAD R18, R70.reuse, R22, RZ ;  /* 0x0000001646127224 */ /* 0x040fe400078e02ff */
[C---:B------:R-:W-:Y:S02]  /*9990*/  IMAD R13, R70.reuse, R17, RZ ;  /* 0x00000011460d7224 */ /* 0x040fe400078e02ff */
[C---:B------:R-:W-:Y:S02]  /*99a0*/  IMAD R20, R70.reuse, R24, RZ ;  /* 0x0000001846147224 */ /* 0x040fe400078e02ff */
[C---:B------:R-:W-:Y:S02]  /*99b0*/  IMAD R22, R70.reuse, R26, RZ ;  /* 0x0000001a46167224 */ /* 0x040fe400078e02ff */
[----:B------:R-:W-:Y:S02]  /*99c0*/  IMAD R2, R75, R72, R2 ;  /* 0x000000484b027224 */ /* 0x000fe400078e0202 */
[C---:B------:R-:W-:Y:S02]  /*99d0*/  IMAD R17, R70.reuse, R21, RZ ;  /* 0x0000001546117224 */ /* 0x040fe400078e02ff */
        /* <DEDUP_REMOVED lines=18> */
[C---:B------:R-:W-:Y:S01]  /*9b00*/  IMAD R60, R70.reuse, R64, RZ ;  /* 0x00000040463c7224 */ /* 0x040fe200078e02ff */
[----:B------:R-:W-:Y:S01]  /*9b10*/  SHF.R.S32.HI R64, RZ, 0x18, R80 ;  /* 0x00000018ff407819 */ /* 0x000fe20000011450 */
[C---:B------:R-:W-:Y:S02]  /*9b20*/  IMAD R26, R70.reuse, R30, RZ ;  /* 0x0000001e461a7224 */ /* 0x040fe400078e02ff */
[C---:B------:R-:W-:Y:S02]  /*9b30*/  IMAD R30, R70.reuse, R34, RZ ;  /* 0x00000022461e7224 */ /* 0x040fe400078e02ff */
[C---:B------:R-:W-:Y:S02]  /*9b40*/  IMAD R57, R70.reuse, R61, RZ ;  /* 0x0000003d46397224 */ /* 0x040fe400078e02ff */
[C---:B------:R-:W-:Y:S01]  /*9b50*/  IMAD R61, R70.reuse, R65, RZ ;  /* 0x00000041463d7224 */ /* 0x040fe200078e02ff */
[C---:B------:R-:W-:Y:S01]  /*9b60*/  PRMT R65, R81.reuse, 0x8880, RZ ;  /* 0x0000888051417816 */ /* 0x040fe200000000ff */
[C---:B------:R-:W-:Y:S02]  /*9b70*/  IMAD R34, R70.reuse, R38, RZ ;  /* 0x0000002646227224 */ /* 0x040fe400078e02ff */
[----:B------:R-:W-:Y:S02]  /*9b80*/  IMAD R38, R70, R42, RZ ;  /* 0x0000002a46267224 */ /* 0x000fe400078e02ff */
[----:B------:R-:W-:Y:S01]  /*9b90*/  IMAD R3, R74, R72, R3 ;  /* 0x000000484a037224 */ /* 0x000fe200078e0203 */
[----:B------:R-:W-:Y:S01]  /*9ba0*/  SHF.R.S32.HI R74, RZ, 0x18, R81 ;  /* 0x00000018ff4a7819 */ /* 0x000fe20000011451 */
[C---:B------:R-:W-:Y:S02]  /*9bb0*/  IMAD R42, R70.reuse, R46, RZ ;  /* 0x0000002e462a7224 */ /* 0x040fe400078e02ff */
[C---:B------:R-:W-:Y:S02]  /*9bc0*/  IMAD R46, R70.reuse, R50, RZ ;  /* 0x00000032462e7224 */ /* 0x040fe400078e02ff */
[C---:B------:R-:W-:Y:S02]  /*9bd0*/  IMAD R51, R70.reuse, R51, RZ ;  /* 0x0000003346337224 */ /* 0x040fe400078e02ff */
[C---:B------:R-:W-:Y:S02]  /*9be0*/  IMAD R50, R70.reuse, R54, RZ ;  /* 0x0000003646327224 */ /* 0x040fe400078e02ff */
[C---:B------:R-:W-:Y:S02]  /*9bf0*/  IMAD R54, R70.reuse, R58, RZ ;  /* 0x0000003a46367224 */ /* 0x040fe400078e02ff */
[C---:B------:R-:W-:Y:S02]  /*9c00*/  IMAD R58, R70.reuse, R62, RZ ;  /* 0x0000003e463a7224 */ /* 0x040fe400078e02ff */
[C---:B------:R-:W-:Y:S01]  /*9c10*/  IMAD R62, R70.reuse, R66, RZ ;  /* 0x00000042463e7224 */ /* 0x040fe200078e02ff */
[----:B------:R-:W-:Y:S01]  /*9c20*/  SHF.L.U32 R66, R81, 0x10, RZ ;  /* 0x0000001051427819 */ /* 0x000fe200000006ff */
[C---:B------:R-:W-:Y:S02]  /*9c30*/  IMAD R7, R70.reuse, R7, RZ ;  /* 0x0000000746077224 */ /* 0x040fe400078e02ff */
[----:B------:R-:W-:Y:S01]  /*9c40*/  IMAD R11, R70, R11, RZ ;  /* 0x0000000b460b7224 */ /* 0x000fe200078e02ff */
[----:B------:R-:W-:Y:S01]  /*9c50*/  SHF.R.S32.HI R66, RZ, 0x18, R66 ;  /* 0x00000018ff427819 */ /* 0x000fe20000011442 */
[-C--:B------:R-:W-:Y:S01]  /*9c60*/  IMAD R7, R64, R72.reuse, R7 ;  /* 0x0000004840077224 */ /* 0x080fe200078e0207 */
[C---:B------:R-:W-:Y:S01]  /*9c70*/  PRMT R64, R82.reuse, 0x8880, RZ ;  /* 0x0000888052407816 */ /* 0x040fe200000000ff */
[-C--:B------:R-:W-:Y:S01]  /*9c80*/  IMAD R4, R65, R72.reuse, R4 ;  /* 0x0000004841047224 */ /* 0x080fe200078e0204 */
[----:B------:R-:W-:Y:S01]  /*9c90*/  SHF.L.U32 R65, R82, 0x10, RZ ;  /* 0x0000001052417819 */ /* 0x000fe200000006ff */
[-C--:B------:R-:W-:Y:S02]  /*9ca0*/  IMAD R5, R66, R72.reuse, R5 ;  /* 0x0000004842057224 */ /* 0x080fe400078e0205 */
[-C--:B------:R-:W-:Y:S01]  /*9cb0*/  IMAD R6, R73, R72.reuse, R6 ;  /* 0x0000004849067224 */ /* 0x080fe200078e0206 */
[----:B------:R-:W-:Y:S01]  /*9cc0*/  I2IP.S8.S32.SAT R73, R7, R3, RZ ;  /* 0x0000000307497239 */ /* 0x000fe200000014ff */
[----:B------:R-:W-:Y:S01]  /*9cd0*/  IMAD R11, R74, R72, R11 ;  /* 0x000000484a0b7224 */ /* 0x000fe200078e020b */
[----:B------:R-:W-:Y:S01]  /*9ce0*/  SHF.L.U32 R7, R82, 0x8, RZ ;  /* 0x0000000852077819 */ /* 0x000fe200000006ff */
[C---:B------:R-:W-:Y:S01]  /*9cf0*/  IMAD R15, R70.reuse, R15, RZ ;  /* 0x0000000f460f7224 */ /* 0x040fe200078e02ff */
[----:B------:R-:W-:Y:S01]  /*9d00*/  MOV R3, R64 ;  /* 0x0000004000037202 */ /* 0x000fe20000000f00 */
[C---:B------:R-:W-:Y:S01]  /*9d10*/  IMAD R19, R70.reuse, R19, RZ ;  /* 0x0000001346137224 */ /* 0x040fe200078e02ff */
[----:B------:R-:W-:Y:S01]  /*9d20*/  I2IP.S8.S32.SAT R11, R11, R6, RZ ;  /* 0x000000060b0b7239 */ /* 0x000fe200000014ff */
[C---:B------:R-:W-:Y:S01]  /*9d30*/  IMAD R23, R70.reuse, R23, RZ ;  /* 0x0000001746177224 */ /* 0x040fe200078e02ff */
[----:B------:R-:W-:Y:S01]  /*9d40*/  SHF.R.S32.HI R6, RZ, 0x18, R65 ;  /* 0x00000018ff067819 */ /* 0x000fe20000011441 */
[----:B------:R-:W-:Y:S01]  /*9d50*/  IMAD R8, R3, R72, R8 ;  /* 0x0000004803087224 */ /* 0x000fe200078e0208 */
[----:B------:R-:W-:Y:S01]  /*9d60*/  SHF.R.S32.HI R7, RZ, 0x18, R7 ;  /* 0x00000018ff077819 */ /* 0x000fe20000011407 */
[----:B------:R-:W-:Y:S01]  /*9d70*/  IMAD R27, R70, R27, RZ ;  /* 0x0000001b461b7224 */ /* 0x000fe200078e02ff */
[----:B-1----:R-:W-:Y:S01]  /*9d80*/  I2IP.S8.S32.SAT R88, R2, R0, R73 ;  /* 0x0000000002587239 */ /* 0x002fe20000001449 */
[-C--:B------:R-:W-:Y:S01]  /*9d90*/  IMAD R9, R6, R72.reuse, R9 ;  /* 0x0000004806097224 */ /* 0x080fe200078e0209 */
[----:B------:R-:W-:Y:S01]  /*9da0*/  SHF.L.U32 R2, R83, 0x10, RZ ;  /* 0x0000001053027819 */ /* 0x000fe200000006ff */
[----:B------:R-:W-:Y:S01]  /*9db0*/  IMAD R10, R7, R72, R10 ;  /* 0x00000048070a7224 */ /* 0x000fe200078e020a */
[----:B------:R-:W-:Y:S01]  /*9dc0*/  SHF.R.S32.HI R0, RZ, 0x18, R82 ;  /* 0x00000018ff007819 */ /* 0x000fe20000011452 */
[C---:B------:R-:W-:Y:S01]  /*9dd0*/  IMAD R31, R70.reuse, R31, RZ ;  /* 0x0000001f461f7224 */ /* 0x040fe200078e02ff */
[----:B------:R-:W-:Y:S01]  /*9de0*/  I2IP.S8.S32.SAT R89, R5, R4, R11 ;  /* 0x0000000405597239 */ /* 0x000fe2000000140b */
[----:B------:R-:W-:Y:S01]  /*9df0*/  IMAD R35, R70, R35, RZ ;  /* 0x0000002346237224 */ /* 0x000fe200078e02ff */
[C---:B------:R-:W-:Y:S01]  /*9e00*/  PRMT R3, R83.reuse, 0x8880, RZ ;  /* 0x0000888053037816 */ /* 0x040fe200000000ff */
[-C--:B------:R-:W-:Y:S01]  /*9e10*/  IMAD R15, R0, R72.reuse, R15 ;  /* 0x00000048000f7224 */ /* 0x080fe200078e020f */
[----:B------:R-:W-:Y:S01]  /*9e20*/  SHF.L.U32 R5, R83, 0x8, RZ ;  /* 0x0000000853057819 */ /* 0x000fe200000006ff */
[C---:B------:R-:W-:Y:S01]  /*9e30*/  IMAD R39, R70.reuse, R39, RZ ;  /* 0x0000002746277224 */ /* 0x040fe200078e02ff */
[----:B------:R-:W-:Y:S01]  /*9e40*/  SHF.R.S32.HI R2, RZ, 0x18, R2 ;  /* 0x00000018ff027819 */ /* 0x000fe20000011402 */
[-C--:B------:R-:W-:Y:S01]  /*9e50*/  IMAD R12, R3, R72.reuse, R12 ;  /* 0x00000048030c7224 */ /* 0x080fe200078e020c */
[----:B------:R-:W-:Y:S01]  /*9e60*/  SHF.R.S32.HI R5, RZ, 0x18, R5 ;  /* 0x00000018ff057819 */ /* 0x000fe20000011405 */
[----:B------:R-:W-:Y:S01]  /*9e70*/  IMAD R43, R70, R43, RZ ;  /* 0x0000002b462b7224 */ /* 0x000fe200078e02ff */
[----:B------:R-:W-:Y:S01]  /*9e80*/  SHF.R.S32.HI R4, RZ, 0x18, R83 ;  /* 0x00000018ff047819 */ /* 0x000fe20000011453 */
[-C--:B------:R-:W-:Y:S01]  /*9e90*/  IMAD R13, R2, R72.reuse, R13 ;  /* 0x00000048020d7224 */ /* 0x080fe200078e020d */
[C---:B------:R-:W-:Y:S01]  /*9ea0*/  SHF.L.U32 R0, R84.reuse, 0x10, RZ ;  /* 0x0000001054007819 */ /* 0x040fe200000006ff */
[-C--:B------:R-:W-:Y:S01]  /*9eb0*/  IMAD R14, R5, R72.reuse, R14 ;  /* 0x00000048050e7224 */ /* 0x080fe200078e020e */
[C---:B------:R-:W-:Y:S01]  /*9ec0*/  PRMT R3, R84.reuse, 0x8880, RZ ;  /* 0x0000888054037816 */ /* 0x040fe200000000ff */
[----:B------:R-:W-:Y:S01]  /*9ed0*/  IMAD.SHL.U32 R2, R84, 0x100, RZ ;  /* 0x0000010054027824 */ /* 0x000fe200078e00ff */
[----:B------:R-:W-:Y:S01]  /*9ee0*/  SHF.R.S32.HI R0, RZ, 0x18, R0 ;  /* 0x00000018ff007819 */ /* 0x000fe20000011400 */
[-C--:B------:R-:W-:Y:S01]  /*9ef0*/  IMAD R19, R4, R72.reuse, R19 ;  /* 0x0000004804137224 */ /* 0x080fe200078e0213 */
[----:B------:R-:W-:Y:S01]  /*9f00*/  SHF.L.U32 R4, R85, 0x10, RZ ;  /* 0x0000001055047819 */ /* 0x000fe200000006ff */
[-C--:B------:R-:W-:Y:S01]  /*9f10*/  IMAD R16, R3, R72.reuse, R16 ;  /* 0x0000004803107224 */ /* 0x080fe200078e0210 */
[----:B------:R-:W-:Y:S01]  /*9f20*/  SHF.R.S32.HI R5, RZ, 0x18, R2 ;  /* 0x00000018ff057819 */ /* 0x000fe20000011402 */
[-C--:B------:R-:W-:Y:S01]  /*9f30*/  IMAD R17, R0, R72.reuse, R17 ;  /* 0x0000004800117224 */ /* 0x080fe200078e0211 */
[----:B------:R-:W-:Y:S01]  /*9f40*/  SHF.R.S32.HI R0, RZ, 0x18, R84 ;  /* 0x00000018ff007819 */ /* 0x000fe20000011454 */
[----:B------:R-:W-:Y:S01]  /*9f50*/  IMAD R47, R70, R47, RZ ;  /* 0x0000002f462f7224 */ /* 0x000fe200078e02ff */
[----:B------:R-:W-:Y:S01]  /*9f60*/  PRMT R3, R85, 0x8880, RZ ;  /* 0x0000888055037816 */ /* 0x000fe200000000ff */
[-C--:B------:R-:W-:Y:S01]  /*9f70*/  IMAD R18, R5, R72.reuse, R18 ;  /* 0x0000004805127224 */ /* 0x080fe200078e0212 */
[----:B------:R-:W-:Y:S01]  /*9f80*/  SHF.L.U32 R2, R85, 0x8, RZ ;  /* 0x0000000855027819 */ /* 0x000fe200000006ff */
[-C--:B------:R-:W-:Y:S01]  /*9f90*/  IMAD R23, R0, R72.reuse, R23 ;  /* 0x0000004800177224 */ /* 0x080fe200078e0217 */
        /* <DEDUP_REMOVED lines=8> */
[----:B------:R-:W-:Y:S01]  /*a020*/  PRMT R3, R86, 0x8880, RZ ;  /* 0x0000888056037816 */ /* 0x000fe200000000ff */
        /* <DEDUP_REMOVED lines=9> */
[----:B------:R-:W-:Y:S01]  /*a0c0*/  SHF.L.U32 R0, R87, 0x10, RZ ;  /* 0x0000001057007819 */ /* 0x000fe200000006ff */
[-C--:B------:R-:W-:Y:S01]  /*a0d0*/  IMAD R26, R5, R72.reuse, R26 ;  /* 0x00000048051a7224 */ /* 0x080fe200078e021a */
[C---:B------:R-:W-:Y:S01]  /*a0e0*/  PRMT R3, R87.reuse, 0x8880, RZ ;  /* 0x0000888057037816 */ /* 0x040fe200000000ff */
[-C--:B------:R-:W-:Y:S01]  /*a0f0*/  IMAD R31, R2, R72.reuse, R31 ;  /* 0x00000048021f7224 */ /* 0x080fe200078e021f */
[----:B------:R-:W-:Y:S01]  /*a100*/  SHF.L.U32 R2, R87, 0x8, RZ ;  /* 0x0000000857027819 */ /* 0x000fe200000006ff */
[----:B------:R-:W-:Y:S01]  /*a110*/  IMAD R67, R70, R67, RZ ;  /* 0x0000004346437224 */ /* 0x000fe200078e02ff */
[----:B------:R-:W-:Y:S01]  /*a120*/  SHF.R.S32.HI R0, RZ, 0x18, R0 ;  /* 0x00000018ff007819 */ /* 0x000fe20000011400 */
[-C--:B------:R-:W-:Y:S01]  /*a130*/  IMAD R28, R3, R72.reuse, R28 ;  /* 0x00000048031c7224 */ /* 0x080fe200078e021c */
[----:B------:R-:W-:Y:S02]  /*a140*/  SHF.R.S32.HI R5, RZ, 0x18, R2 ;  /* 0x00000018ff057819 */ /* 0x000fe40000011402 */
[----:B------:R-:W-:Y:S01]  /*a150*/  SHF.R.S32.HI R2, RZ, 0x18, R87 ;  /* 0x00000018ff027819 */ /* 0x000fe20000011457 */
[-C--:B------:R-:W-:Y:S01]  /*a160*/  IMAD R29, R0, R72.reuse, R29 ;  /* 0x00000048001d7224 */ /* 0x080fe200078e021d */
[C---:B------:R-:W-:Y:S01]  /*a170*/  PRMT R3, R92.reuse, 0x8880, RZ ;  /* 0x000088805c037816 */ /* 0x040fe200000000ff */
[----:B------:R-:W-:Y:S01]  /*a180*/  IMAD.U32 R0, R92, 0x10000, RZ ;  /* 0x000100005c007824 */ /* 0x000fe200078e00ff */
[----:B------:R-:W-:Y:S01]  /*a190*/  SHF.L.U32 R4, R93, 0x10, RZ ;  /* 0x000000105d047819 */ /* 0x000fe200000006ff */
[----:B------:R-:W-:Y:S01]  /*a1a0*/  IMAD R30, R5, R72, R30 ;  /* 0x00000048051e7224 */ /* 0x000fe200078e021e */
[----:B------:R-:W-:Y:S01]  /*a1b0*/  I2IP.S8.S32.SAT R10, R15, R10, RZ ;  /* 0x0000000a0f0a7239 */ /* 0x000fe200000014ff */
[-C--:B------:R-:W-:Y:S01]  /*a1c0*/  IMAD R35, R2, R72.reuse, R35 ;  /* 0x0000004802237224 */ /* 0x080fe200078e0223 */
[----:B------:R-:W-:Y:S01]  /*a1d0*/  SHF.L.U32 R2, R92, 0x8, RZ ;  /* 0x000000085c027819 */ /* 0x000fe200000006ff */
[-C--:B------:R-:W-:Y:S01]  /*a1e0*/  IMAD R32, R3, R72.reuse, R32 ;  /* 0x0000004803207224 */ /* 0x080fe200078e0220 */
[----:B------:R-:W-:Y:S02]  /*a1f0*/  SHF.R.S32.HI R0, RZ, 0x18, R0 ;  /* 0x00000018ff007819 */ /* 0x000fe40000011400 */
[----:B------:R-:W-:Y:S02]  /*a200*/  SHF.R.S32.HI R5, RZ, 0x18, R2 ;  /* 0x00000018ff057819 */ /* 0x000fe40000011402 */
[----:B------:R-:W-:Y:S01]  /*a210*/  PRMT R3, R93, 0x8880, RZ ;  /* 0x000088805d037816 */ /* 0x000fe200000000ff */
[-C--:B------:R-:W-:Y:S01]  /*a220*/  IMAD R33, R0, R72.reuse, R33 ;  /* 0x0000004800217224 */ /* 0x080fe200078e0221 */
[----:B------:R-:W-:Y:S01]  /*a230*/  SHF.R.S32.HI R0, RZ, 0x18, R92 ;  /* 0x00000018ff007819 */ /* 0x000fe2000001145c */
[----:B------:R-:W-:Y:S01]  /*a240*/  IMAD R34, R5, R72, R34 ;  /* 0x0000004805227224 */ /* 0x000fe200078e0222 */
[----:B------:R-:W-:Y:S02]  /*a250*/  SHF.L.U32 R2, R93, 0x8, RZ ;  /* 0x000000085d027819 */ /* 0x000fe400000006ff */
[----:B------:R-:W-:Y:S01]  /*a260*/  I2IP.S8.S32.SAT R14, R19, R14, RZ ;  /* 0x0000000e130e7239 */ /* 0x000fe200000014ff */
[-C--:B------:R-:W-:Y:S01]  /*a270*/  IMAD R39, R0, R72.reuse, R39 ;  /* 0x0000004800277224 */ /* 0x080fe200078e0227 */
[----:B------:R-:W-:Y:S01]  /*a280*/  SHF.R.S32.HI R0, RZ, 0x18, R4 ;  /* 0x00000018ff007819 */ /* 0x000fe20000011404 */
[-C--:B------:R-:W-:Y:S01]  /*a290*/  IMAD R36, R3, R72.reuse, R36 ;  /* 0x0000004803247224 */ /* 0x080fe200078e0224 */
[----:B------:R-:W-:Y:S02]  /*a2a0*/  SHF.R.S32.HI R5, RZ, 0x18, R2 ;  /* 0x00000018ff057819 */ /* 0x000fe40000011402 */
[----:B------:R-:W-:Y:S01]  /*a2b0*/  SHF.L.U32 R2, R94, 0x10, RZ ;  /* 0x000000105e027819 */ /* 0x000fe200000006ff */
[-C--:B------:R-:W-:Y:S01]  /*a2c0*/  IMAD R37, R0, R72.reuse, R37 ;  /* 0x0000004800257224 */ /* 0x080fe200078e0225 */
[----:B------:R-:W-:Y:S01]  /*a2d0*/  SHF.R.S32.HI R0, RZ, 0x18, R93 ;  /* 0x00000018ff007819 */ /* 0x000fe2000001145d */
[-C--:B------:R-:W-:Y:S01]  /*a2e0*/  IMAD R38, R5, R72.reuse, R38 ;  /* 0x0000004805267224 */ /* 0x080fe200078e0226 */
[C---:B------:R-:W-:Y:S02]  /*a2f0*/  PRMT R3, R94.reuse, 0x8880, RZ ;  /* 0x000088805e037816 */ /* 0x040fe400000000ff */
[----:B------:R-:W-:Y:S01]  /*a300*/  SHF.L.U32 R5, R94, 0x8, RZ ;  /* 0x000000085e057819 */ /* 0x000fe200000006ff */
[-C--:B------:R-:W-:Y:S01]  /*a310*/  IMAD R43, R0, R72.reuse, R43 ;  /* 0x00000048002b7224 */ /* 0x080fe200078e022b */
[----:B------:R-:W-:Y:S01]  /*a320*/  SHF.R.S32.HI R2, RZ, 0x18, R2 ;  /* 0x00000018ff027819 */ /* 0x000fe20000011402 */
[-C--:B------:R-:W-:Y:S01]  /*a330*/  IMAD R40, R3, R72.reuse, R40 ;  /* 0x0000004803287224 */ /* 0x080fe200078e0228 */
[----:B------:R-:W-:Y:S02]  /*a340*/  SHF.R.S32.HI R5, RZ, 0x18, R5 ;  /* 0x00000018ff057819 */ /* 0x000fe40000011405 */
[----:B------:R-:W-:Y:S01]  /*a350*/  SHF.R.S32.HI R4, RZ, 0x18, R94 ;  /* 0x00000018ff047819 */ /* 0x000fe2000001145e */
[-C--:B------:R-:W-:Y:S01]  /*a360*/  IMAD R41, R2, R72.reuse, R41 ;  /* 0x0000004802297224 */ /* 0x080fe200078e0229 */
[----:B------:R-:W-:Y:S01]  /*a370*/  SHF.L.U32 R0, R95, 0x10, RZ ;  /* 0x000000105f007819 */ /* 0x000fe200000006ff */
[-C--:B------:R-:W-:Y:S01]  /*a380*/  IMAD R42, R5, R72.reuse, R42 ;  /* 0x00000048052a7224 */ /* 0x080fe200078e022a */
[C---:B------:R-:W-:Y:S01]  /*a390*/  PRMT R3, R95.reuse, 0x8880, RZ ;  /* 0x000088805f037816 */ /* 0x040fe200000000ff */
[-C--:B------:R-:W-:Y:S01]  /*a3a0*/  IMAD R47, R4, R72.reuse, R47 ;  /* 0x00000048042f7224 */ /* 0x080fe200078e022f */
[----:B------:R-:W-:Y:S02]  /*a3b0*/  SHF.L.U32 R2, R95, 0x8, RZ ;  /* 0x000000085f027819 */ /* 0x000fe400000006ff */
[----:B------:R-:W-:Y:S01]  /*a3c0*/  SHF.R.S32.HI R0, RZ, 0x18, R0 ;  /* 0x00000018ff007819 */ /* 0x000fe20000011400 */
[-C--:B------:R-:W-:Y:S01]  /*a3d0*/  IMAD R44, R3, R72.reuse, R44 ;  /* 0x00000048032c7224 */ /* 0x080fe200078e022c */
[----:B------:R-:W-:Y:S02]  /*a3e0*/  SHF.R.S32.HI R5, RZ, 0x18, R2 ;  /* 0x00000018ff057819 */ /* 0x000fe40000011402 */
[----:B------:R-:W-:Y:S01]  /*a3f0*/  SHF.R.S32.HI R2, RZ, 0x18, R95 ;  /* 0x00000018ff027819 */ /* 0x000fe2000001145f */
[-C--:B------:R-:W-:Y:S01]  /*a400*/  IMAD R45, R0, R72.reuse, R45 ;  /* 0x00000048002d7224 */ /* 0x080fe200078e022d */
[----:B------:R-:W-:Y:S01]  /*a410*/  PRMT R3, R96, 0x8880, RZ ;  /* 0x0000888060037816 */ /* 0x000fe200000000ff */
[-C--:B------:R-:W-:Y:S01]  /*a420*/  IMAD R46, R5, R72.reuse, R46 ;  /* 0x00000048052e7224 */ /* 0x080fe200078e022e */
[C---:B------:R-:W-:Y:S01]  /*a430*/  SHF.L.U32 R4, R97.reuse, 0x10, RZ ;  /* 0x0000001061047819 */ /* 0x040fe200000006ff */
[-C--:B------:R-:W-:Y:S01]  /*a440*/  IMAD R51, R2, R72.reuse, R51 ;  /* 0x0000004802337224 */ /* 0x080fe200078e0233 */
[----:B------:R-:W-:Y:S01]  /*a450*/  SHF.R.S32.HI R2, RZ, 0x18, R96 ;  /* 0x00000018ff027819 */ /* 0x000fe20000011460 */
[C---:B------:R-:W-:Y:S01]  /*a460*/  IMAD.U32 R0, R96.reuse, 0x10000, RZ ;  /* 0x0001000060007824 */ /* 0x040fe200078e00ff */
[----:B------:R-:W-:Y:S01]  /*a470*/  PRMT R5, R97, 0x8880, RZ ;  /* 0x0000888061057816 */ /* 0x000fe200000000ff */
[-C--:B------:R-:W-:Y:S01]  /*a480*/  IMAD R48, R3, R72.reuse, R48 ;  /* 0x0000004803307224 */ /* 0x080fe200078e0230 */
[----:B------:R-:W-:Y:S02]  /*a490*/  SHF.L.U32 R3, R96, 0x8, RZ ;  /* 0x0000000860037819 */ /* 0x000fe400000006ff */
[----:B------:R-:W-:Y:S02]  /*a4a0*/  SHF.R.S32.HI R0, RZ, 0x18, R0 ;  /* 0x00000018ff007819 */ /* 0x000fe40000011400 */
[----:B------:R-:W-:Y:S02]  /*a4b0*/  SHF.R.S32.HI R3, RZ, 0x18, R3 ;  /* 0x00000018ff037819 */ /* 0x000fe40000011403 */
[----:B------:R-:W-:Y:S01]  /*a4c0*/  SHF.R.S32.HI R4, RZ, 0x18, R4 ;  /* 0x00000018ff047819 */ /* 0x000fe20000011404 */
[-C--:B------:R-:W-:Y:S01]  /*a4d0*/  IMAD R49, R0, R72.reuse, R49 ;  /* 0x0000004800317224 */ /* 0x080fe200078e0231 */
[----:B------:R-:W-:Y:S01]  /*a4e0*/  SHF.R.S32.HI R0, RZ, 0x18, R97 ;  /* 0x00000018ff007819 */ /* 0x000fe20000011461 */
[-C--:B------:R-:W-:Y:S01]  /*a4f0*/  IMAD R50, R3, R72.reuse, R50 ;  /* 0x0000004803327224 */ /* 0x080fe200078e0232 */
[----:B------:R-:W-:Y:S01]  /*a500*/  SHF.L.U32 R3, R97, 0x8, RZ ;  /* 0x0000000861037819 */ /* 0x000fe200000006ff */
[-C--:B------:R-:W-:Y:S01]  /*a510*/  IMAD R55, R2, R72.reuse, R55 ;  /* 0x0000004802377224 */ /* 0x080fe200078e0237 */
        /* <DEDUP_REMOVED lines=8> */
[----:B------:R-:W-:Y:S01]  /*a5a0*/  IMAD R59, R0, R72, R59 ;  /* 0x00000048003b7224 */ /* 0x000fe200078e023b */
[----:B------:R-:W-:Y:S01]  /*a5b0*/  I2IP.S8.S32.SAT R18, R23, R18, RZ ;  /* 0x0000001217127239 */ /* 0x000fe200000014ff */
[----:B------:R-:W-:Y:S01]  /*a5c0*/  IMAD R56, R5, R72, R56 ;  /* 0x0000004805387224 */ /* 0x000fe200078e0238 */
[----:B------:R-:W-:Y:S01]  /*a5d0*/  I2IP.S8.S32.SAT R90, R9, R8, R10 ;  /* 0x00000008095a7239 */ /* 0x000fe2000000140a */
[----:B------:R-:W-:Y:S01]  /*a5e0*/  IMAD R57, R2, R72, R57 ;  /* 0x0000004802397224 */ /* 0x000fe200078e0239 */
[----:B------:R-:W-:Y:S02]  /*a5f0*/  I2IP.S8.S32.SAT R91, R13, R12, R14 ;  /* 0x0000000c0d5b7239 */ /* 0x000fe4000000140e */
[----:B------:R-:W-:Y:S02]  /*a600*/  SHF.R.S32.HI R7, RZ, 0x18, R7 ;  /* 0x00000018ff077819 */ /* 0x000fe40000011407 */
[----:B------:R-:W-:Y:S01]  /*a610*/  SHF.L.U32 R2, R99, 0x10, RZ ;  /* 0x0000001063027819 */ /* 0x000fe200000006ff */
[----:B------:R1:W-:Y:S01]  /*a620*/  STS.128 [R135+UR44+0x8200], R88 ;  /* 0x0082005887007988 */ /* 0x0003e20008000c2c */
[----:B------:R-:W-:Y:S01]  /*a630*/  SHF.R.S32.HI R0, RZ, 0x18, R98 ;  /* 0x00000018ff007819 */ /* 0x000fe20000011462 */
[----:B------:R-:W-:Y:S01]  /*a640*/  IMAD R58, R7, R72, R58 ;  /* 0x00000048073a7224 */ /* 0x000fe200078e023a */
[----:B------:R-:W-:Y:S02]  /*a650*/  I2IP.S8.S32.SAT R16, R17, R16, R18 ;  /* 0x0000001011107239 */ /* 0x000fe40000001412 */
[----:B------:R-:W-:Y:S01]  /*a660*/  I2IP.S8.S32.SAT R17, R27, R22, RZ ;  /* 0x000000161b117239 */ /* 0x000fe200000014ff */
[----:B------:R-:W-:Y:S01]  /*a670*/  IMAD R63, R0, R72, R63 ;  /* 0x00000048003f7224 */ /* 0x000fe200078e023f */
[----:B------:R-:W-:Y:S02]  /*a680*/  I2IP.S8.S32.SAT R18, R31, R26, RZ ;  /* 0x0000001a1f127239 */ /* 0x000fe400000014ff */
[----:B------:R-:W-:Y:S02]  /*a690*/  I2IP.S8.S32.SAT R19, R35, R30, RZ ;  /* 0x0000001e23137239 */ /* 0x000fe400000014ff */
[C---:B------:R-:W-:Y:S02]  /*a6a0*/  PRMT R3, R99.reuse, 0x8880, RZ ;  /* 0x0000888063037816 */ /* 0x040fe400000000ff */
[----:B------:R-:W-:Y:S02]  /*a6b0*/  SHF.L.U32 R5, R99, 0x8, RZ ;  /* 0x0000000863057819 */ /* 0x000fe400000006ff */
[----:B------:R-:W-:Y:S01]  /*a6c0*/  SHF.R.S32.HI R2, RZ, 0x18, R2 ;  /* 0x00000018ff027819 */ /* 0x000fe20000011402 */
[----:B------:R-:W-:Y:S01]  /*a6d0*/  IMAD R60, R3, R72, R60 ;  /* 0x00000048033c7224 */ /* 0x000fe200078e023c */
[----:B------:R-:W-:Y:S02]  /*a6e0*/  I2IP.S8.S32.SAT R17, R21, R20, R17 ;  /* 0x0000001415117239 */ /* 0x000fe40000001411 */
[----:B------:R-:W-:Y:S01]  /*a6f0*/  I2IP.S8.S32.SAT R18, R25, R24, R18 ;  /* 0x0000001819127239 */ /* 0x000fe20000001412 */
[----:B------:R-:W-:Y:S01]  /*a700*/  IMAD R61, R2, R72, R61 ;  /* 0x00000048023d7224 */ /* 0x000fe200078e023d */
[----:B------:R-:W-:Y:S02]  /*a710*/  I2IP.S8.S32.SAT R19, R29, R28, R19 ;  /* 0x0000001c1d137239 */ /* 0x000fe40000001413 */
[----:B------:R-:W-:Y:S02]  /*a720*/  SHF.R.S32.HI R5, RZ, 0x18, R5 ;  /* 0x00000018ff057819 */ /* 0x000fe40000011405 */
[----:B------:R-:W-:Y:S01]  /*a730*/  SHF.R.S32.HI R4, RZ, 0x18, R99 ;  /* 0x00000018ff047819 */ /* 0x000fe20000011463 */
[----:B------:R1:W-:Y:S01]  /*a740*/  STS.128 [R160+0x8200], R16 ;  /* 0x00820010a0007388 */ /* 0x0003e20000000c00 */
[----:B------:R-:W-:Y:S01]  /*a750*/  I2IP.S8.S32.SAT R34, R39, R34, RZ ;  /* 0x0000002227227239 */ /* 0x000fe200000014ff */
[----:B------:R-:W-:Y:S01]  /*a760*/  IMAD R62, R5, R72, R62 ;  /* 0x00000048053e7224 */ /* 0x000fe200078e023e */
[----:B------:R-:W-:Y:S01]  /*a770*/  I2IP.S8.S32.SAT R38, R43, R38, RZ ;  /* 0x000000262b267239 */ /* 0x000fe200000014ff */
[----:B------:R-:W-:Y:S01]  /*a780*/  IMAD R67, R4, R72, R67 ;  /* 0x0000004804437224 */ /* 0x000fe200078e0243 */
[----:B------:R-:W-:Y:S02]  /*a790*/  I2IP.S8.S32.SAT R42, R47, R42, RZ ;  /* 0x0000002a2f2a7239 */ /* 0x000fe400000014ff */
[----:B------:R-:W-:Y:S02]  /*a7a0*/  I2IP.S8.S32.SAT R35, R51, R46, RZ ;  /* 0x0000002e33237239 */ /* 0x000fe400000014ff */
[----:B------:R-:W-:Y:S02]  /*a7b0*/  I2IP.S8.S32.SAT R32, R33, R32, R34 ;  /* 0x0000002021207239 */ /* 0x000fe40000001422 */
[----:B------:R-:W-:Y:S02]  /*a7c0*/  I2IP.S8.S32.SAT R33, R37, R36, R38 ;  /* 0x0000002425217239 */ /* 0x000fe40000001426 */
[----:B------:R-:W-:Y:S02]  /*a7d0*/  I2IP.S8.S32.SAT R34, R41, R40, R42 ;  /* 0x0000002829227239 */ /* 0x000fe4000000142a */
[----:B------:R-:W-:Y:S02]  /*a7e0*/  I2IP.S8.S32.SAT R35, R45, R44, R35 ;  /* 0x0000002c2d237239 */ /* 0x000fe40000001423 */
[----:B------:R-:W-:Y:S02]  /*a7f0*/  I2IP.S8.S32.SAT R50, R55, R50, RZ ;  /* 0x0000003237327239 */ /* 0x000fe400000014ff */
[----:B------:R-:W-:Y:S01]  /*a800*/  I2IP.S8.S32.SAT R54, R59, R54, RZ ;  /* 0x000000363b367239 */ /* 0x000fe200000014ff */
[----:B------:R1:W-:Y:S01]  /*a810*/  STS.128 [R159+0x8200], R32 ;  /* 0x008200209f007388 */ /* 0x0003e20000000c00 */
[----:B------:R-:W-:Y:S02]  /*a820*/  I2IP.S8.S32.SAT R58, R63, R58, RZ ;  /* 0x0000003a3f3a7239 */ /* 0x000fe400000014ff */
[----:B------:R-:W-:Y:S02]  /*a830*/  I2IP.S8.S32.SAT R62, R67, R62, RZ ;  /* 0x0000003e433e7239 */ /* 0x000fe400000014ff */
[----:B------:R-:W-:Y:S02]  /*a840*/  I2IP.S8.S32.SAT R48, R49, R48, R50 ;  /* 0x0000003031307239 */ /* 0x000fe40000001432 */
[----:B------:R-:W-:Y:S02]  /*a850*/  I2IP.S8.S32.SAT R49, R53, R52, R54 ;  /* 0x0000003435317239 */ /* 0x000fe40000001436 */
[----:B------:R-:W-:Y:S02]  /*a860*/  I2IP.S8.S32.SAT R50, R57, R56, R58 ;  /* 0x0000003839327239 */ /* 0x000fe4000000143a */
[----:B------:R-:W-:Y:S02]  /*a870*/  I2IP.S8.S32.SAT R51, R61, R60, R62 ;  /* 0x0000003c3d337239 */ /* 0x000fe4000000143e */
[----:B------:R-:W-:Y:S02]  /*a880*/  LEA R0, R150, UR44, 0x3 ;  /* 0x0000002c96007c11 */ /* 0x000fe4000f8e18ff */
[----:B------:R-:W-:Y:S01]  /*a890*/  @P6 SHF.L.U32 R3, R149, 0x1f, RZ ;  /* 0x0000001f95036819 */ /* 0x000fe200000006ff */
        /* <DEDUP_REMOVED lines=9> */
[----:B------:R-:W-:Y:S02]  /*a930*/  UIADD3 UR4, UPT, UPT, UR44, 0x8200, URZ ;  /* 0x000082002c047890 */ /* 0x000fe4000fffe0ff */
[----:B------:R-:W-:Y:S01]  /*a940*/  UIADD3 UR9, UPT, UPT, UR49, 0x80, URZ ;  /* 0x0000008031097890 */ /* 0x000fe2000fffe0ff */
[----:B------:R-:W-:Y:S01]  /*a950*/  UMOV UR10, UR50 ;  /* 0x00000032000a7c82 */ /* 0x000fe20008000000 */
[----:B------:R-:W-:Y:S02]  /*a960*/  UMOV UR11, UR36 ;  /* 0x00000024000b7c82 */ /* 0x000fe40008000000 */
        /* <DEDUP_REMOVED lines=8> */
.L_x_139:
[----:B------:R-:W-:Y:S05]  /*a9f0*/  BSYNC.RECONVERGENT B0 ;  /* 0x0000000000007941 */ /* 0x000fea0003800200 */
.L_x_138:
        /* <DEDUP_REMOVED lines=16> */
.L_x_143:
[----:B------:R-:W-:Y:S05]  /*ab00*/  BSYNC B0 ;  /* 0x0000000000007941 */ /* 0x000fea0003800000 */
.L_x_142:
        /* <DEDUP_REMOVED lines=20> */
.L_x_141:
[----:B------:R-:W-:Y:S05]  /*ac50*/  BSYNC B1 ;  /* 0x0000000000017941 */ /* 0x000fea0003800000 */
.L_x_140:
        /* <DEDUP_REMOVED lines=21> */
.L_x_145:
[----:B------:R-:W-:Y:S01]  /*adb0*/  ISETP.NE.AND P0, PT, R157, RZ, PT ;  /* 0x000000ff9d00720c */ /* 0x000fe20003f05270 */
[----:B------:R-:W-:Y:S05]  /*adc0*/  WARPSYNC.ALL ;  /* 0x0000000000007948 */ /* 0x000fea0003800000 */
[----:B------:R-:W-:Y:S01]  /*add0*/  R2UR UR4, R71 ;  /* 0x00000000470472ca */ /* 0x000fe200000e0000 */
[----:B------:R-:W-:Y:S01]  /*ade0*/  IMAD.U32 R130, R82, 0x10000, RZ ;  /* 0x0001000052827824 */ /* 0x000fe200078e00ff */
[C---:B------:R-:W-:Y:S01]  /*adf0*/  SHF.L.U32 R75, R80.reuse, 0x10, RZ ;  /* 0x00000010504b7819 */ /* 0x040fe200000006ff */
[----:B------:R-:W-:Y:S01]  /*ae00*/  IMAD.U32 R115, R87, 0x10000, RZ ;  /* 0x0001000057737824 */ /* 0x000fe200078e00ff */
[----:B------:R-:W-:Y:S01]  /*ae10*/  PRMT R73, R80, 0x8880, RZ ;  /* 0x0000888050497816 */ /* 0x000fe200000000ff */
[----:B-1----:R-:W-:Y:S01]  /*ae20*/  IMAD.U32 R104, R96, 0x10000, RZ ;  /* 0x0001000060687824 */ /* 0x002fe200078e00ff */
[----:B------:R-:W-:Y:S01]  /*ae30*/  SHF.L.U32 R74, R80, 0x8, RZ ;  /* 0x00000008504a7819 */ /* 0x000fe200000006ff */
[----:B------:R-:W-:Y:S01]  /*ae40*/  IMAD.SHL.U32 R123, R84, 0x100, RZ ;  /* 0x00000100547b7824 */ /* 0x000fe200078e00ff */
[----:B------:R-:W-:Y:S01]  /*ae50*/  SHF.R.S32.HI R75, RZ, 0x18, R75 ;  /* 0x00000018ff4b7819 */ /* 0x000fe2000001144b */
[----:B------:R-:W-:Y:S01]  /*ae60*/  IMAD.SHL.U32 R108, R93, 0x100, RZ ;  /* 0x000001005d6c7824 */ /* 0x000fe200078e00ff */
[----:B------:R-:W-:Y:S01]  /*ae70*/  SHF.R.S32.HI R74, RZ, 0x18, R74 ;  /* 0x00000018ff4a7819 */ /* 0x000fe2000001144a */
[----:B------:R-:W-:Y:S01]  /*ae80*/  BSSY.RECONVERGENT B0, `(.L_x_146) ;  /* 0x0000121000007945 */ /* 0x000fe20003800200 */
[----:B------:R-:W-:Y:S01]  /*ae90*/  SHF.R.S32.HI R76, RZ, 0x18, R80 ;  /* 0x00000018ff4c7819 */ /* 0x000fe20000011450 */
[----:B------:R-:W1:Y:S01]  /*aea0*/  LDTM.x64 R4, tmem[UR4+0xc0] ;  /* 0x0000c004000479ee */ /* 0x000e620008340000 */
[----:B------:R-:W-:Y:S01]  /*aeb0*/  NOP ;  /* 0x0000000000007918 */ /* 0x000fe20000000000 */
[----:B------:R-:W-:Y:S02]  /*aec0*/  IADD3 R147, PT, PT, R147, 0x130, RZ ;  /* 0x0000013093937810 */ /* 0x000fe40007ffe0ff */
[----:B------:R-:W-:Y:S02]  /*aed0*/  PRMT R134, R81, 0x8880, RZ ;  /* 0x0000888051867816 */ /* 0x000fe400000000ff */
[----:B------:R-:W-:Y:S02]  /*aee0*/  LOP3.LUT R147, R147, 0xfefffff8, RZ, 0xc0, !PT ;  /* 0xfefffff893937812 */ /* 0x000fe400078ec0ff */
[----:B------:R-:W-:Y:S02]  /*aef0*/  SHF.L.U32 R133, R81, 0x10, RZ ;  /* 0x0000001051857819 */ /* 0x000fe400000006ff */
[----:B-1----:R1:W-:Y:S01]  /*af00*/  SYNCS.ARRIVE.TRANS64.RED.A1T0 RZ, [R147+URZ], RZ ;  /* 0x000000ff93ff79a7 */ /* 0x0023e200081004ff */
[----:B------:R-:W-:Y:S02]  /*af10*/  PRMT R131, R82, 0x8880, RZ ;  /* 0x0000888052837816 */ /* 0x000fe400000000ff */
[----:B------:R-:W-:Y:S02]  /*af20*/  SHF.R.S32.HI R77, RZ, 0x18, R81 ;  /* 0x00000018ff4d7819 */ /* 0x000fe40000011451 */
[C---:B------:R-:W-:Y:S02]  /*af30*/  PRMT R128, R83.reuse, 0x8880, RZ ;  /* 0x0000888053807816 */ /* 0x040fe400000000ff */
[----:B------:R-:W-:Y:S02]  /*af40*/  SHF.R.S32.HI R78, RZ, 0x18, R82 ;  /* 0x00000018ff4e7819 */ /* 0x000fe40000011452 */
[----:B------:R-:W-:Y:S02]  /*af50*/  SHF.L.U32 R127, R83, 0x10, RZ ;  /* 0x00000010537f7819 */ /* 0x000fe400000006ff */
[----:B------:R-:W-:Y:S02]  /*af60*/  PRMT R125, R84, 0x8880, RZ ;  /* 0x00008880547d7816 */ /* 0x000fe400000000ff */
[----:B------:R-:W-:Y:S01]  /*af70*/  SHF.R.S32.HI R79, RZ, 0x18, R83 ;  /* 0x00000018ff4f7819 */ /* 0x000fe20000011453 */
[C---:B------:R-:W-:Y:S01]  /*af80*/  IMAD R0, R70.reuse, R4, RZ ;  /* 0x0000000446007224 */ /* 0x040fe200078e02ff */
[----:B------:R-:W-:Y:S01]  /*af90*/  SHF.R.S32.HI R4, RZ, 0x18, R133 ;  /* 0x00000018ff047819 */ /* 0x000fe20000011485 */
[----:B------:R-:W-:Y:S01]  /*afa0*/  IMAD R2, R70, R5, RZ ;  /* 0x0000000546027224 */ /* 0x000fe200078e02ff */
[----:B------:R-:W-:Y:S01]  /*afb0*/  SHF.L.U32 R124, R84, 0x10, RZ ;  /* 0x00000010547c7819 */ /* 0x000fe200000006ff */
[C---:B------:R-:W-:Y:S01]  /*afc0*/  IMAD R3, R70.reuse, R6, RZ ;  /* 0x0000000646037224 */ /* 0x040fe200078e02ff */
[----:B------:R-:W-:Y:S01]  /*afd0*/  PRMT R122, R85, 0x8880, RZ ;  /* 0x00008880557a7816 */ /* 0x000fe200000000ff */
[-C--:B------:R-:W-:Y:S01]  /*afe0*/  IMAD R0, R73, R72.reuse, R0 ;  /* 0x0000004849007224 */ /* 0x080fe200078e0200 */
[----:B------:R-:W-:Y:S01]  /*aff0*/  SHF.L.U32 R121, R85, 0x10, RZ ;  /* 0x0000001055797819 */ /* 0x000fe200000006ff */
[----:B------:R-:W-:Y:S01]  /*b000*/  IMAD R7, R70, R7, RZ ;  /* 0x0000000746077224 */ /* 0x000fe200078e02ff */
[C---:B------:R-:W-:Y:S01]  /*b010*/  PRMT R119, R86.reuse, 0x8880, RZ ;  /* 0x0000888056777816 */ /* 0x040fe200000000ff */
[-C--:B------:R-:W-:Y:S01]  /*b020*/  IMAD R2, R75, R72.reuse, R2 ;  /* 0x000000484b027224 */ /* 0x080fe200078e0202 */
[----:B------:R-:W-:Y:S01]  /*b030*/  SHF.L.U32 R118, R86, 0x10, RZ ;  /* 0x0000001056767819 */ /* 0x000fe200000006ff */
[-C--:B------:R-:W-:Y:S01]  /*b040*/  IMAD R3, R74, R72.reuse, R3 ;  /* 0x000000484a037224 */ /* 0x080fe200078e0203 */
[----:B------:R-:W-:Y:S01]  /*b050*/  PRMT R116, R87, 0x8880, RZ ;  /* 0x0000888057747816 */ /* 0x000fe200000000ff */
[----:B------:R-:W-:Y:S01]  /*b060*/  IMAD R7, R76, R72, R7 ;  /* 0x000000484c077224 */ /* 0x000fe200078e0207 */
[----:B------:R-:W-:Y:S01]  /*b070*/  PRMT R113, R92, 0x8880, RZ ;  /* 0x000088805c717816 */ /* 0x000fe200000000ff */
[----:B------:R-:W-:Y:S01]  /*b080*/  IMAD R8, R70, R8, RZ ;  /* 0x0000000846087224 */ /* 0x000fe200078e02ff */
[----:B------:R-:W-:Y:S01]  /*b090*/  SHF.L.U32 R112, R92, 0x10, RZ ;  /* 0x000000105c707819 */ /* 0x000fe200000006ff */
[C---:B------:R-:W-:Y:S01]  /*b0a0*/  IMAD R9, R70.reuse, R9, RZ ;  /* 0x0000000946097224 */ /* 0x040fe200078e02ff */
[----:B------:R-:W-:Y:S01]  /*b0b0*/  I2IP.S8.S32.SAT R161, R7, R3, RZ ;  /* 0x0000000307a17239 */ /* 0x000fe200000014ff */
[C---:B------:R-:W-:Y:S01]  /*b0c0*/  IMAD R10, R70.reuse, R10, RZ ;  /* 0x0000000a460a7224 */ /* 0x040fe200078e02ff */
[----:B------:R-:W-:Y:S01]  /*b0d0*/  MOV R3, R134 ;  /* 0x0000008600037202 */ /* 0x000fe20000000f00 */
[C---:B------:R-:W-:Y:S01]  /*b0e0*/  IMAD R7, R70.reuse, R20, RZ ;  /* 0x0000001446077224 */ /* 0x040fe200078e02ff */
[----:B------:R-:W-:Y:S01]  /*b0f0*/  PRMT R110, R93, 0x8880, RZ ;  /* 0x000088805d6e7816 */ /* 0x000fe200000000ff */
[----:B------:R-:W-:Y:S01]  /*b100*/  IMAD R11, R70, R11, RZ ;  /* 0x0000000b460b7224 */ /* 0x000fe200078e02ff */
[----:B------:R-:W-:Y:S01]  /*b110*/  SHF.R.S32.HI R89, RZ, 0x18, R92 ;  /* 0x00000018ff597819 */ /* 0x000fe2000001145c */
[-C--:B------:R-:W-:Y:S01]  /*b120*/  IMAD R8, R3, R72.reuse, R8 ;  /* 0x0000004803087224 */ /* 0x080fe200078e0208 */
[----:B------:R-:W-:Y:S01]  /*b130*/  MOV R3, R131 ;  /* 0x0000008300037202 */ /* 0x000fe20000000f00 */
[----:B------:R-:W-:Y:S01]  /*b140*/  IMAD R9, R4, R72, R9 ;  /* 0x0000004804097224 */ /* 0x000fe200078e0209 */
[----:B------:R-:W-:Y:S01]  /*b150*/  SHF.R.S32.HI R4, RZ, 0x18, R130 ;  /* 0x00000018ff047819 */ /* 0x000fe20000011482 */
[C---:B------:R-:W-:Y:S01]  /*b160*/  IMAD R20, R70.reuse, R25, RZ ;  /* 0x0000001946147224 */ /* 0x040fe200078e02ff */
[----:B------:R-:W-:Y:S01]  /*b170*/  SHF.L.U32 R109, R93, 0x10, RZ ;  /* 0x000000105d6d7819 */ /* 0x000fe200000006ff */
[----:B------:R-:W-:Y:S01]  /*b180*/  IMAD R25, R70, R30, RZ ;  /* 0x0000001e46197224 */ /* 0x000fe200078e02ff */
[----:B------:R-:W-:Y:S01]  /*b190*/  PRMT R107, R94, 0x8880, RZ ;  /* 0x000088805e6b7816 */ /* 0x000fe200000000ff */
[C---:B------:R-:W-:Y:S01]  /*b1a0*/  IMAD R12, R70.reuse, R12, RZ ;  /* 0x0000000c460c7224 */ /* 0x040fe200078e02ff */
[----:B------:R-:W-:Y:S01]  /*b1b0*/  SHF.R.S32.HI R91, RZ, 0x18, R93 ;  /* 0x00000018ff5b7819 */ /* 0x000fe2000001145d */
[----:B------:R-:W-:Y:S01]  /*b1c0*/  IMAD R6, R70, R19, RZ ;  /* 0x0000001346067224 */ /* 0x000fe200078e02ff */
[----:B------:R-:W-:Y:S01]  /*b1d0*/  SHF.L.U32 R105, R94, 0x10, RZ ;  /* 0x000000105e697819 */ /* 0x000fe200000006ff */
[C---:B------:R-:W-:Y:S01]  /*b1e0*/  IMAD R30, R70.reuse, R35, RZ ;  /* 0x00000023461e7224 */ /* 0x040fe200078e02ff */
[C---:B------:R-:W-:Y:S01]  /*b1f0*/  PRMT R101, R95.reuse, 0x8880, RZ ;  /* 0x000088805f657816 */ /* 0x040fe200000000ff */
[C---:B------:R-:W-:Y:S01]  /*b200*/  IMAD R19, R70.reuse, R24, RZ ;  /* 0x0000001846137224 */ /* 0x040fe200078e02ff */
[----:B------:R-:W-:Y:S01]  /*b210*/  SHF.R.S32.HI R93, RZ, 0x18, R94 ;  /* 0x00000018ff5d7819 */ /* 0x000fe2000001145e */
[C---:B------:R-:W-:Y:S01]  /*b220*/  IMAD R35, R70.reuse, R40, RZ ;  /* 0x0000002846237224 */ /* 0x040fe200078e02ff */
[----:B------:R-:W-:Y:S01]  /*b230*/  SHF.L.U32 R100, R95, 0x10, RZ ;  /* 0x000000105f647819 */ /* 0x000fe200000006ff */
[----:B------:R-:W-:Y:S01]  /*b240*/  IMAD R13, R70, R13, RZ ;  /* 0x0000000d460d7224 */ /* 0x000fe200078e02ff */
[----:B------:R-:W-:Y:S01]  /*b250*/  PRMT R106, R96, 0x8880, RZ ;  /* 0x00008880606a7816 */ /* 0x000fe200000000ff */
[C---:B------:R-:W-:Y:S01]  /*b260*/  IMAD R24, R70.reuse, R29, RZ ;  /* 0x0000001d46187224 */ /* 0x040fe200078e02ff */
[----:B------:R-:W-:Y:S01]  /*b270*/  SHF.R.S32.HI R73, RZ, 0x18, R96 ;  /* 0x00000018ff497819 */ /* 0x000fe20000011460 */
[C---:B------:R-:W-:Y:S01]  /*b280*/  IMAD R40, R70.reuse, R45, RZ ;  /* 0x0000002d46287224 */ /* 0x040fe200078e02ff */
[----:B------:R-:W-:Y:S01]  /*b290*/  SHF.L.U32 R90, R97, 0x10, RZ ;  /* 0x00000010615a7819 */ /* 0x000fe200000006ff */
[C---:B------:R-:W-:Y:S01]  /*b2a0*/  IMAD R29, R70.reuse, R34, RZ ;  /* 0x00000022461d7224 */ /* 0x040fe200078e02ff */
[----:B------:R-:W-:Y:S01]  /*b2b0*/  SHF.R.S32.HI R75, RZ, 0x18, R97 ;  /* 0x00000018ff4b7819 */ /* 0x000fe20000011461 */
[C---:B------:R-:W-:Y:S01]  /*b2c0*/  IMAD R45, R70.reuse, R50, RZ ;  /* 0x00000032462d7224 */ /* 0x040fe200078e02ff */
[C---:B------:R-:W-:Y:S01]  /*b2d0*/  PRMT R80, R99.reuse, 0x8880, RZ ;  /* 0x0000888063507816 */ /* 0x040fe200000000ff */
[C---:B------:R-:W-:Y:S01]  /*b2e0*/  IMAD R14, R70.reuse, R14, RZ ;  /* 0x0000000e460e7224 */ /* 0x040fe200078e02ff */
[----:B------:R-:W-:Y:S01]  /*b2f0*/  SHF.L.U32 R76, R99, 0x10, RZ ;  /* 0x00000010634c7819 */ /* 0x000fe200000006ff */
[C---:B------:R-:W-:Y:S01]  /*b300*/  IMAD R34, R70.reuse, R39, RZ ;  /* 0x0000002746227224 */ /* 0x040fe200078e02ff */
[----:B------:R-:W-:Y:S01]  /*b310*/  SHF.L.U32 R132, R81, 0x8, RZ ;  /* 0x0000000851847819 */ /* 0x000fe200000006ff */
[C---:B------:R-:W-:Y:S01]  /*b320*/  IMAD R50, R70.reuse, R55, RZ ;  /* 0x0000003746327224 */ /* 0x040fe200078e02ff */
[----:B------:R-:W-:Y:S01]  /*b330*/  SHF.R.S32.HI R81, RZ, 0x18, R84 ;  /* 0x00000018ff517819 */ /* 0x000fe20000011454 */
[C---:B------:R-:W-:Y:S01]  /*b340*/  IMAD R39, R70.reuse, R44, RZ ;  /* 0x0000002c46277224 */ /* 0x040fe200078e02ff */
[----:B------:R-:W-:Y:S01]  /*b350*/  SHF.R.S32.HI R5, RZ, 0x18, R132 ;  /* 0x00000018ff057819 */ /* 0x000fe20000011484 */
[----:B------:R-:W-:Y:S01]  /*b360*/  IMAD R55, R70, R60, RZ ;  /* 0x0000003c46377224 */ /* 0x000fe200078e02ff */
[----:B------:R-:W-:Y:S01]  /*b370*/  SHF.L.U32 R84, R98, 0x10, RZ ;  /* 0x0000001062547819 */ /* 0x000fe200000006ff */
[----:B------:R-:W-:Y:S01]  /*b380*/  IMAD R15, R70, R15, RZ ;  /* 0x0000000f460f7224 */ /* 0x000fe200078e02ff */
[----:B------:R-:W-:Y:S01]  /*b390*/  SHF.L.U32 R129, R82, 0x8, RZ ;  /* 0x0000000852817819 */ /* 0x000fe200000006ff */
[-C--:B------:R-:W-:Y:S01]  /*b3a0*/  IMAD R10, R5, R72.reuse, R10 ;  /* 0x00000048050a7224 */ /* 0x080fe200078e020a */
[----:B------:R-:W-:Y:S01]  /*b3b0*/  SHF.L.U32 R126, R83, 0x8, RZ ;  /* 0x00000008537e7819 */ /* 0x000fe200000006ff */
[-C--:B------:R-:W-:Y:S01]  /*b3c0*/  IMAD R11, R77, R72.reuse, R11 ;  /* 0x000000484d0b7224 */ /* 0x080fe200078e020b */
[----:B------:R-:W-:Y:S01]  /*b3d0*/  SHF.R.S32.HI R5, RZ, 0x18, R129 ;  /* 0x00000018ff057819 */ /* 0x000fe20000011481 */
[-C--:B------:R-:W-:Y:S01]  /*b3e0*/  IMAD R12, R3, R72.reuse, R12 ;  /* 0x00000048030c7224 */ /* 0x080fe200078e020c */
[----:B------:R-:W-:Y:S01]  /*b3f0*/  SHF.R.S32.HI R83, RZ, 0x18, R85 ;  /* 0x00000018ff537819 */ /* 0x000fe20000011455 */
[----:B------:R-:W-:Y:S01]  /*b400*/  IMAD R13, R4, R72, R13 ;  /* 0x00000048040d7224 */ /* 0x000fe200078e020d */
[----:B------:R-:W-:Y:S01]  /*b410*/  SHF.L.U32 R120, R85, 0x8, RZ ;  /* 0x0000000855787819 */ /* 0x000fe200000006ff */
[C---:B------:R-:W-:Y:S01]  /*b420*/  IMAD R44, R70.reuse, R49, RZ ;  /* 0x00000031462c7224 */ /* 0x040fe200078e02ff */
[----:B------:R-:W-:Y:S01]  /*b430*/  SHF.R.S32.HI R85, RZ, 0x18, R86 ;  /* 0x00000018ff557819 */ /* 0x000fe20000011456 */
[C---:B------:R-:W-:Y:S01]  /*b440*/  IMAD R60, R70.reuse, R65, RZ ;  /* 0x00000041463c7224 */ /* 0x040fe200078e02ff */
[----:B------:R-:W-:Y:S01]  /*b450*/  I2IP.S8.S32.SAT R65, R11, R10, RZ ;  /* 0x0000000a0b417239 */ /* 0x000fe200000014ff */
[C---:B------:R-:W-:Y:S01]  /*b460*/  IMAD R49, R70.reuse, R54, RZ ;  /* 0x0000003646317224 */ /* 0x040fe200078e02ff */
[----:B------:R-:W-:Y:S01]  /*b470*/  SHF.R.S32.HI R11, RZ, 0x18, R127 ;  /* 0x00000018ff0b7819 */ /* 0x000fe2000001147f */
[----:B------:R-:W-:Y:S01]  /*b480*/  IMAD R14, R5, R72, R14 ;  /* 0x00000048050e7224 */ /* 0x000fe200078e020e */
[----:B------:R-:W-:Y:S01]  /*b490*/  I2IP.S8.S32.SAT R65, R9, R8, R65 ;  /* 0x0000000809417239 */ /* 0x000fe20000001441 */
[C---:B------:R-:W-:Y:S01]  /*b4a0*/  IMAD R3, R70.reuse, R16, RZ ;  /* 0x0000001046037224 */ /* 0x040fe200078e02ff */
[----:B------:R-:W-:Y:S01]  /*b4b0*/  SHF.R.S32.HI R9, RZ, 0x18, R124 ;  /* 0x00000018ff097819 */ /* 0x000fe2000001147c */
[----:B------:R-:W-:Y:S01]  /*b4c0*/  IMAD R54, R70, R59, RZ ;  /* 0x0000003b46367224 */ /* 0x000fe200078e02ff */
[----:B------:R-:W-:Y:S01]  /*b4d0*/  SHF.R.S32.HI R8, RZ, 0x18, R123 ;  /* 0x00000018ff087819 */ /* 0x000fe2000001147b */
[----:B------:R-:W-:Y:S01]  /*b4e0*/  IMAD.MOV.U32 R10, RZ, RZ, R128 ;  /* 0x000000ffff0a7224 */ /* 0x000fe200078e0080 */
[----:B------:R-:W-:Y:S01]  /*b4f0*/  SHF.L.U32 R117, R86, 0x8, RZ ;  /* 0x0000000856757819 */ /* 0x000fe200000006ff */
[----:B------:R-:W-:Y:S01]  /*b500*/  IMAD R59, R70, R64, RZ ;  /* 0x00000040463b7224 */ /* 0x000fe200078e02ff */
[----:B------:R-:W-:Y:S01]  /*b510*/  I2IP.S8.S32.SAT R64, R2, R0, R161 ;  /* 0x0000000002407239 */ /* 0x000fe200000014a1 */
[----:B------:R-:W-:Y:S01]  /*b520*/  IMAD R15, R78, R72, R15 ;  /* 0x000000484e0f7224 */ /* 0x000fe200078e020f */
[----:B------:R-:W-:Y:S01]  /*b530*/  MOV R2, R125 ;  /* 0x0000007d00027202 */ /* 0x000fe20000000f00 */
[C---:B------:R-:W-:Y:S01]  /*b540*/  IMAD R4, R70.reuse, R17, RZ ;  /* 0x0000001146047224 */ /* 0x040fe200078e02ff */
        /* <DEDUP_REMOVED lines=8> */
[----:B------:R-:W-:Y:S01]  /*b5d0*/  MOV R0, R122 ;  /* 0x0000007a00007202 */ /* 0x000fe20000000f00 */
[----:B------:R-:W-:Y:S01]  /*b5e0*/  IMAD R16, R70, R21, RZ ;  /* 0x0000001546107224 */ /* 0x000fe200078e02ff */
[----:B------:R-:W-:Y:S01]  /*b5f0*/  SHF.R.S32.HI R87, RZ, 0x18, R87 ;  /* 0x00000018ff577819 */ /* 0x000fe20000011457 */
[----:B------:R-:W-:Y:S01]  /*b600*/  IMAD R6, R79, R72, R6 ;  /* 0x000000484f067224 */ /* 0x000fe200078e0206 */
[----:B------:R-:W-:Y:S01]  /*b610*/  SHF.L.U32 R111, R92, 0x8, RZ ;  /* 0x000000085c6f7819 */ /* 0x000fe200000006ff */
[----:B------:R-:W-:Y:S01]  /*b620*/  IMAD R17, R70, R22, RZ ;  /* 0x0000001646117224 */ /* 0x000fe200078e02ff */
[----:B------:R-:W-:Y:S01]  /*b630*/  PRMT R92, R97, 0x8880, RZ ;  /* 0x00008880615c7816 */ /* 0x000fe200000000ff */
[-C--:B------:R-:W-:Y:S01]  /*b640*/  IMAD R7, R2, R72.reuse, R7 ;  /* 0x0000004802077224 */ /* 0x080fe200078e0207 */
[----:B------:R-:W-:Y:S01]  /*b650*/  I2IP.S8.S32.SAT R5, R6, R5, RZ ;  /* 0x0000000506057239 */ /* 0x000fe200000014ff */
[----:B------:R-:W-:Y:S01]  /*b660*/  IMAD R18, R70, R23, RZ ;  /* 0x0000001746127224 */ /* 0x000fe200078e02ff */
[----:B------:R-:W-:Y:S01]  /*b670*/  SHF.R.S32.HI R2, RZ, 0x18, R120 ;  /* 0x00000018ff027819 */ /* 0x000fe20000011478 */
[-C--:B------:R-:W-:Y:S01]  /*b680*/  IMAD R16, R9, R72.reuse, R16 ;  /* 0x0000004809107224 */ /* 0x080fe200078e0210 */
[----:B------:R-:W-:Y:S01]  /*b690*/  SHF.R.S32.HI R9, RZ, 0x18, R121 ;  /* 0x00000018ff097819 */ /* 0x000fe20000011479 */
[----:B------:R-:W-:Y:S01]  /*b6a0*/  IMAD R17, R8, R72, R17 ;  /* 0x0000004808117224 */ /* 0x000fe200078e0211 */
[----:B------:R-:W-:Y:S01]  /*b6b0*/  SHF.L.U32 R102, R94, 0x8, RZ ;  /* 0x000000085e667819 */ /* 0x000fe200000006ff */
[C---:B------:R-:W-:Y:S01]  /*b6c0*/  IMAD R22, R70.reuse, R27, RZ ;  /* 0x0000001b46167224 */ /* 0x040fe200078e02ff */
[----:B------:R-:W-:Y:S01]  /*b6d0*/  SHF.L.U32 R94, R95, 0x8, RZ ;  /* 0x000000085f5e7819 */ /* 0x000fe200000006ff */
[----:B------:R-:W-:Y:S01]  /*b6e0*/  IMAD R27, R70, R32, RZ ;  /* 0x00000020461b7224 */ /* 0x000fe200078e02ff */
[----:B------:R-:W-:Y:S01]  /*b6f0*/  SHF.R.S32.HI R95, RZ, 0x18, R95 ;  /* 0x00000018ff5f7819 */ /* 0x000fe2000001145f */
[----:B------:R-:W-:Y:S01]  /*b700*/  IMAD R18, R81, R72, R18 ;  /* 0x0000004851127224 */ /* 0x000fe200078e0212 */
[----:B------:R-:W-:Y:S01]  /*b710*/  SHF.L.U32 R103, R96, 0x8, RZ ;  /* 0x0000000860677819 */ /* 0x000fe200000006ff */
[C---:B------:R-:W-:Y:S01]  /*b720*/  IMAD R32, R70.reuse, R37, RZ ;  /* 0x0000002546207224 */ /* 0x040fe200078e02ff */
[----:B------:R-:W-:Y:S01]  /*b730*/  SHF.L.U32 R88, R97, 0x8, RZ ;  /* 0x0000000861587819 */ /* 0x000fe200000006ff */
[----:B------:R-:W-:Y:S01]  /*b740*/  IMAD R21, R70, R26, RZ ;  /* 0x0000001a46157224 */ /* 0x000fe200078e02ff */
[----:B------:R-:W-:Y:S01]  /*b750*/  I2IP.S8.S32.SAT R17, R18, R17, RZ ;  /* 0x0000001112117239 */ /* 0x000fe200000014ff */
[----:B------:R-:W-:Y:S01]  /*b760*/  IMAD R37, R70, R42, RZ ;  /* 0x0000002a46257224 */ /* 0x000fe200078e02ff */
[----:B------:R-:W-:Y:S01]  /*b770*/  SHF.R.S32.HI R97, RZ, 0x18, R98 ;  /* 0x00000018ff617819 */ /* 0x000fe20000011462 */
[----:B------:R-:W-:Y:S01]  /*b780*/  IMAD R19, R0, R72, R19 ;  /* 0x0000004800137224 */ /* 0x000fe200078e0213 */
[----:B------:R-:W-:Y:S01]  /*b790*/  I2IP.S8.S32.SAT R16, R16, R7, R17 ;  /* 0x0000000710107239 */ /* 0x000fe20000001411 */
[C---:B------:R-:W-:Y:S01]  /*b7a0*/  IMAD R42, R70.reuse, R47, RZ ;  /* 0x0000002f462a7224 */ /* 0x040fe200078e02ff */
[----:B------:R-:W-:Y:S01]  /*b7b0*/  MOV R0, R119 ;  /* 0x0000007700007202 */ /* 0x000fe20000000f00 */
[C---:B------:R-:W-:Y:S01]  /*b7c0*/  IMAD R47, R70.reuse, R52, RZ ;  /* 0x00000034462f7224 */ /* 0x040fe200078e02ff */
[----:B------:R-:W-:Y:S01]  /*b7d0*/  SHF.L.U32 R74, R99, 0x8, RZ ;  /* 0x00000008634a7819 */ /* 0x000fe200000006ff */
[----:B------:R-:W-:Y:S01]  /*b7e0*/  IMAD R20, R9, R72, R20 ;  /* 0x0000004809147224 */ /* 0x000fe200078e0214 */
[----:B------:R-:W-:Y:S01]  /*b7f0*/  SHF.R.S32.HI R99, RZ, 0x18, R99 ;  /* 0x00000018ff637819 */ /* 0x000fe20000011463 */
[----:B------:R-:W-:Y:S01]  /*b800*/  IMAD R52, R70, R57, RZ ;  /* 0x0000003946347224 */ /* 0x000fe200078e02ff */
[----:B------:R-:W-:Y:S01]  /*b810*/  IADD3 R68, PT, PT, R68, 0x1, RZ ;  /* 0x0000000144447810 */ /* 0x000fe20007ffe0ff */
[C---:B------:R-:W-:Y:S02]  /*b820*/  IMAD R23, R70.reuse, R28, RZ ;  /* 0x0000001c46177224 */ /* 0x040fe400078e02ff */
[----:B------:R-:W-:Y:S02]  /*b830*/  IMAD R57, R70, R62, RZ ;  /* 0x0000003e46397224 */ /* 0x000fe400078e02ff */
[----:B------:R-:W-:Y:S01]  /*b840*/  IMAD R21, R2, R72, R21 ;  /* 0x0000004802157224 */ /* 0x000fe200078e0215 */
[----:B------:R-:W-:Y:S01]  /*b850*/  MOV R2, R116 ;  /* 0x0000007400027202 */ /* 0x000fe20000000f00 */
[----:B------:R-:W-:Y:S01]  /*b860*/  IMAD R62, R70, R67, RZ ;  /* 0x00000043463e7224 */ /* 0x000fe200078e02ff */
[----:B------:R-:W-:Y:S01]  /*b870*/  I2IP.S8.S32.SAT R67, R4, R3, R5 ;  /* 0x0000000304437239 */ /* 0x000fe20000001405 */
[-C--:B------:R-:W-:Y:S01]  /*b880*/  IMAD R22, R83, R72.reuse, R22 ;  /* 0x0000004853167224 */ /* 0x080fe200078e0216 */
[----:B------:R-:W-:Y:S01]  /*b890*/  SHF.R.S32.HI R3, RZ, 0x18, R118 ;  /* 0x00000018ff037819 */ /* 0x000fe20000011476 */
[-C--:B------:R-:W-:Y:S01]  /*b8a0*/  IMAD R23, R0, R72.reuse, R23 ;  /* 0x0000004800177224 */ /* 0x080fe200078e0217 */
[----:B------:R-:W-:Y:S01]  /*b8b0*/  SHF.R.S32.HI R0, RZ, 0x18, R117 ;  /* 0x00000018ff007819 */ /* 0x000fe20000011475 */
[----:B------:R-:W-:Y:S01]  /*b8c0*/  IMAD R26, R70, R31, RZ ;  /* 0x0000001f461a7224 */ /* 0x000fe200078e02ff */
[----:B------:R-:W-:Y:S01]  /*b8d0*/  I2IP.S8.S32.SAT R17, R22, R21, RZ ;  /* 0x0000001516117239 */ /* 0x000fe200000014ff */
[-C--:B------:R-:W-:Y:S01]  /*b8e0*/  IMAD R24, R3, R72.reuse, R24 ;  /* 0x0000004803187224 */ /* 0x080fe200078e0218 */
[----:B------:R-:W-:Y:S01]  /*b8f0*/  SHF.R.S32.HI R3, RZ, 0x18, R115 ;  /* 0x00000018ff037819 */ /* 0x000fe20000011473 */
[-C--:B------:R-:W-:Y:S01]  /*b900*/  IMAD R25, R0, R72.reuse, R25 ;  /* 0x0000004800197224 */ /* 0x080fe200078e0219 */
[----:B------:R-:W-:Y:S01]  /*b910*/  I2IP.S8.S32.SAT R17, R20, R19, R17 ;  /* 0x0000001314117239 */ /* 0x000fe20000001411 */
[----:B------:R-:W-:Y:S01]  /*b920*/  IMAD R28, R70, R33, RZ ;  /* 0x00000021461c7224 */ /* 0x000fe200078e02ff */
[----:B------:R-:W-:Y:S01]  /*b930*/  SHF.R.S32.HI R4, RZ, 0x18, R114 ;  /* 0x00000018ff047819 */ /* 0x000fe20000011472 */
[-C--:B------:R-:W-:Y:S02]  /*b940*/  IMAD R26, R85, R72.reuse, R26 ;  /* 0x00000048551a7224 */ /* 0x080fe400078e021a */
[----:B------:R-:W-:Y:S01]  /*b950*/  IMAD R27, R2, R72, R27 ;  /* 0x00000048021b7224 */ /* 0x000fe200078e021b */
[----:B------:R-:W-:Y:S01]  /*b960*/  MOV R2, R110 ;  /* 0x0000006e00027202 */ /* 0x000fe20000000f00 */
[----:B------:R-:W-:Y:S01]  /*b970*/  IMAD R28, R3, R72, R28 ;  /* 0x00000048031c7224 */ /* 0x000fe200078e021c */
[----:B------:R-:W-:Y:S01]  /*b980*/  I2IP.S8.S32.SAT R18, R26, R25, RZ ;  /* 0x000000191a127239 */ /* 0x000fe200000014ff */
[----:B------:R-:W-:Y:S01]  /*b990*/  IMAD R31, R70, R36, RZ ;  /* 0x00000024461f7224 */ /* 0x000fe200078e02ff */
[----:B------:R-:W-:Y:S01]  /*b9a0*/  SHF.R.S32.HI R3, RZ, 0x18, R112 ;  /* 0x00000018ff037819 */ /* 0x000fe20000011470 */
[-C--:B------:R-:W-:Y:S01]  /*b9b0*/  IMAD R29, R4, R72.reuse, R29 ;  /* 0x00000048041d7224 */ /* 0x080fe200078e021d */
[----:B------:R-:W-:Y:S01]  /*b9c0*/  I2IP.S8.S32.SAT R18, R24, R23, R18 ;  /* 0x0000001718127239 */ /* 0x000fe20000001412 */
[----:B------:R-:W-:Y:S01]  /*b9d0*/  IMAD.MOV.U32 R0, RZ, RZ, R113 ;  /* 0x000000ffff007224 */ /* 0x000fe200078e0071 */
[----:B------:R-:W-:Y:S01]  /*b9e0*/  SHF.R.S32.HI R4, RZ, 0x18, R108 ;  /* 0x00000018ff047819 */ /* 0x000fe2000001146c */
[-C--:B------:R-:W-:Y:S02]  /*b9f0*/  IMAD R30, R87, R72.reuse, R30 ;  /* 0x00000048571e7224 */ /* 0x080fe400078e021e */
[----:B------:R-:W-:Y:S01]  /*ba00*/  IMAD R31, R0, R72, R31 ;  /* 0x00000048001f7224 */ /* 0x000fe200078e021f */
        /* <DEDUP_REMOVED lines=8> */
[----:B------:R-:W-:Y:S01]  /*ba90*/  MOV R0, R107 ;  /* 0x0000006b00007202 */ /* 0x000fe20000000f00 */
[-C--:B------:R-:W-:Y:S02]  /*baa0*/  IMAD R34, R89, R72.reuse, R34 ;  /* 0x0000004859227224 */ /* 0x080fe400078e0222 */
[-C--:B------:R-:W-:Y:S01]  /*bab0*/  IMAD R35, R2, R72.reuse, R35 ;  /* 0x0000004802237224 */ /* 0x080fe200078e0223 */
[----:B------:R-:W-:Y:S01]  /*bac0*/  MOV R2, R101 ;  /* 0x0000006500027202 */ /* 0x000fe20000000f00 */
[----:B------:R-:W-:Y:S01]  /*bad0*/  IMAD R38, R70, R43, RZ ;  /* 0x0000002b46267224 */ /* 0x000fe200078e02ff */
[----:B------:R-:W-:Y:S01]  /*bae0*/  I2IP.S8.S32.SAT R33, R34, R33, RZ ;  /* 0x0000002122217239 */ /* 0x000fe200000014ff */
[-C--:B------:R-:W-:Y:S01]  /*baf0*/  IMAD R36, R3, R72.reuse, R36 ;  /* 0x0000004803247224 */ /* 0x080fe200078e0224 */
[----:B------:R-:W-:Y:S01]  /*bb00*/  SHF.R.S32.HI R3, RZ, 0x18, R105 ;  /* 0x00000018ff037819 */ /* 0x000fe20000011469 */
[-C--:B------:R-:W-:Y:S01]  /*bb10*/  IMAD R37, R4, R72.reuse, R37 ;  /* 0x0000004804257224 */ /* 0x080fe200078e0225 */
[----:B------:R-:W-:Y:S01]  /*bb20*/  I2IP.S8.S32.SAT R32, R32, R31, R33 ;  /* 0x0000001f20207239 */ /* 0x000fe20000001421 */
        /* <DEDUP_REMOVED lines=8> */
[----:B------:R-:W-:Y:S01]  /*bbb0*/  IMAD R43, R70, R48, RZ ;  /* 0x00000030462b7224 */ /* 0x000fe200078e02ff */
[----:B------:R-:W-:Y:S01]  /*bbc0*/  I2IP.S8.S32.SAT R33, R36, R35, R37 ;  /* 0x0000002324217239 */ /* 0x000fe20000001425 */
[----:B------:R-:W-:Y:S01]  /*bbd0*/  IMAD R41, R0, R72, R41 ;  /* 0x0000004800297224 */ /* 0x000fe200078e0229 */
[----:B------:R-:W-:Y:S01]  /*bbe0*/  MOV R0, R106 ;  /* 0x0000006a00007202 */ /* 0x000fe20000000f00 */
[-C--:B------:R-:W-:Y:S02]  /*bbf0*/  IMAD R42, R93, R72.reuse, R42 ;  /* 0x000000485d2a7224 */ /* 0x080fe400078e022a */
        /* <DEDUP_REMOVED lines=11> */
[-C--:B------:R-:W-:Y:S02]  /*bcb0*/  IMAD R47, R0, R72.reuse, R47 ;  /* 0x00000048002f7224 */ /* 0x080fe400078e022f */
[----:B------:R-:W-:Y:S01]  /*bcc0*/  IMAD R48, R3, R72, R48 ;  /* 0x0000004803307224 */ /* 0x000fe200078e0230 */
[----:B------:R-:W-:Y:S01]  /*bcd0*/  SHF.R.S32.HI R3, RZ, 0x18, R90 ;  /* 0x00000018ff037819 */ /* 0x000fe2000001145a */
[----:B------:R-:W-:Y:S01]  /*bce0*/  IMAD R51, R70, R56, RZ ;  /* 0x0000003846337224 */ /* 0x000fe200078e02ff */
[----:B------:R-:W-:Y:S01]  /*bcf0*/  I2IP.S8.S32.SAT R35, R46, R45, RZ ;  /* 0x0000002d2e237239 */ /* 0x000fe200000014ff */
[-C--:B------:R-:W-:Y:S01]  /*bd00*/  IMAD R49, R2, R72.reuse, R49 ;  /* 0x0000004802317224 */ /* 0x080fe200078e0231 */
[----:B------:R-:W-:Y:S01]  /*bd10*/  SHF.R.S32.HI R2, RZ, 0x18, R88 ;  /* 0x00000018ff027819 */ /* 0x000fe20000011458 */
[----:B------:R-:W-:Y:S01]  /*bd20*/  IMAD.MOV.U32 R0, RZ, RZ, R92 ;  /* 0x000000ffff007224 */ /* 0x000fe200078e005c */
[----:B------:R-:W-:Y:S01]  /*bd30*/  I2IP.S8.S32.SAT R35, R44, R43, R35 ;  /* 0x0000002b2c237239 */ /* 0x000fe20000001423 */
[-C--:B------:R-:W-:Y:S02]  /*bd40*/  IMAD R50, R73, R72.reuse, R50 ;  /* 0x0000004849327224 */ /* 0x080fe400078e0232 */
[----:B------:R-:W-:Y:S01]  /*bd50*/  IMAD R51, R0, R72, R51 ;  /* 0x0000004800337224 */ /* 0x000fe200078e0233 */
[----:B------:R-:W-:Y:S01]  /*bd60*/  MOV R0, R86 ;  /* 0x0000005600007202 */ /* 0x000fe20000000f00 */
[----:B------:R-:W-:Y:S01]  /*bd70*/  IMAD R53, R70, R58, RZ ;  /* 0x0000003a46357224 */ /* 0x000fe200078e02ff */
[----:B------:R-:W-:Y:S01]  /*bd80*/  I2IP.S8.S32.SAT R49, R50, R49, RZ ;  /* 0x0000003132317239 */ /* 0x000fe200000014ff */
[-C--:B------:R-:W-:Y:S01]  /*bd90*/  IMAD R52, R3, R72.reuse, R52 ;  /* 0x0000004803347224 */ /* 0x080fe200078e0234 */
[----:B------:R-:W-:Y:S01]  /*bda0*/  SHF.R.S32.HI R3, RZ, 0x18, R84 ;  /* 0x00000018ff037819 */ /* 0x000fe20000011454 */
[----:B------:R-:W-:Y:S01]  /*bdb0*/  IMAD R53, R2, R72, R53 ;  /* 0x0000004802357224 */ /* 0x000fe200078e0235 */
[----:B------:R-:W-:Y:S01]  /*bdc0*/  MOV R2, R80 ;  /* 0x0000005000027202 */ /* 0x000fe20000000f00 */
[----:B------:R-:W-:Y:S01]  /*bdd0*/  IMAD.SHL.U32 R82, R98, 0x100, RZ ;  /* 0x0000010062527824 */ /* 0x000fe200078e00ff */
[----:B------:R-:W-:Y:S01]  /*bde0*/  I2IP.S8.S32.SAT R48, R48, R47, R49 ;  /* 0x0000002f30307239 */ /* 0x000fe20000001431 */
[----:B------:R-:W-:Y:S02]  /*bdf0*/  IMAD R54, R75, R72, R54 ;  /* 0x000000484b367224 */ /* 0x000fe400078e0236 */
[C---:B------:R-:W-:Y:S02]  /*be00*/  IMAD R56, R70.reuse, R61, RZ ;  /* 0x0000003d46387224 */ /* 0x040fe400078e02ff */
[----:B------:R-:W-:Y:S01]  /*be10*/  IMAD R61, R70, R66, RZ ;  /* 0x00000042463d7224 */ /* 0x000fe200078e02ff */
[----:B------:R-:W-:Y:S01]  /*be20*/  I2IP.S8.S32.SAT R66, R13, R12, R14 ;  /* 0x0000000c0d427239 */ /* 0x000fe2000000140e */
[-C--:B------:R-:W-:Y:S01]  /*be30*/  IMAD R55, R0, R72.reuse, R55 ;  /* 0x0000004800377224 */ /* 0x080fe200078e0237 */
[----:B------:R-:W-:Y:S01]  /*be40*/  SHF.R.S32.HI R0, RZ, 0x18, R82 ;  /* 0x00000018ff007819 */ /* 0x000fe20000011452 */
[-C--:B------:R-:W-:Y:S01]  /*be50*/  IMAD R56, R3, R72.reuse, R56 ;  /* 0x0000004803387224 */ /* 0x080fe200078e0238 */
[----:B------:R-:W-:Y:S01]  /*be60*/  I2IP.S8.S32.SAT R49, R54, R53, RZ ;  /* 0x0000003536317239 */ /* 0x000fe200000014ff */
[----:B------:R1:W-:Y:S01]  /*be70*/  STS.128 [R135+UR44+0xa200], R64 ;  /* 0x00a2004087007988 */ /* 0x0003e20008000c2c */
[----:B------:R-:W-:Y:S01]  /*be80*/  IMAD R58, R70, R63, RZ ;  /* 0x0000003f463a7224 */ /* 0x000fe200078e02ff */
[----:B------:R-:W-:Y:S01]  /*be90*/  SHF.R.S32.HI R3, RZ, 0x18, R76 ;  /* 0x00000018ff037819 */ /* 0x000fe2000001144c */
[-C--:B------:R-:W-:Y:S01]  /*bea0*/  IMAD R57, R0, R72.reuse, R57 ;  /* 0x0000004800397224 */ /* 0x080fe200078e0239 */
[----:B------:R-:W-:Y:S01]  /*beb0*/  I2IP.S8.S32.SAT R49, R52, R51, R49 ;  /* 0x0000003334317239 */ /* 0x000fe20000001431 */
[-C--:B------:R-:W-:Y:S02]  /*bec0*/  IMAD R58, R97, R72.reuse, R58 ;  /* 0x00000048613a7224 */ /* 0x080fe400078e023a */
[-C--:B------:R-:W-:Y:S01]  /*bed0*/  IMAD R59, R2, R72.reuse, R59 ;  /* 0x00000048023b7224 */ /* 0x080fe200078e023b */
[----:B------:R1:W-:Y:S01]  /*bee0*/  STS.128 [R160+0xa200], R16 ;  /* 0x00a20010a0007388 */ /* 0x0003e20000000c00 */
[-C--:B------:R-:W-:Y:S01]  /*bef0*/  IMAD R60, R3, R72.reuse, R60 ;  /* 0x00000048033c7224 */ /* 0x080fe200078e023c */
[----:B------:R-:W-:Y:S01]  /*bf00*/  I2IP.S8.S32.SAT R50, R58, R57, RZ ;  /* 0x000000393a327239 */ /* 0x000fe200000014ff */
[-C--:B------:R-:W-:Y:S02]  /*bf10*/  IMAD R61, R4, R72.reuse, R61 ;  /* 0x00000048043d7224 */ /* 0x080fe400078e023d */
[----:B------:R-:W-:Y:S01]  /*bf20*/  IMAD R62, R99, R72, R62 ;  /* 0x00000048633e7224 */ /* 0x000fe200078e023e */
[----:B------:R-:W-:Y:S02]  /*bf30*/  I2IP.S8.S32.SAT R50, R56, R55, R50 ;  /* 0x0000003738327239 */ /* 0x000fe40000001432 */
[----:B------:R1:W-:Y:S02]  /*bf40*/  STS.128 [R159+0xa200], R32 ;  /* 0x00a200209f007388 */ /* 0x0003e40000000c00 */
        /* <DEDUP_REMOVED lines=20> */
.L_x_147:
[----:B------:R-:W-:Y:S05]  /*c090*/  BSYNC.RECONVERGENT B0 ;  /* 0x0000000000007941 */ /* 0x000fea0003800200 */
.L_x_146:
[----:B------:R-:W-:Y:S01]  /*c0a0*/  R2UR UR4, R146 ;  /* 0x00000000920472ca */ /* 0x000fe200000e0000 */
[----:B------:R-:W-:Y:S01]  /*c0b0*/  BAR.SYNC.DEFER_BLOCKING 0x1, 0x80 ;  /* 0x0042000000007b1d */ /* 0x000fe20000010000 */
[----:B------:R-:W-:Y:S01]  /*c0c0*/  ISETP.NE.AND P0, PT, R148, 0x2, PT ;  /* 0x000000029400780c */ /* 0x000fe20003f05270 */
[----:B------:R-:W-:Y:S01]  /*c0d0*/  UISETP.NE.AND UP0, UPT, UR46, URZ, UPT ;  /* 0x000000ff2e00728c */ /* 0x000fe2000bf05270 */
[----:B------:R-:W-:Y:S01]  /*c0e0*/  ISETP.NE.AND P1, PT, R68, 0x2, PT ;  /* 0x000000024400780c */ /* 0x000fe20003f25270 */
[----:B------:R-:W-:Y:S01]  /*c0f0*/  UIADD3 UR20, UPT, UPT, UR37, UR61, URZ ;  /* 0x0000003d25147290 */ /* 0x000fe2000fffe0ff */
[----:B------:R-:W-:Y:S02]  /*c100*/  SEL R0, RZ, 0x1, P0 ;  /* 0x00000001ff007807 */ /* 0x000fe40000000000 */
[----:B------:R-:W-:Y:S02]  /*c110*/  SEL R3, RZ, 0x1, P1 ;  /* 0x00000001ff037807 */ /* 0x000fe40000800000 */
[----:B------:R-:W-:Y:S02]  /*c120*/  LOP3.LUT R151, R151, R0, RZ, 0x3c, !PT ;  /* 0x0000000097977212 */ /* 0x000fe400078e3cff */
[----:B------:R-:W-:Y:S01]  /*c130*/  LOP3.LUT R152, R152, R3, RZ, 0x3c, !PT ;  /* 0x0000000398987212 */ /* 0x000fe200078e3cff */
[----:B------:R-:W-:Y:S01]  /*c140*/  UIADD3 UR16, UPT, UPT, UR38, UR4, URZ ;  /* 0x0000000426107290 */ /* 0x000fe2000fffe0ff */
[----:B------:R-:W-:Y:S02]  /*c150*/  SEL R148, R148, RZ, P0 ;  /* 0x000000ff94947207 */ /* 0x000fe40000000000 */
[----:B------:R-:W-:Y:S01]  /*c160*/  SEL R68, R68, RZ, P1 ;  /* 0x000000ff44447207 */ /* 0x000fe20000800000 */
[----:B------:R-:W-:Y:S01]  /*c170*/  UMOV UR36, UR59 ;  /* 0x0000003b00247c82 */ /* 0x000fe20008000000 */
[----:B------:R-:W-:Y:S07]  /*c180*/  BRA.U UP0, `(.L_x_148) ;  /* 0xffffff9900607547 */ /* 0x000fee000b83ffff */
[----:B------:R-:W-:Y:S05]  /*c190*/  EXIT ;  /* 0x000000000000794d */ /* 0x000fea0003800000 */
.L_x_25:
[----:B--2---:R2:W3:Y:S02]  /*c1a0*/  SYNCS.PHASECHK.TRANS64.TRYWAIT P0, [R3+URZ+0x150], R2 ;  /* 0x00015002030075a7 */ /* 0x0044e400080011ff */
[----:B---3--:R-:W-:Y:S05]  /*c1b0*/  @!P0 NANOSLEEP.SYNCS 0x989680 ;  /* 0x009896800000895d */ /* 0x008fea0003900000 */
[----:B------:R-:W3:Y:S02]  /*c1c0*/  @!P0 SYNCS.PHASECHK.TRANS64 P0, [R3+URZ+0x150], R2 ;  /* 0x00015002030085a7 */ /* 0x000ee400080010ff */
[----:B---3--:R-:W-:Y:S05]  /*c1d0*/  @!P0 BRA `(.L_x_25) ;  /* 0xfffffffc00f08947 */ /* 0x008fea000383ffff */
[----:B------:R-:W-:Y:S05]  /*c1e0*/  BRA `(.L_x_149) ;  /* 0xffffff5800587947 */ /* 0x000fea000383ffff */
.L_x_28:
[----:B-1----:R-:W-:-:S07]  /*c1f0*/  MOV R0, UR33 ;  /* 0x0000002100007c02 */ /* 0x002fce0008000f00 */
.L_x_150:
[----:B-1----:R1:W2:Y:S02]  /*c200*/  SYNCS.PHASECHK.TRANS64.TRYWAIT P0, [R0+URZ+0x58], R3 ;  /* 0x00005803000075a7 */ /* 0x0022a400080011ff */
[----:B--2---:R-:W-:Y:S05]  /*c210*/  @!P0 NANOSLEEP.SYNCS 0x989680 ;  /* 0x009896800000895d */ /* 0x004fea0003900000 */
[----:B------:R-:W2:Y:S02]  /*c220*/  @!P0 SYNCS.PHASECHK.TRANS64 P0, [R0+URZ+0x58], R3 ;  /* 0x00005803000085a7 */ /* 0x000ea400080010ff */
[----:B--2---:R-:W-:Y:S05]  /*c230*/  @!P0 BRA `(.L_x_150) ;  /* 0xfffffffc00f08947 */ /* 0x004fea000383ffff */
[----:B------:R-:W-:Y:S05]  /*c240*/  BRA `(.L_x_27) ;  /* 0xffffff5800b07947 */ /* 0x000fea000383ffff */
.L_x_35:
[----:B-1----:R-:W-:-:S07]  /*c250*/  MOV R0, UR17 ;  /* 0x0000001100007c02 */ /* 0x002fce0008000f00 */
.L_x_151:
[----:B-1----:R1:W2:Y:S02]  /*c260*/  SYNCS.PHASECHK.TRANS64.TRYWAIT P0, [R0+URZ+0x58], R3 ;  /* 0x00005803000075a7 */ /* 0x0022a400080011ff */
[----:B--2---:R-:W-:Y:S05]  /*c270*/  @!P0 NANOSLEEP.SYNCS 0x989680 ;  /* 0x009896800000895d */ /* 0x004fea0003900000 */
[----:B------:R-:W2:Y:S02]  /*c280*/  @!P0 SYNCS.PHASECHK.TRANS64 P0, [R0+URZ+0x58], R3 ;  /* 0x00005803000085a7 */ /* 0x000ea400080010ff */
[----:B--2---:R-:W-:Y:S05]  /*c290*/  @!P0 BRA `(.L_x_151) ;  /* 0xfffffffc00f08947 */ /* 0x004fea000383ffff */
[----:B------:R-:W-:Y:S05]  /*c2a0*/  BRA `(.L_x_34) ;  /* 0xffffff5c00707947 */ /* 0x000fea000383ffff */
.L_x_40:
[----:B-1----:R1:W2:Y:S02]  /*c2b0*/  SYNCS.PHASECHK.TRANS64.TRYWAIT P0, [R3+URZ+0x100], R0 ;  /* 0x00010000030075a7 */ /* 0x0022a400080011ff */
[----:B--2---:R-:W-:Y:S05]  /*c2c0*/  @!P0 NANOSLEEP.SYNCS 0x989680 ;  /* 0x009896800000895d */ /* 0x004fea0003900000 */
[----:B------:R-:W2:Y:S02]  /*c2d0*/  @!P0 SYNCS.PHASECHK.TRANS64 P0, [R3+URZ+0x100], R0 ;  /* 0x00010000030085a7 */ /* 0x000ea400080010ff */
[----:B--2---:R-:W-:Y:S05]  /*c2e0*/  @!P0 BRA `(.L_x_40) ;  /* 0xfffffffc00f08947 */ /* 0x004fea000383ffff */
[----:B------:R-:W-:Y:S05]  /*c2f0*/  BRA `(.L_x_152) ;  /* 0xffffff6000187947 */ /* 0x000fea000383ffff */
.L_x_44:
[----:B-1----:R-:W-:-:S07]  /*c300*/  MOV R0, UR4 ;  /* 0x0000000400007c02 */ /* 0x002fce0008000f00 */
.L_x_153:
[----:B-1----:R1:W2:Y:S02]  /*c310*/  SYNCS.PHASECHK.TRANS64.TRYWAIT P0, [R0+URZ], R3 ;  /* 0x00000003000075a7 */ /* 0x0022a400080011ff */
[----:B--2---:R-:W-:Y:S05]  /*c320*/  @!P0 NANOSLEEP.SYNCS 0x989680 ;  /* 0x009896800000895d */ /* 0x004fea0003900000 */
[----:B------:R-:W2:Y:S02]  /*c330*/  @!P0 SYNCS.PHASECHK.TRANS64 P0, [R0+URZ], R3 ;  /* 0x00000003000085a7 */ /* 0x000ea400080010ff */
[----:B--2---:R-:W-:Y:S05]  /*c340*/  @!P0 BRA `(.L_x_153) ;  /* 0xfffffffc00f08947 */ /* 0x004fea000383ffff */
[----:B------:R-:W-:Y:S05]  /*c350*/  BRA `(.L_x_154) ;  /* 0xffffff6400c07947 */ /* 0x000fea000383ffff */
.L_x_45:
[----:B------:R-:W-:-:S07]  /*c360*/  MOV R0, UR5 ;  /* 0x0000000500007c02 */ /* 0x000fce0008000f00 */
.L_x_155:
[----:B-1----:R1:W2:Y:S02]  /*c370*/  SYNCS.PHASECHK.TRANS64.TRYWAIT P0, [R0+URZ], R3 ;  /* 0x00000003000075a7 */ /* 0x0022a400080011ff */
[----:B--2---:R-:W-:Y:S05]  /*c380*/  @!P0 NANOSLEEP.SYNCS 0x989680 ;  /* 0x009896800000895d */ /* 0x004fea0003900000 */
[----:B------:R-:W2:Y:S02]  /*c390*/  @!P0 SYNCS.PHASECHK.TRANS64 P0, [R0+URZ], R3 ;  /* 0x00000003000085a7 */ /* 0x000ea400080010ff */
[----:B--2---:R-:W-:Y:S05]  /*c3a0*/  @!P0 BRA `(.L_x_155) ;  /* 0xfffffffc00f08947 */ /* 0x004fea000383ffff */
[----:B------:R-:W-:Y:S05]  /*c3b0*/  BRA `(.L_x_156) ;  /* 0xffffff6400cc7947 */ /* 0x000fea000383ffff */
.L_x_46:
[----:B------:R-:W-:-:S07]  /*c3c0*/  MOV R0, UR5 ;  /* 0x0000000500007c02 */ /* 0x000fce0008000f00 */
.L_x_157:
[----:B-1----:R1:W2:Y:S02]  /*c3d0*/  SYNCS.PHASECHK.TRANS64.TRYWAIT P0, [R0+URZ], R3 ;  /* 0x00000003000075a7 */ /* 0x0022a400080011ff */
[----:B--2---:R-:W-:Y:S05]  /*c3e0*/  @!P0 NANOSLEEP.SYNCS 0x989680 ;  /* 0x009896800000895d */ /* 0x004fea0003900000 */
[----:B------:R-:W2:Y:S02]  /*c3f0*/  @!P0 SYNCS.PHASECHK.TRANS64 P0, [R0+URZ], R3 ;  /* 0x00000003000085a7 */ /* 0x000ea400080010ff */
[----:B--2---:R-:W-:Y:S05]  /*c400*/  @!P0 BRA `(.L_x_157) ;  /* 0xfffffffc00f08947 */ /* 0x004fea000383ffff */
[----:B------:R-:W-:Y:S05]  /*c410*/  BRA `(.L_x_158) ;  /* 0xffffff6400d87947 */ /* 0x000fea000383ffff */
.L_x_47:
[----:B------:R-:W-:-:S07]  /*c420*/  MOV R0, UR5 ;  /* 0x0000000500007c02 */ /* 0x000fce0008000f00 */
.L_x_159:
[----:B-1----:R1:W2:Y:S02]  /*c430*/  SYNCS.PHASECHK.TRANS64.TRYWAIT P0, [R0+URZ], R3 ;  /* 0x00000003000075a7 */ /* 0x0022a400080011ff */
[----:B--2---:R-:W-:Y:S05]  /*c440*/  @!P0 NANOSLEEP.SYNCS 0x989680 ;  /* 0x009896800000895d */ /* 0x004fea0003900000 */
[----:B------:R-:W2:Y:S02]  /*c450*/  @!P0 SYNCS.PHASECHK.TRANS64 P0, [R0+URZ], R3 ;  /* 0x00000003000085a7 */ /* 0x000ea400080010ff */
[----:B--2---:R-:W-:Y:S05]  /*c460*/  @!P0 BRA `(.L_x_159) ;  /* 0xfffffffc00f08947 */ /* 0x004fea000383ffff */
[----:B------:R-:W-:Y:S05]  /*c470*/  BRA `(.L_x_160) ;  /* 0xffffff6400e47947 */ /* 0x000fea000383ffff */
.L_x_48:
[----:B------:R-:W-:-:S07]  /*c480*/  MOV R0, UR5 ;  /* 0x0000000500007c02 */ /* 0x000fce0008000f00 */
.L_x_161:
[----:B-1----:R1:W2:Y:S02]  /*c490*/  SYNCS.PHASECHK.TRANS64.TRYWAIT P0, [R0+URZ], R3 ;  /* 0x00000003000075a7 */ /* 0x0022a400080011ff */
[----:B--2---:R-:W-:Y:S05]  /*c4a0*/  @!P0 NANOSLEEP.SYNCS 0x989680 ;  /* 0x009896800000895d */ /* 0x004fea0003900000 */
[----:B------:R-:W2:Y:S02]  /*c4b0*/  @!P0 SYNCS.PHASECHK.TRANS64 P0, [R0+URZ], R3 ;  /* 0x00000003000085a7 */ /* 0x000ea400080010ff */
[----:B--2---:R-:W-:Y:S05]  /*c4c0*/  @!P0 BRA `(.L_x_161) ;  /* 0xfffffffc00f08947 */ /* 0x004fea000383ffff */
[----:B------:R-:W-:Y:S05]  /*c4d0*/  BRA `(.L_x_162) ;  /* 0xffffff6400f07947 */ /* 0x000fea000383ffff */
.L_x_49:
[----:B------:R-:W-:-:S07]  /*c4e0*/  MOV R0, UR5 ;  /* 0x0000000500007c02 */ /* 0x000fce0008000f00 */
.L_x_163:
[----:B-1----:R1:W2:Y:S02]  /*c4f0*/  SYNCS.PHASECHK.TRANS64.TRYWAIT P0, [R0+URZ], R3 ;  /* 0x00000003000075a7 */ /* 0x0022a400080011ff */
[----:B--2---:R-:W-:Y:S05]  /*c500*/  @!P0 NANOSLEEP.SYNCS 0x989680 ;  /* 0x009896800000895d */ /* 0x004fea0003900000 */
[----:B------:R-:W2:Y:S02]  /*c510*/  @!P0 SYNCS.PHASECHK.TRANS64 P0, [R0+URZ], R3 ;  /* 0x00000003000085a7 */ /* 0x000ea400080010ff */
[----:B--2---:R-:W-:Y:S05]  /*c520*/  @!P0 BRA `(.L_x_163) ;  /* 0xfffffffc00f08947 */ /* 0x004fea000383ffff */
[----:B------:R-:W-:Y:S05]  /*c530*/  BRA `(.L_x_164) ;  /* 0xffffff6400fc7947 */ /* 0x000fea000383ffff */
.L_x_50:
[----:B------:R-:W-:-:S07]  /*c540*/  MOV R0, UR5 ;  /* 0x0000000500007c02 */ /* 0x000fce0008000f00 */
.L_x_165:
[----:B-1----:R1:W2:Y:S02]  /*c550*/  SYNCS.PHASECHK.TRANS64.TRYWAIT P0, [R0+URZ], R3 ;  /* 0x00000003000075a7 */ /* 0x0022a400080011ff */
[----:B--2---:R-:W-:Y:S05]  /*c560*/  @!P0 NANOSLEEP.SYNCS 0x989680 ;  /* 0x009896800000895d */ /* 0x004fea0003900000 */
[----:B------:R-:W2:Y:S02]  /*c570*/  @!P0 SYNCS.PHASECHK.TRANS64 P0, [R0+URZ], R3 ;  /* 0x00000003000085a7 */ /* 0x000ea400080010ff */
[----:B--2---:R-:W-:Y:S05]  /*c580*/  @!P0 BRA `(.L_x_165) ;  /* 0xfffffffc00f08947 */ /* 0x004fea000383ffff */
[----:B------:R-:W-:Y:S05]  /*c590*/  BRA `(.L_x_166) ;  /* 0xffffff6800087947 */ /* 0x000fea000383ffff */
.L_x_51:
[----:B------:R-:W-:-:S07]  /*c5a0*/  MOV R0, UR5 ;  /* 0x0000000500007c02 */ /* 0x000fce0008000f00 */
.L_x_167:
[----:B-1----:R1:W2:Y:S02]  /*c5b0*/  SYNCS.PHASECHK.TRANS64.TRYWAIT P0, [R0+URZ], R3 ;  /* 0x00000003000075a7 */ /* 0x0022a400080011ff */
[----:B--2---:R-:W-:Y:S05]  /*c5c0*/  @!P0 NANOSLEEP.SYNCS 0x989680 ;  /* 0x009896800000895d */ /* 0x004fea0003900000 */
[----:B------:R-:W2:Y:S02]  /*c5d0*/  @!P0 SYNCS.PHASECHK.TRANS64 P0, [R0+URZ], R3 ;  /* 0x00000003000085a7 */ /* 0x000ea400080010ff */
[----:B--2---:R-:W-:Y:S05]  /*c5e0*/  @!P0 BRA `(.L_x_167) ;  /* 0xfffffffc00f08947 */ /* 0x004fea000383ffff */
[----:B------:R-:W-:Y:S05]  /*c5f0*/  BRA `(.L_x_168) ;  /* 0xffffff6800147947 */ /* 0x000fea000383ffff */
.L_x_52:
[----:B------:R-:W-:-:S07]  /*c600*/  MOV R0, UR5 ;  /* 0x0000000500007c02 */ /* 0x000fce0008000f00 */
.L_x_169:
[----:B-1----:R1:W2:Y:S02]  /*c610*/  SYNCS.PHASECHK.TRANS64.TRYWAIT P0, [R0+URZ], R3 ;  /* 0x00000003000075a7 */ /* 0x0022a400080011ff */
[----:B--2---:R-:W-:Y:S05]  /*c620*/  @!P0 NANOSLEEP.SYNCS 0x989680 ;  /* 0x009896800000895d */ /* 0x004fea0003900000 */
[----:B------:R-:W2:Y:S02]  /*c630*/  @!P0 SYNCS.PHASECHK.TRANS64 P0, [R0+URZ], R3 ;  /* 0x00000003000085a7 */ /* 0x000ea400080010ff */
[----:B--2---:R-:W-:Y:S05]  /*c640*/  @!P0 BRA `(.L_x_169) ;  /* 0xfffffffc00f08947 */ /* 0x004fea000383ffff */
[----:B------:R-:W-:Y:S05]  /*c650*/  BRA `(.L_x_170) ;  /* 0xffffff6800207947 */ /* 0x000fea000383ffff */
.L_x_53:
[----:B------:R-:W-:-:S07]  /*c660*/  MOV R0, UR5 ;  /* 0x0000000500007c02 */ /* 0x000fce0008000f00 */
.L_x_171:
[----:B-1----:R1:W2:Y:S02]  /*c670*/  SYNCS.PHASECHK.TRANS64.TRYWAIT P0, [R0+URZ], R3 ;  /* 0x00000003000075a7 */ /* 0x0022a400080011ff */
[----:B--2---:R-:W-:Y:S05]  /*c680*/  @!P0 NANOSLEEP.SYNCS 0x989680 ;  /* 0x009896800000895d */ /* 0x004fea0003900000 */
[----:B------:R-:W2:Y:S02]  /*c690*/  @!P0 SYNCS.PHASECHK.TRANS64 P0, [R0+URZ], R3 ;  /* 0x00000003000085a7 */ /* 0x000ea400080010ff */
[----:B--2---:R-:W-:Y:S05]  /*c6a0*/  @!P0 BRA `(.L_x_171) ;  /* 0xfffffffc00f08947 */ /* 0x004fea000383ffff */
[----:B------:R-:W-:Y:S05]  /*c6b0*/  BRA `(.L_x_172) ;  /* 0xffffff68002c7947 */ /* 0x000fea000383ffff */
.L_x_56:
[----:B--2---:R2:W3:Y:S02]  /*c6c0*/  SYNCS.PHASECHK.TRANS64.TRYWAIT P0, [R2+URZ+0x140], R5 ;  /* 0x00014005020075a7 */ /* 0x0044e400080011ff */
[----:B---3--:R-:W-:Y:S05]  /*c6d0*/  @!P0 NANOSLEEP.SYNCS 0x989680 ;  /* 0x009896800000895d */ /* 0x008fea0003900000 */
[----:B------:R-:W3:Y:S02]  /*c6e0*/  @!P0 SYNCS.PHASECHK.TRANS64 P0, [R2+URZ+0x140], R5 ;  /* 0x00014005020085a7 */ /* 0x000ee400080010ff */
[----:B---3--:R-:W-:Y:S05]  /*c6f0*/  @!P0 BRA `(.L_x_56) ;  /* 0xfffffffc00f08947 */ /* 0x008fea000383ffff */
[----:B------:R-:W-:Y:S05]  /*c700*/  BRA `(.L_x_173) ;  /* 0xffffff6800887947 */ /* 0x000fea000383ffff */
.L_x_57:
[----:B------:R-:W-:-:S07]  /*c710*/  MOV R2, UR4 ;  /* 0x0000000400027c02 */ /* 0x000fce0008000f00 */
.L_x_174:
[----:B--2---:R2:W3:Y:S02]  /*c720*/  SYNCS.PHASECHK.TRANS64.TRYWAIT P0, [R2+URZ+0x110], R5 ;  /* 0x00011005020075a7 */ /* 0x0044e400080011ff */
[----:B---3--:R-:W-:Y:S05]  /*c730*/  @!P0 NANOSLEEP.SYNCS 0x989680 ;  /* 0x009896800000895d */ /* 0x008fea0003900000 */
[----:B------:R-:W3:Y:S02]  /*c740*/  @!P0 SYNCS.PHASECHK.TRANS64 P0, [R2+URZ+0x110], R5 ;  /* 0x00011005020085a7 */ /* 0x000ee400080010ff */
[----:B---3--:R-:W-:Y:S05]  /*c750*/  @!P0 BRA `(.L_x_174) ;  /* 0xfffffffc00f08947 */ /* 0x008fea000383ffff */
[----:B------:R-:W-:Y:S05]  /*c760*/  BRA `(.L_x_175) ;  /* 0xffffff6800987947 */ /* 0x000fea000383ffff */
.L_x_58:
[----:B--2---:R2:W3:Y:S02]  /*c770*/  SYNCS.PHASECHK.TRANS64.TRYWAIT P1, [R2+URZ+0x100], R5 ;  /* 0x00010005020075a7 */ /* 0x0044e400080211ff */
[----:B---3--:R-:W-:Y:S05]  /*c780*/  @!P1 NANOSLEEP.SYNCS 0x989680 ;  /* 0x009896800000995d */ /* 0x008fea0003900000 */
[----:B------:R-:W3:Y:S02]  /*c790*/  @!P1 SYNCS.PHASECHK.TRANS64 P1, [R2+URZ+0x100], R5 ;  /* 0x00010005020095a7 */ /* 0x000ee400080210ff */
[----:B---3--:R-:W-:Y:S05]  /*c7a0*/  @!P1 BRA `(.L_x_58) ;  /* 0xfffffffc00f09947 */ /* 0x008fea000383ffff */
[----:B------:R-:W-:Y:S05]  /*c7b0*/  BRA `(.L_x_176) ;  /* 0xffffff6800c87947 */ /* 0x000fea000383ffff */
.L_x_61:
[----:B------:R-:W-:-:S07]  /*c7c0*/  MOV R0, UR4 ;  /* 0x0000000400007c02 */ /* 0x000fce0008000f00 */
.L_x_177:
[----:B--2---:R2:W3:Y:S02]  /*c7d0*/  SYNCS.PHASECHK.TRANS64.TRYWAIT P0, [R0+URZ+0x110], R3 ;  /* 0x00011003000075a7 */ /* 0x0044e400080011ff */
[----:B---3--:R-:W-:Y:S05]  /*c7e0*/  @!P0 NANOSLEEP.SYNCS 0x989680 ;  /* 0x009896800000895d */ /* 0x008fea0003900000 */
[----:B------:R-:W3:Y:S02]  /*c7f0*/  @!P0 SYNCS.PHASECHK.TRANS64 P0, [R0+URZ+0x110], R3 ;  /* 0x00011003000085a7 */ /* 0x000ee400080010ff */
[----:B---3--:R-:W-:Y:S05]  /*c800*/  @!P0 BRA `(.L_x_177) ;  /* 0xfffffffc00f08947 */ /* 0x008fea000383ffff */
[----:B------:R-:W-:Y:S05]  /*c810*/  BRA `(.L_x_60) ;  /* 0xffffff6c001c7947 */ /* 0x000fea000383ffff */
.L_x_70:
[----:B--2---:R-:W-:-:S04]  /*c820*/  MOV R0, UR5 ;  /* 0x0000000500007c02 */ /* 0x004fc80008000f00 */
[----:B------:R2:W3:Y:S03]  /*c830*/  SYNCS.PHASECHK.TRANS64.TRYWAIT P0, [R0+URZ+0x8], R7 ;  /* 0x00000807000075a7 */ /* 0x0004e600080011ff */
[----:B---3--:R-:W-:Y:S05]  /*c840*/  @!P0 NANOSLEEP.SYNCS 0x989680 ;  /* 0x009896800000895d */ /* 0x008fea0003900000 */
[----:B------:R-:W3:Y:S02]  /*c850*/  @!P0 SYNCS.PHASECHK.TRANS64 P0, [R0+URZ+0x8], R7 ;  /* 0x00000807000085a7 */ /* 0x000ee400080010ff */
[----:B---3--:R-:W-:Y:S05]  /*c860*/  @!P0 BRA `(.L_x_70) ;  /* 0xfffffffc00ec8947 */ /* 0x008fea000383ffff */
[----:B------:R-:W-:Y:S05]  /*c870*/  BRA `(.L_x_69) ;  /* 0xffffff6c00d07947 */ /* 0x000fea000383ffff */
.L_x_72:
[----:B------:R-:W-:Y:S01]  /*c880*/  BSSY B0, `(.L_x_178) ;  /* 0x0000006000007945 */ /* 0x000fe20003800000 */
[----:B------:R-:W-:-:S07]  /*c890*/  MOV R15, 0xffffffff ;  /* 0xffffffff000f7802 */ /* 0x000fce0000000f00 */
[----:B-12--5:R-:W-:Y:S05]  /*c8a0*/  WARPSYNC.COLLECTIVE R15, `(.L_x_179) ;  /* 0x000000000f0c7348 */ /* 0x026fea0003c00000 */
[----:B------:R-:W-:Y:S02]  /*c8b0*/  ELECT P6, UR79, PT ;  /* 0x00000000004f782f */ /* 0x000fe400038c0000 */
[----:B------:R-:W-:Y:S01]  /*c8c0*/  MOV R14, UR79 ;  /* 0x0000004f000e7c02 */ /* 0x000fe20008000f00 */
[----:B-12--5:R-:W-:Y:S10]  /*c8d0*/  ENDCOLLECTIVE ;  /* 0x000000000000791b */ /* 0x026ff40003800000 */
.L_x_179:
[----:B------:R-:W-:Y:S05]  /*c8e0*/  BSYNC B0 ;  /* 0x0000000000007941 */ /* 0x000fea0003800000 */
.L_x_178:
[----:B------:R-:W-:Y:S01]  /*c8f0*/  PLOP3.LUT P0, PT, P6, PT, PT, 0x80, 0x8 ;  /* 0x000000000008781c */ /* 0x000fe2000370f070 */
[----:B------:R-:W-:-:S12]  /*c900*/  BRA `(.L_x_180) ;  /* 0xffffff6c00fc7947 */ /* 0x000fd8000383ffff */
.L_x_74:
[----:B--2---:R-:W-:-:S04]  /*c910*/  MOV R0, UR5 ;  /* 0x0000000500007c02 */ /* 0x004fc80008000f00 */
[----:B------:R2:W3:Y:S03]  /*c920*/  SYNCS.PHASECHK.TRANS64.TRYWAIT P0, [R0+URZ+0x8], R5 ;  /* 0x00000805000075a7 */ /* 0x0004e600080011ff */
[----:B---3--:R-:W-:Y:S05]  /*c930*/  @!P0 NANOSLEEP.SYNCS 0x989680 ;  /* 0x009896800000895d */ /* 0x008fea0003900000 */
[----:B------:R-:W3:Y:S02]  /*c940*/  @!P0 SYNCS.PHASECHK.TRANS64 P0, [R0+URZ+0x8], R5 ;  /* 0x00000805000085a7 */ /* 0x000ee400080010ff */
[----:B---3--:R-:W-:Y:S05]  /*c950*/  @!P0 BRA `(.L_x_74) ;  /* 0xfffffffc00ec8947 */ /* 0x008fea000383ffff */
[----:B------:R-:W-:Y:S05]  /*c960*/  BRA `(.L_x_73) ;  /* 0xffffff7000007947 */ /* 0x000fea000383ffff */
.L_x_75:
[----:B-1----:R1:W2:Y:S02]  /*c970*/  SYNCS.PHASECHK.TRANS64.TRYWAIT P0, [R0+URZ+0x100], R5 ;  /* 0x00010005000075a7 */ /* 0x0022a400080011ff */
[----:B--2---:R-:W-:Y:S05]  /*c980*/  @!P0 NANOSLEEP.SYNCS 0x989680 ;  /* 0x009896800000895d */ /* 0x004fea0003900000 */
[----:B------:R-:W2:Y:S02]  /*c990*/  @!P0 SYNCS.PHASECHK.TRANS64 P0, [R0+URZ+0x100], R5 ;  /* 0x00010005000085a7 */ /* 0x000ea400080010ff */
[----:B--2---:R-:W-:Y:S05]  /*c9a0*/  @!P0 BRA `(.L_x_75) ;  /* 0xfffffffc00f08947 */ /* 0x004fea000383ffff */
[----:B------:R-:W-:Y:S05]  /*c9b0*/  BRA `(.L_x_181) ;  /* 0xffffff7000dc7947 */ /* 0x000fea000383ffff */
.L_x_77:
[----:B------:R-:W-:-:S07]  /*c9c0*/  MOV R0, UR23 ;  /* 0x0000001700007c02 */ /* 0x000fce0008000f00 */
.L_x_182:
[----:B-1----:R1:W2:Y:S02]  /*c9d0*/  SYNCS.PHASECHK.TRANS64.TRYWAIT P0, [R0+URZ+0x130], R5 ;  /* 0x00013005000075a7 */ /* 0x0022a400080011ff */
[----:B--2---:R-:W-:Y:S05]  /*c9e0*/  @!P0 NANOSLEEP.SYNCS 0x989680 ;  /* 0x009896800000895d */ /* 0x004fea0003900000 */
[----:B------:R-:W2:Y:S02]  /*c9f0*/  @!P0 SYNCS.PHASECHK.TRANS64 P0, [R0+URZ+0x130], R5 ;  /* 0x00013005000085a7 */ /* 0x000ea400080010ff */
[----:B--2---:R-:W-:Y:S05]  /*ca00*/  @!P0 BRA `(.L_x_182) ;  /* 0xfffffffc00f08947 */ /* 0x004fea000383ffff */
[----:B------:R-:W-:Y:S05]  /*ca10*/  BRA `(.L_x_183) ;  /* 0xffffff7400287947 */ /* 0x000fea000383ffff */
.L_x_80:
[----:B------:R-:W-:Y:S07]  /*ca20*/  MOV R0, UR5 ;  /* 0x0000000500007c02 */ /* 0x000fee0008000f00 */
.L_x_184:
[----:B-1----:R1:W2:Y:S02]  /*ca30*/  SYNCS.PHASECHK.TRANS64.TRYWAIT P0, [R0+URZ], R5 ;  /* 0x00000005000075a7 */ /* 0x0022a400080011ff */
[----:B--2---:R-:W-:Y:S05]  /*ca40*/  @!P0 NANOSLEEP.SYNCS 0x989680 ;  /* 0x009896800000895d */ /* 0x004fea0003900000 */
[----:B------:R-:W2:Y:S02]  /*ca50*/  @!P0 SYNCS.PHASECHK.TRANS64 P0, [R0+URZ], R5 ;  /* 0x00000005000085a7 */ /* 0x000ea400080010ff */
[----:B--2---:R-:W-:Y:S05]  /*ca60*/  @!P0 BRA `(.L_x_184) ;  /* 0xfffffffc00f08947 */ /* 0x004fea000383ffff */
[----:B------:R-:W-:Y:S05]  /*ca70*/  BRA `(.L_x_79) ;  /* 0xffffff74003c7947 */ /* 0x000fea000383ffff */
.L_x_84:
[----:B-1----:R-:W-:-:S07]  /*ca80*/  MOV R0, UR4 ;  /* 0x0000000400007c02 */ /* 0x002fce0008000f00 */
.L_x_185:
[----:B-1----:R1:W2:Y:S02]  /*ca90*/  SYNCS.PHASECHK.TRANS64.TRYWAIT P0, [R0+URZ], R3 ;  /* 0x00000003000075a7 */ /* 0x0022a400080011ff */
[----:B--2---:R-:W-:Y:S05]  /*caa0*/  @!P0 NANOSLEEP.SYNCS 0x989680 ;  /* 0x009896800000895d */ /* 0x004fea0003900000 */
[----:B------:R-:W2:Y:S02]  /*cab0*/  @!P0 SYNCS.PHASECHK.TRANS64 P0, [R0+URZ], R3 ;  /* 0x00000003000085a7 */ /* 0x000ea400080010ff */
[----:B--2---:R-:W-:Y:S05]  /*cac0*/  @!P0 BRA `(.L_x_185) ;  /* 0xfffffffc00f08947 */ /* 0x004fea000383ffff */
[----:B------:R-:W-:Y:S05]  /*cad0*/  BRA `(.L_x_186) ;  /* 0xffffff7800087947 */ /* 0x000fea000383ffff */
.L_x_87:
[----:B------:R-:W-:-:S07]  /*cae0*/  MOV R0, UR17 ;  /* 0x0000001100007c02 */ /* 0x000fce0008000f00 */
.L_x_187:
[----:B-1----:R1:W2:Y:S02]  /*caf0*/  SYNCS.PHASECHK.TRANS64.TRYWAIT P1, [R0+URZ+0x160], R3 ;  /* 0x00016003000075a7 */ /* 0x0022a400080211ff */
[----:B--2---:R-:W-:Y:S05]  /*cb00*/  @!P1 NANOSLEEP.SYNCS 0x989680 ;  /* 0x009896800000995d */ /* 0x004fea0003900000 */
[----:B------:R-:W2:Y:S02]  /*cb10*/  @!P1 SYNCS.PHASECHK.TRANS64 P1, [R0+URZ+0x160], R3 ;  /* 0x00016003000095a7 */ /* 0x000ea400080210ff */
[----:B--2---:R-:W-:Y:S05]  /*cb20*/  @!P1 BRA `(.L_x_187) ;  /* 0xfffffffc00f09947 */ /* 0x004fea000383ffff */
[----:B------:R-:W-:Y:S05]  /*cb30*/  BRA `(.L_x_188) ;  /* 0xffffff7800547947 */ /* 0x000fea000383ffff */
.L_x_92:
[----:B---3--:R3:W4:Y:S02]  /*cb40*/  SYNCS.PHASECHK.TRANS64.TRYWAIT P0, [R12+URZ+0x100], R9 ;  /* 0x000100090c0075a7 */ /* 0x00872400080011ff */
[----:B----4-:R-:W-:Y:S05]  /*cb50*/  @!P0 NANOSLEEP.SYNCS 0x989680 ;  /* 0x009896800000895d */ /* 0x010fea0003900000 */
[----:B------:R-:W4:Y:S02]  /*cb60*/  @!P0 SYNCS.PHASECHK.TRANS64 P0, [R12+URZ+0x100], R9 ;  /* 0x000100090c0085a7 */ /* 0x000f2400080010ff */
[----:B----4-:R-:W-:Y:S05]  /*cb70*/  @!P0 BRA `(.L_x_92) ;  /* 0xfffffffc00f08947 */ /* 0x010fea000383ffff */
[----:B------:R-:W-:Y:S05]  /*cb80*/  BRA `(.L_x_189) ;  /* 0xffffff7c007c7947 */ /* 0x000fea000383ffff */
.L_x_95:
[----:B------:R-:W-:Y:S07]  /*cb90*/  MOV R0, UR21 ;  /* 0x0000001500007c02 */ /* 0x000fee0008000f00 */
.L_x_190:
[----:B-1----:R1:W3:Y:S02]  /*cba0*/  SYNCS.PHASECHK.TRANS64.TRYWAIT P2, [R0+URZ+0xf8], R11 ;  /* 0x0000f80b000075a7 */ /* 0x0022e400080411ff */
[----:B---3--:R-:W-:Y:S05]  /*cbb0*/  @!P2 NANOSLEEP.SYNCS 0x989680 ;  /* 0x009896800000a95d */ /* 0x008fea0003900000 */
[----:B------:R-:W3:Y:S02]  /*cbc0*/  @!P2 SYNCS.PHASECHK.TRANS64 P2, [R0+URZ+0xf8], R11 ;  /* 0x0000f80b0000a5a7 */ /* 0x000ee400080410ff */
[----:B---3--:R-:W-:Y:S05]  /*cbd0*/  @!P2 BRA `(.L_x_190) ;  /* 0xfffffffc00f0a947 */ /* 0x008fea000383ffff */
[----:B------:R-:W-:Y:S05]  /*cbe0*/  BRA `(.L_x_94) ;  /* 0xffffff8000e47947 */ /* 0x000fea000383ffff */
.L_x_98:
[----:B---3--:R-:W-:Y:S07]  /*cbf0*/  MOV R0, UR21 ;  /* 0x0000001500007c02 */ /* 0x008fee0008000f00 */
.L_x_191:
[----:B-1----:R1:W3:Y:S02]  /*cc00*/  SYNCS.PHASECHK.TRANS64.TRYWAIT P0, [R0+URZ+0xd0], R9 ;  /* 0x0000d009000075a7 */ /* 0x0022e400080011ff */
[----:B---3--:R-:W-:Y:S05]  /*cc10*/  @!P0 NANOSLEEP.SYNCS 0x989680 ;  /* 0x009896800000895d */ /* 0x008fea0003900000 */
[----:B------:R-:W3:Y:S02]  /*cc20*/  @!P0 SYNCS.PHASECHK.TRANS64 P0, [R0+URZ+0xd0], R9 ;  /* 0x0000d009000085a7 */ /* 0x000ee400080010ff */
[----:B---3--:R-:W-:Y:S05]  /*cc30*/  @!P0 BRA `(.L_x_191) ;  /* 0xfffffffc00f08947 */ /* 0x008fea000383ffff */
[----:B------:R-:W-:Y:S05]  /*cc40*/  BRA `(.L_x_192) ;  /* 0xffffff8400407947 */ /* 0x000fea000383ffff */
.L_x_99:
[----:B------:R-:W-:Y:S07]  /*cc50*/  MOV R0, UR21 ;  /* 0x0000001500007c02 */ /* 0x000fee0008000f00 */
.L_x_193:
[----:B-1----:R1:W3:Y:S02]  /*cc60*/  SYNCS.PHASECHK.TRANS64.TRYWAIT P0, [R0+URZ+0xd8], R9 ;  /* 0x0000d809000075a7 */ /* 0x0022e400080011ff */
[----:B---3--:R-:W-:Y:S05]  /*cc70*/  @!P0 NANOSLEEP.SYNCS 0x989680 ;  /* 0x009896800000895d */ /* 0x008fea0003900000 */
[----:B------:R-:W3:Y:S02]  /*cc80*/  @!P0 SYNCS.PHASECHK.TRANS64 P0, [R0+URZ+0xd8], R9 ;  /* 0x0000d809000085a7 */ /* 0x000ee400080010ff */
[----:B---3--:R-:W-:Y:S05]  /*cc90*/  @!P0 BRA `(.L_x_193) ;  /* 0xfffffffc00f08947 */ /* 0x008fea000383ffff */
[----:B------:R-:W-:Y:S05]  /*cca0*/  BRA `(.L_x_194) ;  /* 0xffffff84007c7947 */ /* 0x000fea000383ffff */
.L_x_100:
[----:B------:R-:W-:Y:S07]  /*ccb0*/  MOV R0, UR21 ;  /* 0x0000001500007c02 */ /* 0x000fee0008000f00 */
.L_x_195:
[----:B-1----:R1:W3:Y:S02]  /*ccc0*/  SYNCS.PHASECHK.TRANS64.TRYWAIT P0, [R0+URZ+0xe0], R9 ;  /* 0x0000e009000075a7 */ /* 0x0022e400080011ff */
[----:B---3--:R-:W-:Y:S05]  /*ccd0*/  @!P0 NANOSLEEP.SYNCS 0x989680 ;  /* 0x009896800000895d */ /* 0x008fea0003900000 */
[----:B------:R-:W3:Y:S02]  /*cce0*/  @!P0 SYNCS.PHASECHK.TRANS64 P0, [R0+URZ+0xe0], R9 ;  /* 0x0000e009000085a7 */ /* 0x000ee400080010ff */
[----:B---3--:R-:W-:Y:S05]  /*ccf0*/  @!P0 BRA `(.L_x_195) ;  /* 0xfffffffc00f08947 */ /* 0x008fea000383ffff */
[----:B------:R-:W-:Y:S05]  /*cd00*/  BRA `(.L_x_196) ;  /* 0xffffff8400c47947 */ /* 0x000fea000383ffff */
.L_x_101:
[----:B------:R-:W-:Y:S07]  /*cd10*/  MOV R0, UR21 ;  /* 0x0000001500007c02 */ /* 0x000fee0008000f00 */
.L_x_197:
[----:B-1----:R1:W3:Y:S02]  /*cd20*/  SYNCS.PHASECHK.TRANS64.TRYWAIT P0, [R0+URZ+0xe8], R9 ;  /* 0x0000e809000075a7 */ /* 0x0022e400080011ff */
[----:B---3--:R-:W-:Y:S05]  /*cd30*/  @!P0 NANOSLEEP.SYNCS 0x989680 ;  /* 0x009896800000895d */ /* 0x008fea0003900000 */
[----:B------:R-:W3:Y:S02]  /*cd40*/  @!P0 SYNCS.PHASECHK.TRANS64 P0, [R0+URZ+0xe8], R9 ;  /* 0x0000e809000085a7 */ /* 0x000ee400080010ff */
[----:B---3--:R-:W-:Y:S05]  /*cd50*/  @!P0 BRA `(.L_x_197) ;  /* 0xfffffffc00f08947 */ /* 0x008fea000383ffff */
[----:B------:R-:W-:Y:S05]  /*cd60*/  BRA `(.L_x_198) ;  /* 0xffffff8800087947 */ /* 0x000fea000383ffff */
.L_x_103:
[----:B------:R-:W-:-:S07]  /*cd70*/  MOV R0, UR21 ;  /* 0x0000001500007c02 */ /* 0x000fce0008000f00 */
.L_x_199:
[----:B-1----:R1:W4:Y:S02]  /*cd80*/  SYNCS.PHASECHK.TRANS64.TRYWAIT P0, [R0+URZ+0xd0], R3 ;  /* 0x0000d003000075a7 */ /* 0x00232400080011ff */
[----:B----4-:R-:W-:Y:S05]  /*cd90*/  @!P0 NANOSLEEP.SYNCS 0x989680 ;  /* 0x009896800000895d */ /* 0x010fea0003900000 */
[----:B------:R-:W4:Y:S02]  /*cda0*/  @!P0 SYNCS.PHASECHK.TRANS64 P0, [R0+URZ+0xd0], R3 ;  /* 0x0000d003000085a7 */ /* 0x000f2400080010ff */
[----:B----4-:R-:W-:Y:S05]  /*cdb0*/  @!P0 BRA `(.L_x_199) ;  /* 0xfffffffc00f08947 */ /* 0x010fea000383ffff */
[----:B------:R-:W-:Y:S05]  /*cdc0*/  BRA `(.L_x_200) ;  /* 0xffffff88007c7947 */ /* 0x000fea000383ffff */
.L_x_104:
[----:B-1----:R-:W-:-:S07]  /*cdd0*/  MOV R0, UR21 ;  /* 0x0000001500007c02 */ /* 0x002fce0008000f00 */
.L_x_201:
[----:B-1----:R1:W4:Y:S02]  /*cde0*/  SYNCS.PHASECHK.TRANS64.TRYWAIT P0, [R0+URZ+0xd8], R3 ;  /* 0x0000d803000075a7 */ /* 0x00232400080011ff */
[----:B----4-:R-:W-:Y:S05]  /*cdf0*/  @!P0 NANOSLEEP.SYNCS 0x989680 ;  /* 0x009896800000895d */ /* 0x010fea0003900000 */
[----:B------:R-:W4:Y:S02]  /*ce00*/  @!P0 SYNCS.PHASECHK.TRANS64 P0, [R0+URZ+0xd8], R3 ;  /* 0x0000d803000085a7 */ /* 0x000f2400080010ff */
[----:B----4-:R-:W-:Y:S05]  /*ce10*/  @!P0 BRA `(.L_x_201) ;  /* 0xfffffffc00f08947 */ /* 0x010fea000383ffff */
[----:B------:R-:W-:Y:S05]  /*ce20*/  BRA `(.L_x_202) ;  /* 0xffffff88006c7947 */ /* 0x000fea000383ffff */
.L_x_105:
[----:B-1----:R-:W-:-:S07]  /*ce30*/  MOV R0, UR21 ;  /* 0x0000001500007c02 */ /* 0x002fce0008000f00 */
.L_x_203:
[----:B-1----:R1:W4:Y:S02]  /*ce40*/  SYNCS.PHASECHK.TRANS64.TRYWAIT P0, [R0+URZ+0xe0], R3 ;  /* 0x0000e003000075a7 */ /* 0x00232400080011ff */
[----:B----4-:R-:W-:Y:S05]  /*ce50*/  @!P0 NANOSLEEP.SYNCS 0x989680 ;  /* 0x009896800000895d */ /* 0x010fea0003900000 */
[----:B------:R-:W4:Y:S02]  /*ce60*/  @!P0 SYNCS.PHASECHK.TRANS64 P0, [R0+URZ+0xe0], R3 ;  /* 0x0000e003000085a7 */ /* 0x000f2400080010ff */
[----:B----4-:R-:W-:Y:S05]  /*ce70*/  @!P0 BRA `(.L_x_203) ;  /* 0xfffffffc00f08947 */ /* 0x010fea000383ffff */
[----:B------:R-:W-:Y:S05]  /*ce80*/  BRA `(.L_x_204) ;  /* 0xffffff88005c7947 */ /* 0x000fea000383ffff */
.L_x_107:
[----:B--2---:R2:W4:Y:S02]  /*ce90*/  SYNCS.PHASECHK.TRANS64.TRYWAIT P0, [R3+URZ+0x100], R0 ;  /* 0x00010000030075a7 */ /* 0x00452400080011ff */
[----:B----4-:R-:W-:Y:S05]  /*cea0*/  @!P0 NANOSLEEP.SYNCS 0x989680 ;  /* 0x009896800000895d */ /* 0x010fea0003900000 */
[----:B------:R-:W4:Y:S02]  /*ceb0*/  @!P0 SYNCS.PHASECHK.TRANS64 P0, [R3+URZ+0x100], R0 ;  /* 0x00010000030085a7 */ /* 0x000f2400080010ff */
[----:B----4-:R-:W-:Y:S05]  /*cec0*/  @!P0 BRA `(.L_x_107) ;  /* 0xfffffffc00f08947 */ /* 0x010fea000383ffff */
[----:B------:R-:W-:Y:S05]  /*ced0*/  BRA `(.L_x_205) ;  /* 0xffffff8c00207947 */ /* 0x000fea000383ffff */
.L_x_118:
[----:B-1----:R1:W2:Y:S02]  /*cee0*/  SYNCS.PHASECHK.TRANS64.TRYWAIT P1, [R3+URZ+0xb0], R0 ;  /* 0x0000b000030075a7 */ /* 0x0022a400080211ff */
[----:B--2---:R-:W-:Y:S05]  /*cef0*/  @!P1 NANOSLEEP.SYNCS 0x989680 ;  /* 0x009896800000995d */ /* 0x004fea0003900000 */
[----:B------:R-:W2:Y:S02]  /*cf00*/  @!P1 SYNCS.PHASECHK.TRANS64 P1, [R3+URZ+0xb0], R0 ;  /* 0x0000b000030095a7 */ /* 0x000ea400080210ff */
[----:B--2---:R-:W-:Y:S05]  /*cf10*/  @!P1 BRA `(.L_x_118) ;  /* 0xfffffffc00f09947 */ /* 0x004fea000383ffff */
[----:B------:R-:W-:Y:S05]  /*cf20*/  BRA `(.L_x_117) ;  /* 0xffffff9800907947 */ /* 0x000fea000383ffff */
.L_x_120:
[----:B--2---:R2:W3:Y:S02]  /*cf30*/  SYNCS.PHASECHK.TRANS64.TRYWAIT P0, [R147+URZ+0x120], R2 ;  /* 0x00012002930075a7 */ /* 0x0044e400080011ff */
[----:B---3--:R-:W-:Y:S05]  /*cf40*/  @!P0 NANOSLEEP.SYNCS 0x989680 ;  /* 0x009896800000895d */ /* 0x008fea0003900000 */
[----:B------:R-:W3:Y:S02]  /*cf50*/  @!P0 SYNCS.PHASECHK.TRANS64 P0, [R147+URZ+0x120], R2 ;  /* 0x00012002930085a7 */ /* 0x000ee400080010ff */
[----:B---3--:R-:W-:Y:S05]  /*cf60*/  @!P0 BRA `(.L_x_120) ;  /* 0xfffffffc00f08947 */ /* 0x008fea000383ffff */
[----:B------:R-:W-:Y:S05]  /*cf70*/  BRA `(.L_x_119) ;  /* 0xffffff9800ec7947 */ /* 0x000fea000383ffff */
.L_x_128:
[----:B--2---:R2:W3:Y:S02]  /*cf80*/  SYNCS.PHASECHK.TRANS64.TRYWAIT P0, [R107+URZ+0xb0], R0 ;  /* 0x0000b0006b0075a7 */ /* 0x0044e400080011ff */
[----:B---3--:R-:W-:Y:S05]  /*cf90*/  @!P0 NANOSLEEP.SYNCS 0x989680 ;  /* 0x009896800000895d */ /* 0x008fea0003900000 */
[----:B------:R-:W3:Y:S02]  /*cfa0*/  @!P0 SYNCS.PHASECHK.TRANS64 P0, [R107+URZ+0xb0], R0 ;  /* 0x0000b0006b0085a7 */ /* 0x000ee400080010ff */
[----:B---3--:R-:W-:Y:S05]  /*cfb0*/  @!P0 BRA `(.L_x_128) ;  /* 0xfffffffc00f08947 */ /* 0x008fea000383ffff */
[----:B------:R-:W-:Y:S05]  /*cfc0*/  BRA `(.L_x_127) ;  /* 0xffffffac00f07947 */ /* 0x000fea000383ffff */
.L_x_136:
[----:B--2---:R2:W3:Y:S02]  /*cfd0*/  SYNCS.PHASECHK.TRANS64.TRYWAIT P0, [R0+URZ+0xb0], R7 ;  /* 0x0000b007000075a7 */ /* 0x0044e400080011ff */
[----:B---3--:R-:W-:Y:S05]  /*cfe0*/  @!P0 NANOSLEEP.SYNCS 0x989680 ;  /* 0x009896800000895d */ /* 0x008fea0003900000 */
[----:B------:R-:W3:Y:S02]  /*cff0*/  @!P0 SYNCS.PHASECHK.TRANS64 P0, [R0+URZ+0xb0], R7 ;  /* 0x0000b007000085a7 */ /* 0x000ee400080010ff */
[----:B---3--:R-:W-:Y:S05]  /*d000*/  @!P0 BRA `(.L_x_136) ;  /* 0xfffffffc00f08947 */ /* 0x008fea000383ffff */
[----:B------:R-:W-:Y:S05]  /*d010*/  BRA `(.L_x_135) ;  /* 0xffffffc400447947 */ /* 0x000fea000383ffff */
.L_x_144:
[----:B--2---:R2:W3:Y:S02]  /*d020*/  SYNCS.PHASECHK.TRANS64.TRYWAIT P0, [R0+URZ+0xb0], R5 ;  /* 0x0000b005000075a7 */ /* 0x0044e400080011ff */
[----:B---3--:R-:W-:Y:S05]  /*d030*/  @!P0 NANOSLEEP.SYNCS 0x989680 ;  /* 0x009896800000895d */ /* 0x008fea0003900000 */
[----:B------:R-:W3:Y:S02]  /*d040*/  @!P0 SYNCS.PHASECHK.TRANS64 P0, [R0+URZ+0xb0], R5 ;  /* 0x0000b005000085a7 */ /* 0x000ee400080010ff */
[----:B---3--:R-:W-:Y:S05]  /*d050*/  @!P0 BRA `(.L_x_144) ;  /* 0xfffffffc00f08947 */ /* 0x008fea000383ffff */
[----:B------:R-:W-:Y:S05]  /*d060*/  BRA `(.L_x_143) ;  /* 0xffffffd800a47947 */ /* 0x000fea000383ffff */
        .weak           $__internal_0_$__cuda_sm10x_tcgen05_guardrail_trap_col_being_dealloced_not_returned_by_alloc
        .type           $__internal_0_$__cuda_sm10x_tcgen05_guardrail_trap_col_being_dealloced_not_returned_by_alloc,@function
        .size           $__internal_0_$__cuda_sm10x_tcgen05_guardrail_trap_col_being_dealloced_not_returned_by_alloc,($__internal_1_$__cuda_sm10x_tcgen05_guardrail_trap_phase_invalid_during_alloc - $__internal_0_$__cuda_sm10x_tcgen05_guardrail_trap_col_being_dealloced_not_returned_by_alloc)
$__internal_0_$__cuda_sm10x_tcgen05_guardrail_trap_col_being_dealloced_not_returned_by_alloc:
[----:B------:R-:W-:Y:S05]  /*d070*/  BPT.TRAP 0x1 ;  /* 0x000000040000795c */ /* 0x000fea0000300000 */
[----:B------:R-:W-:-:S04]  /*d080*/  HFMA2 R3, -RZ, RZ, 0, 0 ;  /* 0x00000000ff037431 */ /* 0x000fc800000001ff */
[----:B------:R-:W-:Y:S05]  /*d090*/  RET.REL.NODEC R2 `(_ZN7cutlass13device_kernelINS_4gemm6kernel13GemmUniversalIN4cute5tupleIJiiiiEEENS1_10collective13CollectiveMmaINS1_35MainloopSm100TmaUmmaWarpSpecializedILi11ELi2ELi2ENS5_IJNS4_1CILi2EEENSA_ILi4EEENSA_ILi1EEEEEEEENS5_IJNSA_ILi256EEESG_NSA_ILi64EEEEEEaNS5_IJlSD_lEEEaSJ_NS4_8TiledMMAINS4_8MMA_AtomIJNS4_21SM100_MMA_S8_2x1SM_SSIaaiLi256ELi256ELNS4_4UMMA5MajorE0ELSO_0ELNSN_8SaturateE0EEEEEENS4_6LayoutINS5_IJSD_SD_SD_EEENS5_IJNSA_ILi0EEESU_SU_EEEEENS5_IJNS4_10UnderscoreESX_SX_EEEEENS4_28SM100_TMA_2SM_LOAD_MULTICASTENS4_14ComposedLayoutINS4_7SwizzleILi2ELi4ELi3EEENS4_18smem_ptr_flag_bitsILi8EEENSS_INS5_IJNSA_ILi8EEESH_EEENS5_IJSH_SD_EEEEEEEvNS4_8identityENS4_18SM100_TMA_2SM_LOADES1A_vS1B_EENS_8epilogue10collective18CollectiveEpilogueINS1E_23Sm100TmaWarpSpecializedILi4ELi2ELi64ELb0ELb0EEEJNS5_IJNSA_ILi128EEESG_SH_EEENS5_IJNSS_IS1J_SD_EENSS_ISH_SD_EEEEEaSJ_aSJ_NS1E_6fusion15FusionCallbacksIS1I_NS1O_17LinearCombinationIaiaiLNS_15FloatRoundStyleE2EEES1K_S1N_JEEENS4_5SM1004TMEM4LOAD26SM100_TMEM_LOAD_32dp32b64xENS4_13SM90_TMA_LOADES1A_NS4_39AutoVectorizingCopyWithAssumedAlignmentILi128EEENS4_14SM90_TMA_STOREES1A_S20_S20_EEEvvEEEEvNT_6ParamsE) ;  /* 0xffffff2c02d87950 */ /* 0x000fea0003c3ffff */
        .weak           $__internal_1_$__cuda_sm10x_tcgen05_guardrail_trap_phase_invalid_during_alloc
        .type           $__internal_1_$__cuda_sm10x_tcgen05_guardrail_trap_phase_invalid_during_alloc,@function
        .size           $__internal_1_$__cuda_sm10x_tcgen05_guardrail_trap_phase_invalid_during_alloc,($__internal_2_$__cuda_sm10x_tcgen05_guardrail_trap_unallocated_columns_being_dealloced - $__internal_1_$__cuda_sm10x_tcgen05_guardrail_trap_phase_invalid_during_alloc)
$__internal_1_$__cuda_sm10x_tcgen05_guardrail_trap_phase_invalid_during_alloc:
[----:B------:R-:W-:Y:S05]  /*d0a0*/  BPT.TRAP 0x1 ;  /* 0x000000040000795c */ /* 0x000fea0000300000 */
[----:B------:R-:W-:-:S04]  /*d0b0*/  MOV R5, 0x0 ;  /* 0x0000000000057802 */ /* 0x000fc80000000f00 */
[----:B------:R-:W-:Y:S05]  /*d0c0*/  RET.REL.NODEC R4 `(_ZN7cutlass13device_kernelINS_4gemm6kernel13GemmUniversalIN4cute5tupleIJiiiiEEENS1_10collective13CollectiveMmaINS1_35MainloopSm100TmaUmmaWarpSpecializedILi11ELi2ELi2ENS5_IJNS4_1CILi2EEENSA_ILi4EEENSA_ILi1EEEEEEEENS5_IJNSA_ILi256EEESG_NSA_ILi64EEEEEEaNS5_IJlSD_lEEEaSJ_NS4_8TiledMMAINS4_8MMA_AtomIJNS4_21SM100_MMA_S8_2x1SM_SSIaaiLi256ELi256ELNS4_4UMMA5MajorE0ELSO_0ELNSN_8SaturateE0EEEEEENS4_6LayoutINS5_IJSD_SD_SD_EEENS5_IJNSA_ILi0EEESU_SU_EEEEENS5_IJNS4_10UnderscoreESX_SX_EEEEENS4_28SM100_TMA_2SM_LOAD_MULTICASTENS4_14ComposedLayoutINS4_7SwizzleILi2ELi4ELi3EEENS4_18smem_ptr_flag_bitsILi8EEENSS_INS5_IJNSA_ILi8EEESH_EEENS5_IJSH_SD_EEEEEEEvNS4_8identityENS4_18SM100_TMA_2SM_LOADES1A_vS1B_EENS_8epilogue10collective18CollectiveEpilogueINS1E_23Sm100TmaWarpSpecializedILi4ELi2ELi64ELb0ELb0EEEJNS5_IJNSA_ILi128EEESG_SH_EEENS5_IJNSS_IS1J_SD_EENSS_ISH_SD_EEEEEaSJ_aSJ_NS1E_6fusion15FusionCallbacksIS1I_NS1O_17LinearCombinationIaiaiLNS_15FloatRoundStyleE2EEES1K_S1N_JEEENS4_5SM1004TMEM4LOAD26SM100_TMEM_LOAD_32dp32b64xENS4_13SM90_TMA_LOADES1A_NS4_39AutoVectorizingCopyWithAssumedAlignmentILi128EEENS4_14SM90_TMA_STOREES1A_S20_S20_EEEvvEEEEvNT_6ParamsE) ;  /* 0xffffff2c04cc7950 */ /* 0x000fea0003c3ffff */
        .weak           $__internal_2_$__cuda_sm10x_tcgen05_guardrail_trap_unallocated_columns_being_dealloced
        .type           $__internal_2_$__cuda_sm10x_tcgen05_guardrail_trap_unallocated_columns_being_dealloced,@function
        .size           $__internal_2_$__cuda_sm10x_tcgen05_guardrail_trap_unallocated_columns_being_dealloced,(.L_x_207 - $__internal_2_$__cuda_sm10x_tcgen05_guardrail_trap_unallocated_columns_being_dealloced)
$__internal_2_$__cuda_sm10x_tcgen05_guardrail_trap_unallocated_columns_being_dealloced:
[----:B------:R-:W-:Y:S05]  /*d0d0*/  BPT.TRAP 0x1 ;  /* 0x000000040000795c */ /* 0x000fea0000300000 */
[----:B------:R-:W-:-:S04]  /*d0e0*/  HFMA2 R3, -RZ, RZ, 0, 0 ;  /* 0x00000000ff037431 */ /* 0x000fc800000001ff */
[----:B------:R-:W-:Y:S05]  /*d0f0*/  RET.REL.NODEC R2 `(_ZN7cutlass13device_kernelINS_4gemm6kernel13GemmUniversalIN4cute5tupleIJiiiiEEENS1_10collective13CollectiveMmaINS1_35MainloopSm100TmaUmmaWarpSpecializedILi11ELi2ELi2ENS5_IJNS4_1CILi2EEENSA_ILi4EEENSA_ILi1EEEEEEEENS5_IJNSA_ILi256EEESG_NSA_ILi64EEEEEEaNS5_IJlSD_lEEEaSJ_NS4_8TiledMMAINS4_8MMA_AtomIJNS4_21SM100_MMA_S8_2x1SM_SSIaaiLi256ELi256ELNS4_4UMMA5MajorE0ELSO_0ELNSN_8SaturateE0EEEEEENS4_6LayoutINS5_IJSD_SD_SD_EEENS5_IJNSA_ILi0EEESU_SU_EEEEENS5_IJNS4_10UnderscoreESX_SX_EEEEENS4_28SM100_TMA_2SM_LOAD_MULTICASTENS4_14ComposedLayoutINS4_7SwizzleILi2ELi4ELi3EEENS4_18smem_ptr_flag_bitsILi8EEENSS_INS5_IJNSA_ILi8EEESH_EEENS5_IJSH_SD_EEEEEEEvNS4_8identityENS4_18SM100_TMA_2SM_LOADES1A_vS1B_EENS_8epilogue10collective18CollectiveEpilogueINS1E_23Sm100TmaWarpSpecializedILi4ELi2ELi64ELb0ELb0EEEJNS5_IJNSA_ILi128EEESG_SH_EEENS5_IJNSS_IS1J_SD_EENSS_ISH_SD_EEEEEaSJ_aSJ_NS1E_6fusion15FusionCallbacksIS1I_NS1O_17LinearCombinationIaiaiLNS_15FloatRoundStyleE2EEES1K_S1N_JEEENS4_5SM1004TMEM4LOAD26SM100_TMEM_LOAD_32dp32b64xENS4_13SM90_TMA_LOADES1A_NS4_39AutoVectorizingCopyWithAssumedAlignmentILi128EEENS4_14SM90_TMA_STOREES1A_S20_S20_EEEvvEEEEvNT_6ParamsE) ;  /* 0xffffff2c02c07950 */ /* 0x000fea0003c3ffff */
.L_x_206:
[----:B------:R-:W-:-:S00]  /*d100*/  BRA `(.L_x_206) ;  /* 0xfffffffc00fc7947 */ /* 0x000fc0000383ffff */
[----:B------:R-:W-:-:S00]  /*d110*/  NOP ;  /* 0x0000000000007918 */ /* 0x000fc00000000000 */
        /* <DEDUP_REMOVED lines=14> */
.L_x_207:


//--------------------- .nv.global.init           --------------------------
	.section	.nv.global.init,"aw",@progbits
.nv.global.init:
	.type		$str$27,@object
	.size		$str$27,($str$28 - $str$27)
$str$27:
        /*0000*/ 	.byte	0x28, 0x61, 0x64, 0x64, 0x72, 0x65, 0x73, 0x73, 0x20, 0x26, 0x20, 0x6d, 0x61, 0x73, 0x6b, 0x29
        /*0010*/ 	.byte	0x20, 0x3d, 0x3d, 0x20, 0x30, 0x00
	.type		$str$28,@object
	.size		$str$28,($str$26 - $str$28)
$str$28:
        /*0016*/ 	.byte	0x2f, 0x74, 0x6d, 0x70, 0x2f, 0x63, 0x75, 0x74, 0x6c, 0x61, 0x73, 0x73, 0x5f, 0x73, 0x77, 0x65
        /*0026*/ 	.byte	0x65, 0x70, 0x5f, 0x73, 0x72, 0x63, 0x2f, 0x69, 0x6e, 0x63, 0x6c, 0x75, 0x64, 0x65, 0x2f, 0x63
        /*0036*/ 	.byte	0x75, 0x74, 0x65, 0x2f, 0x70, 0x6f, 0x69, 0x6e, 0x74, 0x65, 0x72, 0x5f, 0x66, 0x6c, 0x61, 0x67
        /*0046*/ 	.byte	0x67, 0x65, 0x64, 0x2e, 0x68, 0x70, 0x70, 0x00
	.type		$str$26,@object
	.size		$str$26,($str$25 - $str$26)
$str$26:
        /*004e*/ 	.byte	0x2f, 0x74, 0x6d, 0x70, 0x2f, 0x63, 0x75, 0x74, 0x6c, 0x61, 0x73, 0x73, 0x5f, 0x73, 0x77, 0x65
        /*005e*/ 	.byte	0x65, 0x70, 0x5f, 0x73, 0x72, 0x63, 0x2f, 0x69, 0x6e, 0x63, 0x6c, 0x75, 0x64, 0x65, 0x2f, 0x63
        /*006e*/ 	.byte	0x75, 0x74, 0x65, 0x2f, 0x61, 0x74, 0x6f, 0x6d, 0x2f, 0x63, 0x6f, 0x70, 0x79, 0x5f, 0x74, 0x72
        /*007e*/ 	.byte	0x61, 0x69, 0x74, 0x73, 0x5f, 0x73, 0x6d, 0x31, 0x30, 0x30, 0x2e, 0x68, 0x70, 0x70, 0x00
	.type		$str$25,@object
	.size		$str$25,(__unnamed_1 - $str$25)
$str$25:
        /*008d*/ 	.byte	0x28, 0x28, 0x75, 0x69, 0x6e, 0x74, 0x33, 0x32, 0x5f, 0x74, 0x28, 0x74, 0x68, 0x72, 0x65, 0x61
        /*009d*/ 	.byte	0x64, 0x49, 0x64, 0x78, 0x2e, 0x78, 0x29, 0x20, 0x2f, 0x20, 0x33, 0x32, 0x29, 0x20, 0x25, 0x20
        /*00ad*/ 	.byte	0x34, 0x29, 0x20, 0x3d, 0x3d, 0x20, 0x28, 0x28, 0x28, 0x74, 0x6d, 0x65, 0x6d, 0x5f, 0x61, 0x64
        /*00bd*/ 	.byte	0x64, 0x72, 0x20, 0x3e, 0x3e, 0x20, 0x31, 0x36, 0x29, 0x20, 0x2f, 0x20, 0x33, 0x32, 0x29, 0x20
        /*00cd*/ 	.byte	0x25, 0x20, 0x34, 0x29, 0x00
	.type		__unnamed_1,@object
	.size		__unnamed_1,(__unnamed_2 - __unnamed_1)
__unnamed_1:
        /*00d2*/ 	.byte	0x61, 0x75, 0x74, 0x6f, 0x20, 0x63, 0x75, 0x74, 0x65, 0x3a, 0x3a, 0x61, 0x73, 0x5f, 0x70, 0x6f
        /* <DEDUP_REMOVED lines=24> */
        /*0262*/ 	.byte	0x5d, 0x00
	.type		__unnamed_2,@object
	.size		__unnamed_2,(__unnamed_3 - __unnamed_2)
__unnamed_2:
        /* <DEDUP_REMOVED lines=26> */
	.type		__unnamed_3,@object
	.size		__unnamed_3,(.L_3 - __unnamed_3)
__unnamed_3:
        /* <DEDUP_REMOVED lines=42> */
        /*0696*/ 	.byte	0x43, 0x3c, 0x30, 0x3e, 0x3e, 0x3e, 0x3e, 0x5d, 0x00
.L_3:


//--------------------- .nv.shared._ZN7cutlass13device_kernelINS_4gemm6kernel13GemmUniversalIN4cute5tupleIJiiiiEEENS1_10collective13CollectiveMmaINS1_35MainloopSm100TmaUmmaWarpSpecializedILi11ELi2ELi2ENS5_IJNS4_1CILi2EEENSA_ILi4EEENSA_ILi1EEEEEEEENS5_IJNSA_ILi256EEESG_NSA_ILi64EEEEEEaNS5_IJlSD_lEEEaSJ_NS4_8TiledMMAINS4_8MMA_AtomIJNS4_21SM100_MMA_S8_2x1SM_SSIaaiLi256ELi256ELNS4_4UMMA5MajorE0ELSO_0ELNSN_8SaturateE0EEEEEENS4_6LayoutINS5_IJSD_SD_SD_EEENS5_IJNSA_ILi0EEESU_SU_EEEEENS5_IJNS4_10UnderscoreESX_SX_EEEEENS4_28SM100_TMA_2SM_LOAD_MULTICASTENS4_14ComposedLayoutINS4_7SwizzleILi2ELi4ELi3EEENS4_18smem_ptr_flag_bitsILi8EEENSS_INS5_IJNSA_ILi8EEESH_EEENS5_IJSH_SD_EEEEEEEvNS4_8identityENS4_18SM100_TMA_2SM_LOADES1A_vS1B_EENS_8epilogue10collective18CollectiveEpilogueINS1E_23Sm100TmaWarpSpecializedILi4ELi2ELi64ELb0ELb0EEEJNS5_IJNSA_ILi128EEESG_SH_EEENS5_IJNSS_IS1J_SD_EENSS_ISH_SD_EEEEEaSJ_aSJ_NS1E_6fusion15FusionCallbacksIS1I_NS1O_17LinearCombinationIaiaiLNS_15FloatRoundStyleE2EEES1K_S1N_JEEENS4_5SM1004TMEM4LOAD26SM100_TMEM_LOAD_32dp32b64xENS4_13SM90_TMA_LOADES1A_NS4_39AutoVectorizingCopyWithAssumedAlignmentILi128EEENS4_14SM90_TMA_STOREES1A_S20_S20_EEEvvEEEEvNT_6ParamsE --------------------------
	.section	.nv.shared._ZN7cutlass13device_kernelINS_4gemm6kernel13GemmUniversalIN4cute5tupleIJiiiiEEENS1_10collective13CollectiveMmaINS1_35MainloopSm100TmaUmmaWarpSpecializedILi11ELi2ELi2ENS5_IJNS4_1CILi2EEENSA_ILi4EEENSA_ILi1EEEEEEEENS5_IJNSA_ILi256EEESG_NSA_ILi64EEEEEEaNS5_IJlSD_lEEEaSJ_NS4_8TiledMMAINS4_8MMA_AtomIJNS4_21SM100_MMA_S8_2x1SM_SSIaaiLi256ELi256ELNS4_4UMMA5MajorE0ELSO_0ELNSN_8SaturateE0EEEEEENS4_6LayoutINS5_IJSD_SD_SD_EEENS5_IJNSA_ILi0EEESU_SU_EEEEENS5_IJNS4_10UnderscoreESX_SX_EEEEENS4_28SM100_TMA_2SM_LOAD_MULTICASTENS4_14ComposedLayoutINS4_7SwizzleILi2ELi4ELi3EEENS4_18smem_ptr_flag_bitsILi8EEENSS_INS5_IJNSA_ILi8EEESH_EEENS5_IJSH_SD_EEEEEEEvNS4_8identityENS4_18SM100_TMA_2SM_LOADES1A_vS1B_EENS_8epilogue10collective18CollectiveEpilogueINS1E_23Sm100TmaWarpSpecializedILi4ELi2ELi64ELb0ELb0EEEJNS5_IJNSA_ILi128EEESG_SH_EEENS5_IJNSS_IS1J_SD_EENSS_ISH_SD_EEEEEaSJ_aSJ_NS1E_6fusion15FusionCallbacksIS1I_NS1O_17LinearCombinationIaiaiLNS_15FloatRoundStyleE2EEES1K_S1N_JEEENS4_5SM1004TMEM4LOAD26SM100_TMEM_LOAD_32dp32b64xENS4_13SM90_TMA_LOADES1A_NS4_39AutoVectorizingCopyWithAssumedAlignmentILi128EEENS4_14SM90_TMA_STOREES1A_S20_S20_EEEvvEEEEvNT_6ParamsE,"aw",@nobits
	.sectionflags	@""
	.align	16
	.zero		1024


//--------------------- .nv.shared.reserved.0     --------------------------
	.section	.nv.shared.reserved.0,"aw",@nobits
	.weak		__nv_reservedSMEM_offset_0_alias
	.size		__nv_reservedSMEM_offset_0_alias, 0, 64
	.other		__nv_reservedSMEM_offset_0_alias,@"STO_CUDA_RESERVED_SHARED STV_DEFAULT"
__nv_reservedSMEM_offset_0_alias:
	.zero		0
.nv.shared.reserved.0:
	.zero		64
	.weak		__nv_reservedSMEM_tcgen05_partition
	.type		__nv_reservedSMEM_tcgen05_partition,@object
	.size		__nv_reservedSMEM_tcgen05_partition,(.L_0 - __nv_reservedSMEM_tcgen05_partition)
__nv_reservedSMEM_tcgen05_partition:
	.zero		32
.L_0:


//--------------------- .nv.global                --------------------------
	.section	.nv.global,"aw",@nobits
.nv.global:
	.type		_ZN40_INTERNAL_b3f74034_4_k_cu_9dd5d9fa_297044cute1_E,@object
	.size		_ZN40_INTERNAL_b3f74034_4_k_cu_9dd5d9fa_297044cute1_E,(_ZN40_INTERNAL_b3f74034_4_k_cu_9dd5d9fa_297044cuda3std3__45__cpo6cbeginE - _ZN40_INTERNAL_b3f74034_4_k_cu_9dd5d9fa_297044cute1_E)
_ZN40_INTERNAL_b3f74034_4_k_cu_9dd5d9fa_297044cute1_E:
	.zero		1
	.type		_ZN40_INTERNAL_b3f74034_4_k_cu_9dd5d9fa_297044cuda3std3__45__cpo6cbeginE,@object
	.size		_ZN40_INTERNAL_b3f74034_4_k_cu_9dd5d9fa_297044cuda3std3__45__cpo6cbeginE,(_ZN40_INTERNAL_b3f74034_4_k_cu_9dd5d9fa_297044cuda3std3__48in_placeE - _ZN40_INTERNAL_b3f74034_4_k_cu_9dd5d9fa_297044cuda3std3__45__cpo6cbeginE)
_ZN40_INTERNAL_b3f74034_4_k_cu_9dd5d9fa_297044cuda3std3__45__cpo6cbeginE:
	.zero		1
	.type		_ZN40_INTERNAL_b3f74034_4_k_cu_9dd5d9fa_297044cuda3std3__48in_placeE,@object
	.size		_ZN40_INTERNAL_b3f74034_4_k_cu_9dd5d9fa_297044cuda3std3__48in_placeE,(_ZN40_INTERNAL_b3f74034_4_k_cu_9dd5d9fa_297044cuda3std6ranges3__45__cpo9iter_moveE - _ZN40_INTERNAL_b3f74034_4_k_cu_9dd5d9fa_297044cuda3std3__48in_placeE)
_ZN40_INTERNAL_b3f74034_4_k_cu_9dd5d9fa_297044cuda3std3__48in_placeE:
	.zero		1
	.type		_ZN40_INTERNAL_b3f74034_4_k_cu_9dd5d9fa_297044cuda3std6ranges3__45__cpo9iter_moveE,@object
	.size		_ZN40_INTERNAL_b3f74034_4_k_cu_9dd5d9fa_297044cuda3std6ranges3__45__cpo9iter_moveE,(_ZN40_INTERNAL_b3f74034_4_k_cu_9dd5d9fa_297044cuda3std3__45__cpo5beginE - _ZN40_INTERNAL_b3f74034_4_k_cu_9dd5d9fa_297044cuda3std6ranges3__45__cpo9iter_moveE)
_ZN40_INTERNAL_b3f74034_4_k_cu_9dd5d9fa_297044cuda3std6ranges3__45__cpo9iter_moveE:
	.zero		1
	.type		_ZN40_INTERNAL_b3f74034_4_k_cu_9dd5d9fa_297044cuda3std3__45__cpo5beginE,@object
	.size		_ZN40_INTERNAL_b3f74034_4_k_cu_9dd5d9fa_297044cuda3std3__45__cpo5beginE,(_ZN40_INTERNAL_b3f74034_4_k_cu_9dd5d9fa_297044cuda3std3__442_GLOBAL__N__b3f74034_4_k_cu_9dd5d9fa_297046ignoreE - _ZN40_INTERNAL_b3f74034_4_k_cu_9dd5d9fa_297044cuda3std3__45__cpo5beginE)
_ZN40_INTERNAL_b3f74034_4_k_cu_9dd5d9fa_297044cuda3std3__45__cpo5beginE:
	.zero		1
	.type		_ZN40_INTERNAL_b3f74034_4_k_cu_9dd5d9fa_297044cuda3std3__442_GLOBAL__N__b3f74034_4_k_cu_9dd5d9fa_297046ignoreE,@object
	.size		_ZN40_INTERNAL_b3f74034_4_k_cu_9dd5d9fa_297044cuda3std3__442_GLOBAL__N__b3f74034_4_k_cu_9dd5d9fa_297046ignoreE,(_ZN40_INTERNAL_b3f74034_4_k_cu_9dd5d9fa_297044cute7productE - _ZN40_INTERNAL_b3f74034_4_k_cu_9dd5d9fa_297044cuda3std3__442_GLOBAL__N__b3f74034_4_k_cu_9dd5d9fa_297046ignoreE)
_ZN40_INTERNAL_b3f74034_4_k_cu_9dd5d9fa_297044cuda3std3__442_GLOBAL__N__b3f74034_4_k_cu_9dd5d9fa_297046ignoreE:
	.zero		1
	.type		_ZN40_INTERNAL_b3f74034_4_k_cu_9dd5d9fa_297044cute7productE,@object
	.size		_ZN40_INTERNAL_b3f74034_4_k_cu_9dd5d9fa_297044cute7productE,(_ZN40_INTERNAL_b3f74034_4_k_cu_9dd5d9fa_297044cuda3std3__45__cpo3endE - _ZN40_INTERNAL_b3f74034_4_k_cu_9dd5d9fa_297044cute7productE)
_ZN40_INTERNAL_b3f74034_4_k_cu_9dd5d9fa_297044cute7productE:
	.zero		1
	.type		_ZN40_INTERNAL_b3f74034_4_k_cu_9dd5d9fa_297044cuda3std3__45__cpo3endE,@object
	.size		_ZN40_INTERNAL_b3f74034_4_k_cu_9dd5d9fa_297044cuda3std3__45__cpo3endE,(_ZN40_INTERNAL_b3f74034_4_k_cu_9dd5d9fa_297044cuda3std3__419piecewise_constructE - _ZN40_INTERNAL_b3f74034_4_k_cu_9dd5d9fa_297044cuda3std3__45__cpo3endE)
_ZN40_INTERNAL_b3f74034_4_k_cu_9dd5d9fa_297044cuda3std3__45__cpo3endE:
	.zero		1
	.type		_ZN40_INTERNAL_b3f74034_4_k_cu_9dd5d9fa_297044cuda3std3__419piecewise_constructE,@object
	.size		_ZN40_INTERNAL_b3f74034_4_k_cu_9dd5d9fa_297044cuda3std3__419piecewise_constructE,(_ZN40_INTERNAL_b3f74034_4_k_cu_9dd5d9fa_297044cuda3std3__45__cpo4cendE - _ZN40_INTERNAL_b3f74034_4_k_cu_9dd5d9fa_297044cuda3std3__419piecewise_constructE)
_ZN40_INTERNAL_b3f74034_4_k_cu_9dd5d9fa_297044cuda3std3__419piecewise_constructE:
	.zero		1
	.type		_ZN40_INTERNAL_b3f74034_4_k_cu_9dd5d9fa_297044cuda3std3__45__cpo4cendE,@object
	.size		_ZN40_INTERNAL_b3f74034_4_k_cu_9dd5d9fa_297044cuda3std3__45__cpo4cendE,(_ZN40_INTERNAL_b3f74034_4_k_cu_9dd5d9fa_297044cuda3std6ranges3__45__cpo4swapE - _ZN40_INTERNAL_b3f74034_4_k_cu_9dd5d9fa_297044cuda3std3__45__cpo4cendE)
_ZN40_INTERNAL_b3f74034_4_k_cu_9dd5d9fa_297044cuda3std3__45__cpo4cendE:
	.zero		1
	.type		_ZN40_INTERNAL_b3f74034_4_k_cu_9dd5d9fa_297044cuda3std6ranges3__45__cpo4swapE,@object
	.size		_ZN40_INTERNAL_b3f74034_4_k_cu_9dd5d9fa_297044cuda3std6ranges3__45__cpo4swapE,(.L_11 - _ZN40_INTERNAL_b3f74034_4_k_cu_9dd5d9fa_297044cuda3std6ranges3__45__cpo4swapE)
_ZN40_INTERNAL_b3f74034_4_k_cu_9dd5d9fa_297044cuda3std6ranges3__45__cpo4swapE:
	.zero		1
.L_11:


//--------------------- .nv.constant0._ZN7cutlass13device_kernelINS_4gemm6kernel13GemmUniversalIN4cute5tupleIJiiiiEEENS1_10collective13CollectiveMmaINS1_35MainloopSm100TmaUmmaWarpSpecializedILi11ELi2ELi2ENS5_IJNS4_1CILi2EEENSA_ILi4EEENSA_ILi1EEEEEEEENS5_IJNSA_ILi256EEESG_NSA_ILi64EEEEEEaNS5_IJlSD_lEEEaSJ_NS4_8TiledMMAINS4_8MMA_AtomIJNS4_21SM100_MMA_S8_2x1SM_SSIaaiLi256ELi256ELNS4_4UMMA5MajorE0ELSO_0ELNSN_8SaturateE0EEEEEENS4_6LayoutINS5_IJSD_SD_SD_EEENS5_IJNSA_ILi0EEESU_SU_EEEEENS5_IJNS4_10UnderscoreESX_SX_EEEEENS4_28SM100_TMA_2SM_LOAD_MULTICASTENS4_14ComposedLayoutINS4_7SwizzleILi2ELi4ELi3EEENS4_18smem_ptr_flag_bitsILi8EEENSS_INS5_IJNSA_ILi8EEESH_EEENS5_IJSH_SD_EEEEEEEvNS4_8identityENS4_18SM100_TMA_2SM_LOADES1A_vS1B_EENS_8epilogue10collective18CollectiveEpilogueINS1E_23Sm100TmaWarpSpecializedILi4ELi2ELi64ELb0ELb0EEEJNS5_IJNSA_ILi128EEESG_SH_EEENS5_IJNSS_IS1J_SD_EENSS_ISH_SD_EEEEEaSJ_aSJ_NS1E_6fusion15FusionCallbacksIS1I_NS1O_17LinearCombinationIaiaiLNS_15FloatRoundStyleE2EEES1K_S1N_JEEENS4_5SM1004TMEM4LOAD26SM100_TMEM_LOAD_32dp32b64xENS4_13SM90_TMA_LOADES1A_NS4_39AutoVectorizingCopyWithAssumedAlignmentILi128EEENS4_14SM90_TMA_STOREES1A_S20_S20_EEEvvEEEEvNT_6ParamsE --------------------------
	.section	.nv.constant0._ZN7cutlass13device_kernelINS_4gemm6kernel13GemmUniversalIN4cute5tupleIJiiiiEEENS1_10collective13CollectiveMmaINS1_35MainloopSm100TmaUmmaWarpSpecializedILi11ELi2ELi2ENS5_IJNS4_1CILi2EEENSA_ILi4EEENSA_ILi1EEEEEEEENS5_IJNSA_ILi256EEESG_NSA_ILi64EEEEEEaNS5_IJlSD_lEEEaSJ_NS4_8TiledMMAINS4_8MMA_AtomIJNS4_21SM100_MMA_S8_2x1SM_SSIaaiLi256ELi256ELNS4_4UMMA5MajorE0ELSO_0ELNSN_8SaturateE0EEEEEENS4_6LayoutINS5_IJSD_SD_SD_EEENS5_IJNSA_ILi0EEESU_SU_EEEEENS5_IJNS4_10UnderscoreESX_SX_EEEEENS4_28SM100_TMA_2SM_LOAD_MULTICASTENS4_14ComposedLayoutINS4_7SwizzleILi2ELi4ELi3EEENS4_18smem_ptr_flag_bitsILi8EEENSS_INS5_IJNSA_ILi8EEESH_EEENS5_IJSH_SD_EEEEEEEvNS4_8identityENS4_18SM100_TMA_2SM_LOADES1A_vS1B_EENS_8epilogue10collective18CollectiveEpilogueINS1E_23Sm100TmaWarpSpecializedILi4ELi2ELi64ELb0ELb0EEEJNS5_IJNSA_ILi128EEESG_SH_EEENS5_IJNSS_IS1J_SD_EENSS_ISH_SD_EEEEEaSJ_aSJ_NS1E_6fusion15FusionCallbacksIS1I_NS1O_17LinearCombinationIaiaiLNS_15FloatRoundStyleE2EEES1K_S1N_JEEENS4_5SM1004TMEM4LOAD26SM100_TMEM_LOAD_32dp32b64xENS4_13SM90_TMA_LOADES1A_NS4_39AutoVectorizingCopyWithAssumedAlignmentILi128EEENS4_14SM90_TMA_STOREES1A_S20_S20_EEEvvEEEEvNT_6ParamsE,"a",@progbits
	.sectionflags	@""
	.align	4
.nv.constant0._ZN7cutlass13device_kernelINS_4gemm6kernel13GemmUniversalIN4cute5tupleIJiiiiEEENS1_10collective13CollectiveMmaINS1_35MainloopSm100TmaUmmaWarpSpecializedILi11ELi2ELi2ENS5_IJNS4_1CILi2EEENSA_ILi4EEENSA_ILi1EEEEEEEENS5_IJNSA_ILi256EEESG_NSA_ILi64EEEEEEaNS5_IJlSD_lEEEaSJ_NS4_8TiledMMAINS4_8MMA_AtomIJNS4_21SM100_MMA_S8_2x1SM_SSIaaiLi256ELi256ELNS4_4UMMA5MajorE0ELSO_0ELNSN_8SaturateE0EEEEEENS4_6LayoutINS5_IJSD_SD_SD_EEENS5_IJNSA_ILi0EEESU_SU_EEEEENS5_IJNS4_10UnderscoreESX_SX_EEEEENS4_28SM100_TMA_2SM_LOAD_MULTICASTENS4_14ComposedLayoutINS4_7SwizzleILi2ELi4ELi3EEENS4_18smem_ptr_flag_bitsILi8EEENSS_INS5_IJNSA_ILi8EEESH_EEENS5_IJSH_SD_EEEEEEEvNS4_8identityENS4_18SM100_TMA_2SM_LOADES1A_vS1B_EENS_8epilogue10collective18CollectiveEpilogueINS1E_23Sm100TmaWarpSpecializedILi4ELi2ELi64ELb0ELb0EEEJNS5_IJNSA_ILi128EEESG_SH_EEENS5_IJNSS_IS1J_SD_EENSS_ISH_SD_EEEEEaSJ_aSJ_NS1E_6fusion15FusionCallbacksIS1I_NS1O_17LinearCombinationIaiaiLNS_15FloatRoundStyleE2EEES1K_S1N_JEEENS4_5SM1004TMEM4LOAD26SM100_TMEM_LOAD_32dp32b64xENS4_13SM90_TMA_LOADES1A_NS4_39AutoVectorizingCopyWithAssumedAlignmentILi128EEENS4_14SM90_TMA_STOREES1A_S20_S20_EEEvvEEEEvNT_6ParamsE:
	.zero		2944


//--------------------- SYMBOLS --------------------------

	.type		.nv.reservedSmem.offset0,@object
	.size		.nv.reservedSmem.offset0,0x4
	.type		.nv.reservedSmem.cap,@object
	.size		.nv.reservedSmem.cap,0x4
	.type		__assertfail,@function
